	.target	sm_100a

	.elftype	@"ET_EXEC"


//--------------------- .note.nv.tkinfo           --------------------------
	.section	.note.nv.tkinfo,"",@"SHT_NOTE"
	.sectionflags	@"SHF_NOTE_NV_TKINFO"
	.tkinfo
        /*0018*/ 	.word	0x00000002
        /*0030*/ 	.string	""
        /*0030*/ 	.string	"ptxas"
        /*0030*/ 	.string	"Cuda compilation tools, release 13.0, V13.0.88"
        /*0030*/ 	.string	"Build cuda_13.0.r13.0/compiler.36424714_0"
        /*0030*/ 	.string	"-arch sm_100a -m 64 "



//--------------------- .note.nv.cuinfo           --------------------------
	.section	.note.nv.cuinfo,"",@"SHT_NOTE"
	.sectionflags	@"SHF_NOTE_NV_CUINFO"
        /*0018*/ 	.short	0x0002
        /*001a*/ 	.short	0x0064
        /*001c*/ 	.short	0x0082
	.zero		2


//--------------------- .nv.info                  --------------------------
	.section	.nv.info,"",@"SHT_CUDA_INFO"
	.align	4


	//----- nvinfo : EIATTR_REGCOUNT
	.align		4
        /*0000*/ 	.byte	0x04, 0x2f
        /*0002*/ 	.short	(.L_19 - .L_18)
	.align		4
.L_18:
        /*0004*/ 	.word	index@(_ZN7cutlass13device_kernelINS_4gemm6kernel13GemmUniversalIN4cute5tupleIJiiiiEEENS1_10collective13CollectiveMmaINS1_46MainloopSm100TmaUmmaWarpSpecializedBlockScaledILi5ELi2ELi1ENS5_IJNS4_1CILi1EEENSA_ILi8EEESB_EEEEENS5_IJNSA_ILi128EEENSA_ILi256EEESF_EEENS5_IJNS_12float_e2m1_tENS_13float_ue4m3_tEEEENS5_IJNS5_IJlSB_lEEENS4_6LayoutINS5_IJNS5_IJNS5_IJNSA_ILi32EEENSA_ILi4EEEEEEiEEENS5_IJNS5_IJNSA_ILi16EEESO_EEEiEEENS5_IJSB_iEEEEEENS5_IJST_NS5_IJNS5_IJNSA_ILi0EEESB_EEENSA_ILi512EEEEEENS5_IJSW_iEEEEEEEEEEESK_S13_NS4_8TiledMMAINS4_8MMA_AtomIJNS4_17SM100_MMA_MXF4_SSISI_SI_fSJ_Li128ELi256ELi16ELNS4_4UMMA5MajorE0ELS18_0ELNS17_7ScaleInE0ELS19_0EEEEEENSM_INS5_IJSB_SB_SB_EEENS5_IJSW_SW_SW_EEEEENS5_IJNS4_10UnderscoreES1F_S1F_EEEEENS5_IJNS4_23SM90_TMA_LOAD_MULTICASTES1I_EEENS5_IJNS4_14ComposedLayoutINS4_7SwizzleILi2ELi4ELi3EEENS4_18smem_ptr_flag_bitsILi4EEENSM_INS5_IJSC_SF_EEENS5_IJSF_SB_EEEEEEENSM_INS5_IJNS5_IJNS5_IJSP_SB_EEESS_EEESB_NS5_IJSB_NSA_ILi2EEEEEEEEENS5_IJNS5_IJNS5_IJSS_SY_EEESX_EEESW_NS5_IJSO_SY_EEEEEEEEEEEvNS4_8identityENS5_IJNS4_13SM90_TMA_LOADES25_EEENS5_IJS1S_NSM_INS5_IJNS5_IJNS5_IJSP_S1V_EEESS_EEESB_S1W_EEENS5_IJS1Z_SW_NS5_IJSO_NSA_ILi1024EEEEEEEEEEEEEEvS24_EENS_8epilogue10collective18CollectiveEpilogueINS2G_23Sm100TmaWarpSpecializedILi4ELi2ELi64ELb1ELb0EEEJSH_NS5_IJNSM_ISF_SB_EENSM_INSA_ILi64EEESB_EEEEENS_10bfloat16_tESL_S2P_SL_NS2G_6fusion15FusionCallbacksIS2K_NS2Q_17LinearCombinationIS2P_fS2P_fLNS_15FloatRoundStyleE2EEESH_S2O_JEEENS4_5SM1004TMEM4LOAD26SM100_TMEM_LOAD_32dp32b64xES25_NS1K_INS1L_ILi3ELi4ELi3EEENS1N_ILi16EEENSM_INS5_IJSC_S2M_EEENS5_IJS2M_SB_EEEEEEENS4_39AutoVectorizingCopyWithAssumedAlignmentILi128EEENS4_14SM90_TMA_STOREES35_S37_S37_EEEvvEEEEvNT_6ParamsE)
        /*0008*/ 	.word	0x000000ba


	//----- nvinfo : EIATTR_FRAME_SIZE
	.align		4
.L_19:
        /*000c*/ 	.byte	0x04, 0x11
        /*000e*/ 	.short	(.L_21 - .L_20)
	.align		4
.L_20:
        /*0010*/ 	.word	index@($__internal_2_$__cuda_sm10x_tcgen05_guardrail_trap_unallocated_columns_being_dealloced)
        /*0014*/ 	.word	0x00000000


	//----- nvinfo : EIATTR_FRAME_SIZE
	.align		4
.L_21:
        /*0018*/ 	.byte	0x04, 0x11
        /*001a*/ 	.short	(.L_23 - .L_22)
	.align		4
.L_22:
        /*001c*/ 	.word	index@($__internal_1_$__cuda_sm10x_tcgen05_guardrail_trap_phase_invalid_during_alloc)
        /*0020*/ 	.word	0x00000000


	//----- nvinfo : EIATTR_FRAME_SIZE
	.align		4
.L_23:
        /*0024*/ 	.byte	0x04, 0x11
        /*0026*/ 	.short	(.L_25 - .L_24)
	.align		4
.L_24:
        /*0028*/ 	.word	index@($__internal_0_$__cuda_sm10x_tcgen05_guardrail_trap_col_being_dealloced_not_returned_by_alloc)
        /*002c*/ 	.word	0x00000000


	//----- nvinfo : EIATTR_FRAME_SIZE
	.align		4
.L_25:
        /*0030*/ 	.byte	0x04, 0x11
        /*0032*/ 	.short	(.L_27 - .L_26)
	.align		4
.L_26:
        /*0034*/ 	.word	index@(_ZN7cutlass13device_kernelINS_4gemm6kernel13GemmUniversalIN4cute5tupleIJiiiiEEENS1_10collective13CollectiveMmaINS1_46MainloopSm100TmaUmmaWarpSpecializedBlockScaledILi5ELi2ELi1ENS5_IJNS4_1CILi1EEENSA_ILi8EEESB_EEEEENS5_IJNSA_ILi128EEENSA_ILi256EEESF_EEENS5_IJNS_12float_e2m1_tENS_13float_ue4m3_tEEEENS5_IJNS5_IJlSB_lEEENS4_6LayoutINS5_IJNS5_IJNS5_IJNSA_ILi32EEENSA_ILi4EEEEEEiEEENS5_IJNS5_IJNSA_ILi16EEESO_EEEiEEENS5_IJSB_iEEEEEENS5_IJST_NS5_IJNS5_IJNSA_ILi0EEESB_EEENSA_ILi512EEEEEENS5_IJSW_iEEEEEEEEEEESK_S13_NS4_8TiledMMAINS4_8MMA_AtomIJNS4_17SM100_MMA_MXF4_SSISI_SI_fSJ_Li128ELi256ELi16ELNS4_4UMMA5MajorE0ELS18_0ELNS17_7ScaleInE0ELS19_0EEEEEENSM_INS5_IJSB_SB_SB_EEENS5_IJSW_SW_SW_EEEEENS5_IJNS4_10UnderscoreES1F_S1F_EEEEENS5_IJNS4_23SM90_TMA_LOAD_MULTICASTES1I_EEENS5_IJNS4_14ComposedLayoutINS4_7SwizzleILi2ELi4ELi3EEENS4_18smem_ptr_flag_bitsILi4EEENSM_INS5_IJSC_SF_EEENS5_IJSF_SB_EEEEEEENSM_INS5_IJNS5_IJNS5_IJSP_SB_EEESS_EEESB_NS5_IJSB_NSA_ILi2EEEEEEEEENS5_IJNS5_IJNS5_IJSS_SY_EEESX_EEESW_NS5_IJSO_SY_EEEEEEEEEEEvNS4_8identityENS5_IJNS4_13SM90_TMA_LOADES25_EEENS5_IJS1S_NSM_INS5_IJNS5_IJNS5_IJSP_S1V_EEESS_EEESB_S1W_EEENS5_IJS1Z_SW_NS5_IJSO_NSA_ILi1024EEEEEEEEEEEEEEvS24_EENS_8epilogue10collective18CollectiveEpilogueINS2G_23Sm100TmaWarpSpecializedILi4ELi2ELi64ELb1ELb0EEEJSH_NS5_IJNSM_ISF_SB_EENSM_INSA_ILi64EEESB_EEEEENS_10bfloat16_tESL_S2P_SL_NS2G_6fusion15FusionCallbacksIS2K_NS2Q_17LinearCombinationIS2P_fS2P_fLNS_15FloatRoundStyleE2EEESH_S2O_JEEENS4_5SM1004TMEM4LOAD26SM100_TMEM_LOAD_32dp32b64xES25_NS1K_INS1L_ILi3ELi4ELi3EEENS1N_ILi16EEENSM_INS5_IJSC_S2M_EEENS5_IJS2M_SB_EEEEEEENS4_39AutoVectorizingCopyWithAssumedAlignmentILi128EEENS4_14SM90_TMA_STOREES35_S37_S37_EEEvvEEEEvNT_6ParamsE)
        /*0038*/ 	.word	0x00000000


	//----- nvinfo : EIATTR_MIN_STACK_SIZE
	.align		4
.L_27:
        /*003c*/ 	.byte	0x04, 0x12
        /*003e*/ 	.short	(.L_29 - .L_28)
	.align		4
.L_28:
        /*0040*/ 	.word	index@(_ZN7cutlass13device_kernelINS_4gemm6kernel13GemmUniversalIN4cute5tupleIJiiiiEEENS1_10collective13CollectiveMmaINS1_46MainloopSm100TmaUmmaWarpSpecializedBlockScaledILi5ELi2ELi1ENS5_IJNS4_1CILi1EEENSA_ILi8EEESB_EEEEENS5_IJNSA_ILi128EEENSA_ILi256EEESF_EEENS5_IJNS_12float_e2m1_tENS_13float_ue4m3_tEEEENS5_IJNS5_IJlSB_lEEENS4_6LayoutINS5_IJNS5_IJNS5_IJNSA_ILi32EEENSA_ILi4EEEEEEiEEENS5_IJNS5_IJNSA_ILi16EEESO_EEEiEEENS5_IJSB_iEEEEEENS5_IJST_NS5_IJNS5_IJNSA_ILi0EEESB_EEENSA_ILi512EEEEEENS5_IJSW_iEEEEEEEEEEESK_S13_NS4_8TiledMMAINS4_8MMA_AtomIJNS4_17SM100_MMA_MXF4_SSISI_SI_fSJ_Li128ELi256ELi16ELNS4_4UMMA5MajorE0ELS18_0ELNS17_7ScaleInE0ELS19_0EEEEEENSM_INS5_IJSB_SB_SB_EEENS5_IJSW_SW_SW_EEEEENS5_IJNS4_10UnderscoreES1F_S1F_EEEEENS5_IJNS4_23SM90_TMA_LOAD_MULTICASTES1I_EEENS5_IJNS4_14ComposedLayoutINS4_7SwizzleILi2ELi4ELi3EEENS4_18smem_ptr_flag_bitsILi4EEENSM_INS5_IJSC_SF_EEENS5_IJSF_SB_EEEEEEENSM_INS5_IJNS5_IJNS5_IJSP_SB_EEESS_EEESB_NS5_IJSB_NSA_ILi2EEEEEEEEENS5_IJNS5_IJNS5_IJSS_SY_EEESX_EEESW_NS5_IJSO_SY_EEEEEEEEEEEvNS4_8identityENS5_IJNS4_13SM90_TMA_LOADES25_EEENS5_IJS1S_NSM_INS5_IJNS5_IJNS5_IJSP_S1V_EEESS_EEESB_S1W_EEENS5_IJS1Z_SW_NS5_IJSO_NSA_ILi1024EEEEEEEEEEEEEEvS24_EENS_8epilogue10collective18CollectiveEpilogueINS2G_23Sm100TmaWarpSpecializedILi4ELi2ELi64ELb1ELb0EEEJSH_NS5_IJNSM_ISF_SB_EENSM_INSA_ILi64EEESB_EEEEENS_10bfloat16_tESL_S2P_SL_NS2G_6fusion15FusionCallbacksIS2K_NS2Q_17LinearCombinationIS2P_fS2P_fLNS_15FloatRoundStyleE2EEESH_S2O_JEEENS4_5SM1004TMEM4LOAD26SM100_TMEM_LOAD_32dp32b64xES25_NS1K_INS1L_ILi3ELi4ELi3EEENS1N_ILi16EEENSM_INS5_IJSC_S2M_EEENS5_IJS2M_SB_EEEEEEENS4_39AutoVectorizingCopyWithAssumedAlignmentILi128EEENS4_14SM90_TMA_STOREES35_S37_S37_EEEvvEEEEvNT_6ParamsE)
        /*0044*/ 	.word	0x00000000
.L_29:


//--------------------- .nv.compat                --------------------------
	.section	.nv.compat,"",@"SHT_CUDA_COMPAT_INFO"
	.align	4
        /*0000*/ 	.byte	0x02, 0x09, 0x01, 0x00, 0x02, 0x02, 0x02, 0x00, 0x02, 0x05, 0x05, 0x00, 0x03, 0x07, 0x01, 0x01
        /*0010*/ 	.byte	0x02, 0x03, 0x01, 0x00, 0x02, 0x06, 0x01, 0x00, 0x04, 0x0b, 0x08, 0x00, 0x09, 0x00, 0x00, 0x00
        /*0020*/ 	.byte	0x00, 0x00, 0x00, 0x00


//--------------------- .nv.info._ZN7cutlass13device_kernelINS_4gemm6kernel13GemmUniversalIN4cute5tupleIJiiiiEEENS1_10collective13CollectiveMmaINS1_46MainloopSm100TmaUmmaWarpSpecializedBlockScaledILi5ELi2ELi1ENS5_IJNS4_1CILi1EEENSA_ILi8EEESB_EEEEENS5_IJNSA_ILi128EEENSA_ILi256EEESF_EEENS5_IJNS_12float_e2m1_tENS_13float_ue4m3_tEEEENS5_IJNS5_IJlSB_lEEENS4_6LayoutINS5_IJNS5_IJNS5_IJNSA_ILi32EEENSA_ILi4EEEEEEiEEENS5_IJNS5_IJNSA_ILi16EEESO_EEEiEEENS5_IJSB_iEEEEEENS5_IJST_NS5_IJNS5_IJNSA_ILi0EEESB_EEENSA_ILi512EEEEEENS5_IJSW_iEEEEEEEEEEESK_S13_NS4_8TiledMMAINS4_8MMA_AtomIJNS4_17SM100_MMA_MXF4_SSISI_SI_fSJ_Li128ELi256ELi16ELNS4_4UMMA5MajorE0ELS18_0ELNS17_7ScaleInE0ELS19_0EEEEEENSM_INS5_IJSB_SB_SB_EEENS5_IJSW_SW_SW_EEEEENS5_IJNS4_10UnderscoreES1F_S1F_EEEEENS5_IJNS4_23SM90_TMA_LOAD_MULTICASTES1I_EEENS5_IJNS4_14ComposedLayoutINS4_7SwizzleILi2ELi4ELi3EEENS4_18smem_ptr_flag_bitsILi4EEENSM_INS5_IJSC_SF_EEENS5_IJSF_SB_EEEEEEENSM_INS5_IJNS5_IJNS5_IJSP_SB_EEESS_EEESB_NS5_IJSB_NSA_ILi2EEEEEEEEENS5_IJNS5_IJNS5_IJSS_SY_EEESX_EEESW_NS5_IJSO_SY_EEEEEEEEEEEvNS4_8identityENS5_IJNS4_13SM90_TMA_LOADES25_EEENS5_IJS1S_NSM_INS5_IJNS5_IJNS5_IJSP_S1V_EEESS_EEESB_S1W_EEENS5_IJS1Z_SW_NS5_IJSO_NSA_ILi1024EEEEEEEEEEEEEEvS24_EENS_8epilogue10collective18CollectiveEpilogueINS2G_23Sm100TmaWarpSpecializedILi4ELi2ELi64ELb1ELb0EEEJSH_NS5_IJNSM_ISF_SB_EENSM_INSA_ILi64EEESB_EEEEENS_10bfloat16_tESL_S2P_SL_NS2G_6fusion15FusionCallbacksIS2K_NS2Q_17LinearCombinationIS2P_fS2P_fLNS_15FloatRoundStyleE2EEESH_S2O_JEEENS4_5SM1004TMEM4LOAD26SM100_TMEM_LOAD_32dp32b64xES25_NS1K_INS1L_ILi3ELi4ELi3EEENS1N_ILi16EEENSM_INS5_IJSC_S2M_EEENS5_IJS2M_SB_EEEEEEENS4_39AutoVectorizingCopyWithAssumedAlignmentILi128EEENS4_14SM90_TMA_STOREES35_S37_S37_EEEvvEEEEvNT_6ParamsE --------------------------
	.section	.nv.info._ZN7cutlass13device_kernelINS_4gemm6kernel13GemmUniversalIN4cute5tupleIJiiiiEEENS1_10collective13CollectiveMmaINS1_46MainloopSm100TmaUmmaWarpSpecializedBlockScaledILi5ELi2ELi1ENS5_IJNS4_1CILi1EEENSA_ILi8EEESB_EEEEENS5_IJNSA_ILi128EEENSA_ILi256EEESF_EEENS5_IJNS_12float_e2m1_tENS_13float_ue4m3_tEEEENS5_IJNS5_IJlSB_lEEENS4_6LayoutINS5_IJNS5_IJNS5_IJNSA_ILi32EEENSA_ILi4EEEEEEiEEENS5_IJNS5_IJNSA_ILi16EEESO_EEEiEEENS5_IJSB_iEEEEEENS5_IJST_NS5_IJNS5_IJNSA_ILi0EEESB_EEENSA_ILi512EEEEEENS5_IJSW_iEEEEEEEEEEESK_S13_NS4_8TiledMMAINS4_8MMA_AtomIJNS4_17SM100_MMA_MXF4_SSISI_SI_fSJ_Li128ELi256ELi16ELNS4_4UMMA5MajorE0ELS18_0ELNS17_7ScaleInE0ELS19_0EEEEEENSM_INS5_IJSB_SB_SB_EEENS5_IJSW_SW_SW_EEEEENS5_IJNS4_10UnderscoreES1F_S1F_EEEEENS5_IJNS4_23SM90_TMA_LOAD_MULTICASTES1I_EEENS5_IJNS4_14ComposedLayoutINS4_7SwizzleILi2ELi4ELi3EEENS4_18smem_ptr_flag_bitsILi4EEENSM_INS5_IJSC_SF_EEENS5_IJSF_SB_EEEEEEENSM_INS5_IJNS5_IJNS5_IJSP_SB_EEESS_EEESB_NS5_IJSB_NSA_ILi2EEEEEEEEENS5_IJNS5_IJNS5_IJSS_SY_EEESX_EEESW_NS5_IJSO_SY_EEEEEEEEEEEvNS4_8identityENS5_IJNS4_13SM90_TMA_LOADES25_EEENS5_IJS1S_NSM_INS5_IJNS5_IJNS5_IJSP_S1V_EEESS_EEESB_S1W_EEENS5_IJS1Z_SW_NS5_IJSO_NSA_ILi1024EEEEEEEEEEEEEEvS24_EENS_8epilogue10collective18CollectiveEpilogueINS2G_23Sm100TmaWarpSpecializedILi4ELi2ELi64ELb1ELb0EEEJSH_NS5_IJNSM_ISF_SB_EENSM_INSA_ILi64EEESB_EEEEENS_10bfloat16_tESL_S2P_SL_NS2G_6fusion15FusionCallbacksIS2K_NS2Q_17LinearCombinationIS2P_fS2P_fLNS_15FloatRoundStyleE2EEESH_S2O_JEEENS4_5SM1004TMEM4LOAD26SM100_TMEM_LOAD_32dp32b64xES25_NS1K_INS1L_ILi3ELi4ELi3EEENS1N_ILi16EEENSM_INS5_IJSC_S2M_EEENS5_IJS2M_SB_EEEEEEENS4_39AutoVectorizingCopyWithAssumedAlignmentILi128EEENS4_14SM90_TMA_STOREES35_S37_S37_EEEvvEEEEvNT_6ParamsE,"",@"SHT_CUDA_INFO"
	.sectionflags	@""
	.align	4


	//----- nvinfo : EIATTR_CUDA_API_VERSION
	.align		4
        /*0000*/ 	.byte	0x04, 0x37
        /*0002*/ 	.short	(.L_31 - .L_30)
.L_30:
        /*0004*/ 	.word	0x00000082


	//----- nvinfo : EIATTR_KPARAM_INFO
	.align		4
.L_31:
        /*0008*/ 	.byte	0x04, 0x17
        /*000a*/ 	.short	(.L_33 - .L_32)
.L_32:
        /*000c*/ 	.word	0x00000000
        /*0010*/ 	.short	0x0000
        /*0012*/ 	.short	0x0000
        /*0014*/ 	.byte	0x00, 0xf0, 0x01, 0x30


	//----- nvinfo : EIATTR_AT_ENTRY_FRAGMENTS
	.align		4
.L_33:
        /*0018*/ 	.byte	0x04, 0x4f
        /*001a*/ 	.short	(.L_35 - .L_34)


	//   ....[0]....
.L_34:
        /*001c*/ 	.word	0x00000006


	//----- nvinfo : EIATTR_RESERVED_SMEM_USED
	.align		4
.L_35:
        /*0020*/ 	.byte	0x01, 0x41
	.zero		2


	//----- nvinfo : EIATTR_SPARSE_MMA_MASK
	.align		4
        /*0024*/ 	.byte	0x03, 0x50
        /*0026*/ 	.short	0x0000


	//----- nvinfo : EIATTR_TCGEN05_1CTA_USED
	.align		4
        /*0028*/ 	.byte	0x01, 0x51
	.zero		2


	//----- nvinfo : EIATTR_MAXREG_COUNT
	.align		4
        /*002c*/ 	.byte	0x03, 0x1b
        /*002e*/ 	.short	0x00ff


	//----- nvinfo : EIATTR_NUM_BARRIERS
	.align		4
        /*0030*/ 	.byte	0x02, 0x4c
        /*0032*/ 	.byte	0x07
	.zero		1


	//----- nvinfo : EIATTR_EXTERNS
	.align		4
        /*0034*/ 	.byte	0x04, 0x0f
        /*0036*/ 	.short	(.L_37 - .L_36)


	//   ....[0]....
	.align		4
.L_36:
        /*0038*/ 	.word	index@(__assertfail)


	//----- nvinfo : EIATTR_MERCURY_ISA_VERSION
	.align		4
.L_37:
        /*003c*/ 	.byte	0x03, 0x5f
        /*003e*/ 	.short	0x0101


	//----- nvinfo : EIATTR_INT_WARP_WIDE_INSTR_OFFSETS
	.align		4
        /*0040*/ 	.byte	0x04, 0x31
        /*0042*/ 	.short	(.L_39 - .L_38)


	//   ....[0]....
.L_38:
        /*0044*/ 	.word	0x00000d90


	//   ....[1]....
        /*0048*/ 	.word	0x00000e40


	//   ....[2]....
        /*004c*/ 	.word	0x00002560


	//   ....[3]....
        /*0050*/ 	.word	0x000043f0


	//   ....[4]....
        /*0054*/ 	.word	0x00004410


	//   ....[5]....
        /*0058*/ 	.word	0x00004440


	//   ....[6]....
        /*005c*/ 	.word	0x00004d80


	//   ....[7]....
        /*0060*/ 	.word	0x00004dd0


	//   ....[8]....
        /*0064*/ 	.word	0x00004ee0


	//   ....[9]....
        /*0068*/ 	.word	0x00004fe0


	//   ....[10]....
        /*006c*/ 	.word	0x00005060


	//   ....[11]....
        /*0070*/ 	.word	0x00005170


	//   ....[12]....
        /*0074*/ 	.word	0x00005250


	//   ....[13]....
        /*0078*/ 	.word	0x00005340


	//----- nvinfo : EIATTR_COOP_GROUP_MASK_REGIDS
	.align		4
.L_39:
        /*007c*/ 	.byte	0x04, 0x29
        /*007e*/ 	.short	(.L_41 - .L_40)


	//   ....[0]....
.L_40:
        /*0080*/ 	.word	0xffffffff


	//   ....[1]....
        /*0084*/ 	.word	0xffffffff


	//   ....[2]....
        /*0088*/ 	.word	0xffffffff


	//   ....[3]....
        /*008c*/ 	.word	0xffffffff


	//   ....[4]....
        /*0090*/ 	.word	0xffffffff


	//   ....[5]....
        /*0094*/ 	.word	0xffffffff


	//   ....[6]....
        /*0098*/ 	.word	0xffffffff


	//   ....[7]....
        /*009c*/ 	.word	0xffffffff


	//   ....[8]....
        /*00a0*/ 	.word	0xffffffff


	//   ....[9]....
        /*00a4*/ 	.word	0xffffffff


	//   ....[10]....
        /*00a8*/ 	.word	0xffffffff


	//   ....[11]....
        /*00ac*/ 	.word	0xffffffff


	//   ....[12]....
        /*00b0*/ 	.word	0xffffffff


	//   ....[13]....
        /*00b4*/ 	.word	0xffffffff


	//----- nvinfo : EIATTR_COOP_GROUP_INSTR_OFFSETS
	.align		4
.L_41:
        /*00b8*/ 	.byte	0x04, 0x28
        /*00ba*/ 	.short	(.L_43 - .L_42)


	//   ....[0]....
.L_42:
        /*00bc*/ 	.word	0x00000090


	//   ....[1]....
        /*00c0*/ 	.word	0x00000530


	//   ....[2]....
        /*00c4*/ 	.word	0x00000700


	//   ....[3]....
        /*00c8*/ 	.word	0x000008a0


	//   ....[4]....
        /*00cc*/ 	.word	0x000009a0


	//   ....[5]....
        /*00d0*/ 	.word	0x00000b10


	//   ....[6]....
        /*00d4*/ 	.word	0x00000c50


	//   ....[7]....
        /*00d8*/ 	.word	0x00000ec0


	//   ....[8]....
        /*00dc*/ 	.word	0x00002440


	//   ....[9]....
        /*00e0*/ 	.word	0x000032c0


	//   ....[10]....
        /*00e4*/ 	.word	0x000034d0


	//   ....[11]....
        /*00e8*/ 	.word	0x00003500


	//   ....[12]....
        /*00ec*/ 	.word	0x000042d0


	//   ....[13]....
        /*00f0*/ 	.word	0x00004500


	//----- nvinfo : EIATTR_VRC_CTA_INIT_COUNT
	.align		4
.L_43:
        /*00f4*/ 	.byte	0x02, 0x4a
        /*00f6*/ 	.byte	0x80
	.zero		1


	//----- nvinfo : EIATTR_SYSCALL_OFFSETS
	.align		4
        /*00f8*/ 	.byte	0x04, 0x46
        /*00fa*/ 	.short	(.L_45 - .L_44)


	//   ....[0]....
.L_44:
        /*00fc*/ 	.word	0x00005f30


	//   ....[1]....
        /*0100*/ 	.word	0x00006020


	//   ....[2]....
        /*0104*/ 	.word	0x000069c0


	//   ....[3]....
        /*0108*/ 	.word	0x00007ea0


	//   ....[4]....
        /*010c*/ 	.word	0x00009300


	//   ....[5]....
        /*0110*/ 	.word	0x0000a740


	//----- nvinfo : EIATTR_MBARRIER_INSTR_OFFSETS
	.align		4
.L_45:
        /*0114*/ 	.byte	0x04, 0x39
        /*0116*/ 	.short	(.L_47 - .L_46)


	//   ....[0]....
.L_46:
        /*0118*/ 	.word	0x00000650
        /*011c*/ 	.word	0x000000ff
        /*0120*/ 	.word	0x00000000
        /*0124*/ 	.short	0x0100
        /*0126*/ 	.byte	0x06
	.zero		1


	//   ....[1]....
        /*0128*/ 	.word	0x00000660
        /*012c*/ 	.word	0x000000ff
        /*0130*/ 	.word	0x00000028
        /*0134*/ 	.short	0x0100
        /*0136*/ 	.byte	0x06
	.zero		1


	//   ....[2]....
        /*0138*/ 	.word	0x00000670
        /*013c*/ 	.word	0x000000ff
        /*0140*/ 	.word	0x00000008
        /*0144*/ 	.short	0x0100
        /*0146*/ 	.byte	0x06
	.zero		1


	//   ....[3]....
        /*0148*/ 	.word	0x00000680
        /*014c*/ 	.word	0x000000ff
        /*0150*/ 	.word	0x00000030
        /*0154*/ 	.short	0x0100
        /*0156*/ 	.byte	0x06
	.zero		1


	//   ....[4]....
        /*0158*/ 	.word	0x00000690
        /*015c*/ 	.word	0x000000ff
        /*0160*/ 	.word	0x00000010
        /*0164*/ 	.short	0x0100
        /*0166*/ 	.byte	0x06
	.zero		1


	//   ....[5]....
        /*0168*/ 	.word	0x000006a0
        /*016c*/ 	.word	0x000000ff
        /*0170*/ 	.word	0x00000038
        /*0174*/ 	.short	0x0100
        /*0176*/ 	.byte	0x06
	.zero		1


	//   ....[6]....
        /*0178*/ 	.word	0x000006b0
        /*017c*/ 	.word	0x000000ff
        /*0180*/ 	.word	0x00000018
        /*0184*/ 	.short	0x0100
        /*0186*/ 	.byte	0x06
	.zero		1


	//   ....[7]....
        /*0188*/ 	.word	0x000006c0
        /*018c*/ 	.word	0x000000ff
        /*0190*/ 	.word	0x00000040
        /*0194*/ 	.short	0x0100
        /*0196*/ 	.byte	0x06
	.zero		1


	//   ....[8]....
        /*0198*/ 	.word	0x000006d0
        /*019c*/ 	.word	0x000000ff
        /*01a0*/ 	.word	0x00000020
        /*01a4*/ 	.short	0x0100
        /*01a6*/ 	.byte	0x06
	.zero		1


	//   ....[9]....
        /*01a8*/ 	.word	0x000006e0
        /*01ac*/ 	.word	0x000000ff
        /*01b0*/ 	.word	0x00000048
        /*01b4*/ 	.short	0x0100
        /*01b6*/ 	.byte	0x06
	.zero		1


	//   ....[10]....
        /*01b8*/ 	.word	0x00000810
        /*01bc*/ 	.word	0x000000ff
        /*01c0*/ 	.word	0x00000050
        /*01c4*/ 	.short	0x0100
        /*01c6*/ 	.byte	0x06
	.zero		1


	//   ....[11]....
        /*01c8*/ 	.word	0x00000820
        /*01cc*/ 	.word	0x000000ff
        /*01d0*/ 	.word	0x00000070
        /*01d4*/ 	.short	0x0100
        /*01d6*/ 	.byte	0x06
	.zero		1


	//   ....[12]....
        /*01d8*/ 	.word	0x00000830
        /*01dc*/ 	.word	0x000000ff
        /*01e0*/ 	.word	0x00000058
        /*01e4*/ 	.short	0x0100
        /*01e6*/ 	.byte	0x06
	.zero		1


	//   ....[13]....
        /*01e8*/ 	.word	0x00000840
        /*01ec*/ 	.word	0x000000ff
        /*01f0*/ 	.word	0x00000078
        /*01f4*/ 	.short	0x0100
        /*01f6*/ 	.byte	0x06
	.zero		1


	//   ....[14]....
        /*01f8*/ 	.word	0x00000850
        /*01fc*/ 	.word	0x000000ff
        /*0200*/ 	.word	0x00000060
        /*0204*/ 	.short	0x0100
        /*0206*/ 	.byte	0x06
	.zero		1


	//   ....[15]....
        /*0208*/ 	.word	0x00000860
        /*020c*/ 	.word	0x000000ff
        /*0210*/ 	.word	0x00000080
        /*0214*/ 	.short	0x0100
        /*0216*/ 	.byte	0x06
	.zero		1


	//   ....[16]....
        /*0218*/ 	.word	0x00000870
        /*021c*/ 	.word	0x000000ff
        /*0220*/ 	.word	0x00000068
        /*0224*/ 	.short	0x0100
        /*0226*/ 	.byte	0x06
	.zero		1


	//   ....[17]....
        /*0228*/ 	.word	0x00000880
        /*022c*/ 	.word	0x000000ff
        /*0230*/ 	.word	0x00000088
        /*0234*/ 	.short	0x0100
        /*0236*/ 	.byte	0x06
	.zero		1


	//   ....[18]....
        /*0238*/ 	.word	0x00000970
        /*023c*/ 	.word	0x000000ff
        /*0240*/ 	.word	0x00000090
        /*0244*/ 	.short	0x0100
        /*0246*/ 	.byte	0x05
	.zero		1


	//   ....[19]....
        /*0248*/ 	.word	0x00000980
        /*024c*/ 	.word	0x000000ff
        /*0250*/ 	.word	0x00000098
        /*0254*/ 	.short	0x0100
        /*0256*/ 	.byte	0x05
	.zero		1


	//   ....[20]....
        /*0258*/ 	.word	0x00000ac0
        /*025c*/ 	.word	0x000000ff
        /*0260*/ 	.word	0x000000a0
        /*0264*/ 	.short	0x0100
        /*0266*/ 	.byte	0x05
	.zero		1


	//   ....[21]....
        /*0268*/ 	.word	0x00000ad0
        /*026c*/ 	.word	0x000000ff
        /*0270*/ 	.word	0x000000b0
        /*0274*/ 	.short	0x0100
        /*0276*/ 	.byte	0x05
	.zero		1


	//   ....[22]....
        /*0278*/ 	.word	0x00000ae0
        /*027c*/ 	.word	0x000000ff
        /*0280*/ 	.word	0x000000a8
        /*0284*/ 	.short	0x0100
        /*0286*/ 	.byte	0x05
	.zero		1


	//   ....[23]....
        /*0288*/ 	.word	0x00000af0
        /*028c*/ 	.word	0x000000ff
        /*0290*/ 	.word	0x000000b8
        /*0294*/ 	.short	0x0100
        /*0296*/ 	.byte	0x05
	.zero		1


	//   ....[24]....
        /*0298*/ 	.word	0x00000c20
        /*029c*/ 	.word	0x000000ff
        /*02a0*/ 	.word	0x000000c0
        /*02a4*/ 	.short	0x0100
        /*02a6*/ 	.byte	0x06
	.zero		1


	//   ....[25]....
        /*02a8*/ 	.word	0x00000c30
        /*02ac*/ 	.word	0x000000ff
        /*02b0*/ 	.word	0x000000c8
        /*02b4*/ 	.short	0x0100
        /*02b6*/ 	.byte	0x06
	.zero		1


	//   ....[26]....
        /*02b8*/ 	.word	0x00000d40
        /*02bc*/ 	.word	0x000000ff
        /*02c0*/ 	.word	0x000000d0
        /*02c4*/ 	.short	0x0100
        /*02c6*/ 	.byte	0x05
	.zero		1


	//   ....[27]....
        /*02c8*/ 	.word	0x00000d50
        /*02cc*/ 	.word	0x000000ff
        /*02d0*/ 	.word	0x000000e0
        /*02d4*/ 	.short	0x0100
        /*02d6*/ 	.byte	0x05
	.zero		1


	//   ....[28]....
        /*02d8*/ 	.word	0x00000d60
        /*02dc*/ 	.word	0x000000ff
        /*02e0*/ 	.word	0x000000d8
        /*02e4*/ 	.short	0x0100
        /*02e6*/ 	.byte	0x05
	.zero		1


	//   ....[29]....
        /*02e8*/ 	.word	0x00000d70
        /*02ec*/ 	.word	0x000000ff
        /*02f0*/ 	.word	0x000000e8
        /*02f4*/ 	.short	0x0100
        /*02f6*/ 	.byte	0x05
	.zero		1


	//   ....[30]....
        /*02f8*/ 	.word	0x00000e70
        /*02fc*/ 	.word	0x000000ff
        /*0300*/ 	.word	0x000000f0
        /*0304*/ 	.short	0x0100
        /*0306*/ 	.byte	0x04
	.zero		1


	//   ....[31]....
        /*0308*/ 	.word	0x00001a20
        /*030c*/ 	.word	0x00000002
        /*0310*/ 	.word	0x000000e0
        /*0314*/ 	.short	0x010a
        /*0316*/ 	.byte	0xff
	.zero		1


	//   ....[32]....
        /*0318*/ 	.word	0x00001a40
        /*031c*/ 	.word	0x00000002
        /*0320*/ 	.word	0x000000d0
        /*0324*/ 	.short	0x0101
        /*0326*/ 	.byte	0xff
	.zero		1


	//   ....[33]....
        /*0328*/ 	.word	0x00001b10
        /*032c*/ 	.word	0x000000ff
        /*0330*/ 	.word	0x00000028
        /*0334*/ 	.short	0x010a
        /*0336*/ 	.byte	0x08
	.zero		1


	//   ....[34]....
        /*0338*/ 	.word	0x00001bb0
        /*033c*/ 	.word	0x000000ff
        /*0340*/ 	.word	0x00000028
        /*0344*/ 	.short	0x010a
        /*0346*/ 	.byte	0x21
	.zero		1


	//   ....[35]....
        /*0348*/ 	.word	0x00001cf0
        /*034c*/ 	.word	0x000000ff
        /*0350*/ 	.word	0x00000028
        /*0354*/ 	.short	0x010a
        /*0356*/ 	.byte	0x08
	.zero		1


	//   ....[36]....
        /*0358*/ 	.word	0x00001fc0
        /*035c*/ 	.word	0x000000ff
        /*0360*/ 	.word	0x00000098
        /*0364*/ 	.short	0x0101
        /*0366*/ 	.byte	0x07
	.zero		1


	//   ....[37]....
        /*0368*/ 	.word	0x00001fe0
        /*036c*/ 	.word	0x000000ff
        /*0370*/ 	.word	0x00000028
        /*0374*/ 	.short	0x010a
        /*0376*/ 	.byte	0x08
	.zero		1


	//   ....[38]....
        /*0378*/ 	.word	0x00002060
        /*037c*/ 	.word	0x000000ff
        /*0380*/ 	.word	0x00000028
        /*0384*/ 	.short	0x010a
        /*0386*/ 	.byte	0x21
	.zero		1


	//   ....[39]....
        /*0388*/ 	.word	0x000021a0
        /*038c*/ 	.word	0x000000ff
        /*0390*/ 	.word	0x00000028
        /*0394*/ 	.short	0x010a
        /*0396*/ 	.byte	0x08
	.zero		1


	//   ....[40]....
        /*0398*/ 	.word	0x00002470
        /*039c*/ 	.word	0x00000002
        /*03a0*/ 	.word	0x000000a0
        /*03a4*/ 	.short	0x010a
        /*03a6*/ 	.byte	0xff
	.zero		1


	//   ....[41]....
        /*03a8*/ 	.word	0x00002530
        /*03ac*/ 	.word	0x00000002
        /*03b0*/ 	.word	0x00000000
        /*03b4*/ 	.short	0x0101
        /*03b6*/ 	.byte	0xff
	.zero		1


	//   ....[42]....
        /*03b8*/ 	.word	0x00002aa0
        /*03bc*/ 	.word	0x000000ff
        /*03c0*/ 	.word	0x00000000
        /*03c4*/ 	.short	0x010a
        /*03c6*/ 	.byte	0x04
	.zero		1


	//   ....[43]....
        /*03c8*/ 	.word	0x00002b30
        /*03cc*/ 	.word	0x000000ff
        /*03d0*/ 	.word	0x00000000
        /*03d4*/ 	.short	0x010a
        /*03d6*/ 	.byte	0x04
	.zero		1


	//   ....[44]....
        /*03d8*/ 	.word	0x00002bc0
        /*03dc*/ 	.word	0x000000ff
        /*03e0*/ 	.word	0x00000000
        /*03e4*/ 	.short	0x010a
        /*03e6*/ 	.byte	0x04
	.zero		1


	//   ....[45]....
        /*03e8*/ 	.word	0x00002c50
        /*03ec*/ 	.word	0x000000ff
        /*03f0*/ 	.word	0x00000000
        /*03f4*/ 	.short	0x010a
        /*03f6*/ 	.byte	0x04
	.zero		1


	//   ....[46]....
        /*03f8*/ 	.word	0x00002cf0
        /*03fc*/ 	.word	0x00000000
        /*0400*/ 	.word	0x00000000
        /*0404*/ 	.short	0x010a
        /*0406*/ 	.byte	0xff
	.zero		1


	//   ....[47]....
        /*0408*/ 	.word	0x00002e20
        /*040c*/ 	.word	0x00000000
        /*0410*/ 	.word	0x000000d0
        /*0414*/ 	.short	0x010a
        /*0416*/ 	.byte	0xff
	.zero		1


	//   ....[48]....
        /*0418*/ 	.word	0x00002e90
        /*041c*/ 	.word	0x00000004
        /*0420*/ 	.word	0x00000000
        /*0424*/ 	.short	0x0101
        /*0426*/ 	.byte	0xff
	.zero		1


	//   ....[49]....
        /*0428*/ 	.word	0x00002eb0
        /*042c*/ 	.word	0x000000ff
        /*0430*/ 	.word	0x000000b0
        /*0434*/ 	.short	0x010a
        /*0436*/ 	.byte	0x05
	.zero		1


	//   ....[50]....
        /*0438*/ 	.word	0x00002fd0
        /*043c*/ 	.word	0x00000000
        /*0440*/ 	.word	0x000000a0
        /*0444*/ 	.short	0x010a
        /*0446*/ 	.byte	0xff
	.zero		1


	//   ....[51]....
        /*0448*/ 	.word	0x000030d0
        /*044c*/ 	.word	0x00000000
        /*0450*/ 	.word	0x00000000
        /*0454*/ 	.short	0x0101
        /*0456*/ 	.byte	0xff
	.zero		1


	//   ....[52]....
        /*0458*/ 	.word	0x00003160
        /*045c*/ 	.word	0x000000ff
        /*0460*/ 	.word	0x000000b0
        /*0464*/ 	.short	0x0106
        /*0466*/ 	.byte	0x05
	.zero		1


	//   ....[53]....
        /*0468*/ 	.word	0x00003180
        /*046c*/ 	.word	0x000000ff
        /*0470*/ 	.word	0x000000b0
        /*0474*/ 	.short	0x010a
        /*0476*/ 	.byte	0x05
	.zero		1


	//   ....[54]....
        /*0478*/ 	.word	0x00003210
        /*047c*/ 	.word	0x000000ff
        /*0480*/ 	.word	0x000000b0
        /*0484*/ 	.short	0x0106
        /*0486*/ 	.byte	0x04
	.zero		1


	//   ....[55]....
        /*0488*/ 	.word	0x00003250
        /*048c*/ 	.word	0x00000000
        /*0490*/ 	.word	0x000000b0
        /*0494*/ 	.short	0x010a
        /*0496*/ 	.byte	0xff
	.zero		1


	//   ....[56]....
        /*0498*/ 	.word	0x000038e0
        /*049c*/ 	.word	0x00000002
        /*04a0*/ 	.word	0x000000a0
        /*04a4*/ 	.short	0x010a
        /*04a6*/ 	.byte	0xff
	.zero		1


	//   ....[57]....
        /*04a8*/ 	.word	0x000039f0
        /*04ac*/ 	.word	0x00000002
        /*04b0*/ 	.word	0x00000000
        /*04b4*/ 	.short	0x0101
        /*04b6*/ 	.byte	0xff
	.zero		1


	//   ....[58]....
        /*04b8*/ 	.word	0x00003a40
        /*04bc*/ 	.word	0x000000ff
        /*04c0*/ 	.word	0x00000000
        /*04c4*/ 	.short	0x010a
        /*04c6*/ 	.byte	0x13
	.zero		1


	//   ....[59]....
        /*04c8*/ 	.word	0x00003a60
        /*04cc*/ 	.word	0x000000ff
        /*04d0*/ 	.word	0x00000000
        /*04d4*/ 	.short	0x010a
        /*04d6*/ 	.byte	0x13
	.zero		1


	//   ....[60]....
        /*04d8*/ 	.word	0x00003b90
        /*04dc*/ 	.word	0x000000ff
        /*04e0*/ 	.word	0x00000000
        /*04e4*/ 	.short	0x010a
        /*04e6*/ 	.byte	0x14
	.zero		1


	//   ....[61]....
        /*04e8*/ 	.word	0x00003c60
        /*04ec*/ 	.word	0x000000ff
        /*04f0*/ 	.word	0x000000c8
        /*04f4*/ 	.short	0x010a
        /*04f6*/ 	.byte	0x09
	.zero		1


	//   ....[62]....
        /*04f8*/ 	.word	0x00003e50
        /*04fc*/ 	.word	0x000000ff
        /*0500*/ 	.word	0x00000000
        /*0504*/ 	.short	0x010a
        /*0506*/ 	.byte	0x0a
	.zero		1


	//   ....[63]....
        /*0508*/ 	.word	0x00003f80
        /*050c*/ 	.word	0x000000ff
        /*0510*/ 	.word	0x00000000
        /*0514*/ 	.short	0x010a
        /*0516*/ 	.byte	0x1c
	.zero		1


	//   ....[64]....
        /*0518*/ 	.word	0x000042b0
        /*051c*/ 	.word	0x000000ff
        /*0520*/ 	.word	0x000000f0
        /*0524*/ 	.short	0x010a
        /*0526*/ 	.byte	0x09
	.zero		1


	//   ....[65]....
        /*0528*/ 	.word	0x00004720
        /*052c*/ 	.word	0x00000000
        /*0530*/ 	.word	0x000000a0
        /*0534*/ 	.short	0x010a
        /*0536*/ 	.byte	0xff
	.zero		1


	//   ....[66]....
        /*0538*/ 	.word	0x00004840
        /*053c*/ 	.word	0x00000000
        /*0540*/ 	.word	0x00000000
        /*0544*/ 	.short	0x0101
        /*0546*/ 	.byte	0xff
	.zero		1


	//   ....[67]....
        /*0548*/ 	.word	0x00004b60
        /*054c*/ 	.word	0x000000ff
        /*0550*/ 	.word	0x00000098
        /*0554*/ 	.short	0x010a
        /*0556*/ 	.byte	0x04
	.zero		1


	//   ....[68]....
        /*0558*/ 	.word	0x00004cd0
        /*055c*/ 	.word	0x000000ff
        /*0560*/ 	.word	0x00000070
        /*0564*/ 	.short	0x010a
        /*0566*/ 	.byte	0x04
	.zero		1


	//   ....[69]....
        /*0568*/ 	.word	0x00004e80
        /*056c*/ 	.word	0x000000ff
        /*0570*/ 	.word	0x00000050
        /*0574*/ 	.short	0x010b
        /*0576*/ 	.byte	0x04
	.zero		1


	//   ....[70]....
        /*0578*/ 	.word	0x00004e90
        /*057c*/ 	.word	0x000000ff
        /*0580*/ 	.word	0x00000000
        /*0584*/ 	.short	0x0101
        /*0586*/ 	.byte	0x07
	.zero		1


	//   ....[71]....
        /*0588*/ 	.word	0x00004eb0
        /*058c*/ 	.word	0x000000ff
        /*0590*/ 	.word	0x00000078
        /*0594*/ 	.short	0x010a
        /*0596*/ 	.byte	0x04
	.zero		1


	//   ....[72]....
        /*0598*/ 	.word	0x00005000
        /*059c*/ 	.word	0x000000ff
        /*05a0*/ 	.word	0x00000058
        /*05a4*/ 	.short	0x010b
        /*05a6*/ 	.byte	0x04
	.zero		1


	//   ....[73]....
        /*05a8*/ 	.word	0x00005010
        /*05ac*/ 	.word	0x000000ff
        /*05b0*/ 	.word	0x00000000
        /*05b4*/ 	.short	0x0101
        /*05b6*/ 	.byte	0x06
	.zero		1


	//   ....[74]....
        /*05b8*/ 	.word	0x00005030
        /*05bc*/ 	.word	0x000000ff
        /*05c0*/ 	.word	0x00000080
        /*05c4*/ 	.short	0x010a
        /*05c6*/ 	.byte	0x04
	.zero		1


	//   ....[75]....
        /*05c8*/ 	.word	0x00005190
        /*05cc*/ 	.word	0x000000ff
        /*05d0*/ 	.word	0x00000060
        /*05d4*/ 	.short	0x010b
        /*05d6*/ 	.byte	0x04
	.zero		1


	//   ....[76]....
        /*05d8*/ 	.word	0x000051a0
        /*05dc*/ 	.word	0x000000ff
        /*05e0*/ 	.word	0x00000000
        /*05e4*/ 	.short	0x0101
        /*05e6*/ 	.byte	0x25
	.zero		1


	//   ....[77]....
        /*05e8*/ 	.word	0x000051b0
        /*05ec*/ 	.word	0x000000ff
        /*05f0*/ 	.word	0x00000088
        /*05f4*/ 	.short	0x010a
        /*05f6*/ 	.byte	0x04
	.zero		1


	//   ....[78]....
        /*05f8*/ 	.word	0x000053c0
        /*05fc*/ 	.word	0x000000ff
        /*0600*/ 	.word	0x00000068
        /*0604*/ 	.short	0x010b
        /*0606*/ 	.byte	0x04
	.zero		1


	//   ....[79]....
        /*0608*/ 	.word	0x00005460
        /*060c*/ 	.word	0x000000ff
        /*0610*/ 	.word	0x00000000
        /*0614*/ 	.short	0x0101
        /*0616*/ 	.byte	0x05
	.zero		1


	//   ....[80]....
        /*0618*/ 	.word	0x00005540
        /*061c*/ 	.word	0x000000ff
        /*0620*/ 	.word	0x00000070
        /*0624*/ 	.short	0x010a
        /*0626*/ 	.byte	0x04
	.zero		1


	//   ....[81]....
        /*0628*/ 	.word	0x00005560
        /*062c*/ 	.word	0x000000ff
        /*0630*/ 	.word	0x00000078
        /*0634*/ 	.short	0x010a
        /*0636*/ 	.byte	0x04
	.zero		1


	//   ....[82]....
        /*0638*/ 	.word	0x00005580
        /*063c*/ 	.word	0x000000ff
        /*0640*/ 	.word	0x00000080
        /*0644*/ 	.short	0x010a
        /*0646*/ 	.byte	0x04
	.zero		1


	//   ....[83]....
        /*0648*/ 	.word	0x000055c0
        /*064c*/ 	.word	0x00000000
        /*0650*/ 	.word	0x00000088
        /*0654*/ 	.short	0x010a
        /*0656*/ 	.byte	0xff
	.zero		1


	//   ....[84]....
        /*0658*/ 	.word	0x00005910
        /*065c*/ 	.word	0x00000000
        /*0660*/ 	.word	0x000000a0
        /*0664*/ 	.short	0x010a
        /*0666*/ 	.byte	0xff
	.zero		1


	//   ....[85]....
        /*0668*/ 	.word	0x00005a20
        /*066c*/ 	.word	0x00000000
        /*0670*/ 	.word	0x00000000
        /*0674*/ 	.short	0x0101
        /*0676*/ 	.byte	0xff
	.zero		1


	//   ....[86]....
        /*0678*/ 	.word	0x000064b0
        /*067c*/ 	.word	0x000000ff
        /*0680*/ 	.word	0x00000050
        /*0684*/ 	.short	0x010a
        /*0686*/ 	.byte	0x31
	.zero		1


	//   ....[87]....
        /*0688*/ 	.word	0x000065b0
        /*068c*/ 	.word	0x000000ff
        /*0690*/ 	.word	0x000000c0
        /*0694*/ 	.short	0x010a
        /*0696*/ 	.byte	0x31
	.zero		1


	//   ....[88]....
        /*0698*/ 	.word	0x00006760
        /*069c*/ 	.word	0x000000ff
        /*06a0*/ 	.word	0x00000050
        /*06a4*/ 	.short	0x010a
        /*06a6*/ 	.byte	0x31
	.zero		1


	//   ....[89]....
        /*06a8*/ 	.word	0x000068a0
        /*06ac*/ 	.word	0x000000ff
        /*06b0*/ 	.word	0x000000c0
        /*06b4*/ 	.short	0x010a
        /*06b6*/ 	.byte	0x31
	.zero		1


	//   ....[90]....
        /*06b8*/ 	.word	0x00006aa0
        /*06bc*/ 	.word	0x000000ff
        /*06c0*/ 	.word	0x00000000
        /*06c4*/ 	.short	0x0101
        /*06c6*/ 	.byte	0x05
	.zero		1


	//   ....[91]....
        /*06c8*/ 	.word	0x00007b10
        /*06cc*/ 	.word	0x00000000
        /*06d0*/ 	.word	0x00000000
        /*06d4*/ 	.short	0x0101
        /*06d6*/ 	.byte	0xff
	.zero		1


	//   ....[92]....
        /*06d8*/ 	.word	0x00007b20
        /*06dc*/ 	.word	0x00000003
        /*06e0*/ 	.word	0x00000050
        /*06e4*/ 	.short	0x010a
        /*06e6*/ 	.byte	0xff
	.zero		1


	//   ....[93]....
        /*06e8*/ 	.word	0x00007c30
        /*06ec*/ 	.word	0x00000003
        /*06f0*/ 	.word	0x00000050
        /*06f4*/ 	.short	0x010a
        /*06f6*/ 	.byte	0xff
	.zero		1


	//   ....[94]....
        /*06f8*/ 	.word	0x00008f80
        /*06fc*/ 	.word	0x00000000
        /*0700*/ 	.word	0x00000000
        /*0704*/ 	.short	0x0101
        /*0706*/ 	.byte	0xff
	.zero		1


	//   ....[95]....
        /*0708*/ 	.word	0x00008fa0
        /*070c*/ 	.word	0x00000003
        /*0710*/ 	.word	0x00000050
        /*0714*/ 	.short	0x010a
        /*0716*/ 	.byte	0xff
	.zero		1


	//   ....[96]....
        /*0718*/ 	.word	0x00009090
        /*071c*/ 	.word	0x00000003
        /*0720*/ 	.word	0x00000050
        /*0724*/ 	.short	0x010a
        /*0726*/ 	.byte	0xff
	.zero		1


	//   ....[97]....
        /*0728*/ 	.word	0x0000a3e0
        /*072c*/ 	.word	0x00000000
        /*0730*/ 	.word	0x00000000
        /*0734*/ 	.short	0x0101
        /*0736*/ 	.byte	0xff
	.zero		1


	//   ....[98]....
        /*0738*/ 	.word	0x0000a400
        /*073c*/ 	.word	0x00000003
        /*0740*/ 	.word	0x00000050
        /*0744*/ 	.short	0x010a
        /*0746*/ 	.byte	0xff
	.zero		1


	//   ....[99]....
        /*0748*/ 	.word	0x0000a4d0
        /*074c*/ 	.word	0x00000003
        /*0750*/ 	.word	0x00000050
        /*0754*/ 	.short	0x010a
        /*0756*/ 	.byte	0xff
	.zero		1


	//   ....[100]....
        /*0758*/ 	.word	0x0000b810
        /*075c*/ 	.word	0x00000000
        /*0760*/ 	.word	0x00000000
        /*0764*/ 	.short	0x0101
        /*0766*/ 	.byte	0xff
	.zero		1


	//   ....[101]....
        /*0768*/ 	.word	0x0000b8f0
        /*076c*/ 	.word	0x000000ff
        /*0770*/ 	.word	0x000000f0
        /*0774*/ 	.short	0x0101
        /*0776*/ 	.byte	0x31
	.zero		1


	//   ....[102]....
        /*0778*/ 	.word	0x0000ba80
        /*077c*/ 	.word	0x000000ff
        /*0780*/ 	.word	0x00000000
        /*0784*/ 	.short	0x0101
        /*0786*/ 	.byte	0x04
	.zero		1


	//   ....[103]....
        /*0788*/ 	.word	0x0000baa0
        /*078c*/ 	.word	0x00000002
        /*0790*/ 	.word	0x000000e0
        /*0794*/ 	.short	0x010a
        /*0796*/ 	.byte	0xff
	.zero		1


	//   ....[104]....
        /*0798*/ 	.word	0x0000bb00
        /*079c*/ 	.word	0x00000002
        /*07a0*/ 	.word	0x00000028
        /*07a4*/ 	.short	0x010a
        /*07a6*/ 	.byte	0xff
	.zero		1


	//   ....[105]....
        /*07a8*/ 	.word	0x0000bb60
        /*07ac*/ 	.word	0x00000002
        /*07b0*/ 	.word	0x00000028
        /*07b4*/ 	.short	0x010a
        /*07b6*/ 	.byte	0xff
	.zero		1


	//   ....[106]....
        /*07b8*/ 	.word	0x0000bbb0
        /*07bc*/ 	.word	0x00000002
        /*07c0*/ 	.word	0x000000a0
        /*07c4*/ 	.short	0x010a
        /*07c6*/ 	.byte	0xff
	.zero		1


	//   ....[107]....
        /*07c8*/ 	.word	0x0000bc10
        /*07cc*/ 	.word	0x00000000
        /*07d0*/ 	.word	0x00000000
        /*07d4*/ 	.short	0x010a
        /*07d6*/ 	.byte	0xff
	.zero		1


	//   ....[108]....
        /*07d8*/ 	.word	0x0000bc70
        /*07dc*/ 	.word	0x00000000
        /*07e0*/ 	.word	0x00000000
        /*07e4*/ 	.short	0x010a
        /*07e6*/ 	.byte	0xff
	.zero		1


	//   ....[109]....
        /*07e8*/ 	.word	0x0000bcd0
        /*07ec*/ 	.word	0x00000000
        /*07f0*/ 	.word	0x00000000
        /*07f4*/ 	.short	0x010a
        /*07f6*/ 	.byte	0xff
	.zero		1


	//   ....[110]....
        /*07f8*/ 	.word	0x0000bd30
        /*07fc*/ 	.word	0x00000000
        /*0800*/ 	.word	0x00000000
        /*0804*/ 	.short	0x010a
        /*0806*/ 	.byte	0xff
	.zero		1


	//   ....[111]....
        /*0808*/ 	.word	0x0000bd80
        /*080c*/ 	.word	0x00000000
        /*0810*/ 	.word	0x000000d0
        /*0814*/ 	.short	0x010a
        /*0816*/ 	.byte	0xff
	.zero		1


	//   ....[112]....
        /*0818*/ 	.word	0x0000bde0
        /*081c*/ 	.word	0x00000000
        /*0820*/ 	.word	0x000000b0
        /*0824*/ 	.short	0x010a
        /*0826*/ 	.byte	0xff
	.zero		1


	//   ....[113]....
        /*0828*/ 	.word	0x0000be30
        /*082c*/ 	.word	0x00000000
        /*0830*/ 	.word	0x000000a0
        /*0834*/ 	.short	0x010a
        /*0836*/ 	.byte	0xff
	.zero		1


	//   ....[114]....
        /*0838*/ 	.word	0x0000be90
        /*083c*/ 	.word	0x00000000
        /*0840*/ 	.word	0x000000b0
        /*0844*/ 	.short	0x010a
        /*0846*/ 	.byte	0xff
	.zero		1


	//   ....[115]....
        /*0848*/ 	.word	0x0000bee0
        /*084c*/ 	.word	0x00000002
        /*0850*/ 	.word	0x000000a0
        /*0854*/ 	.short	0x010a
        /*0856*/ 	.byte	0xff
	.zero		1


	//   ....[116]....
        /*0858*/ 	.word	0x0000bf40
        /*085c*/ 	.word	0x00000002
        /*0860*/ 	.word	0x00000000
        /*0864*/ 	.short	0x010a
        /*0866*/ 	.byte	0xff
	.zero		1


	//   ....[117]....
        /*0868*/ 	.word	0x0000bfa0
        /*086c*/ 	.word	0x00000002
        /*0870*/ 	.word	0x000000c8
        /*0874*/ 	.short	0x010a
        /*0876*/ 	.byte	0xff
	.zero		1


	//   ....[118]....
        /*0878*/ 	.word	0x0000c000
        /*087c*/ 	.word	0x00000002
        /*0880*/ 	.word	0x00000000
        /*0884*/ 	.short	0x010a
        /*0886*/ 	.byte	0xff
	.zero		1


	//   ....[119]....
        /*0888*/ 	.word	0x0000c060
        /*088c*/ 	.word	0x00000000
        /*0890*/ 	.word	0x000000f0
        /*0894*/ 	.short	0x010a
        /*0896*/ 	.byte	0xff
	.zero		1


	//   ....[120]....
        /*0898*/ 	.word	0x0000c0b0
        /*089c*/ 	.word	0x00000000
        /*08a0*/ 	.word	0x000000a0
        /*08a4*/ 	.short	0x010a
        /*08a6*/ 	.byte	0xff
	.zero		1


	//   ....[121]....
        /*08a8*/ 	.word	0x0000c110
        /*08ac*/ 	.word	0x00000000
        /*08b0*/ 	.word	0x00000098
        /*08b4*/ 	.short	0x010a
        /*08b6*/ 	.byte	0xff
	.zero		1


	//   ....[122]....
        /*08b8*/ 	.word	0x0000c170
        /*08bc*/ 	.word	0x00000003
        /*08c0*/ 	.word	0x00000070
        /*08c4*/ 	.short	0x010a
        /*08c6*/ 	.byte	0xff
	.zero		1


	//   ....[123]....
        /*08c8*/ 	.word	0x0000c1d0
        /*08cc*/ 	.word	0x00000003
        /*08d0*/ 	.word	0x00000078
        /*08d4*/ 	.short	0x010a
        /*08d6*/ 	.byte	0xff
	.zero		1


	//   ....[124]....
        /*08d8*/ 	.word	0x0000c230
        /*08dc*/ 	.word	0x00000003
        /*08e0*/ 	.word	0x00000080
        /*08e4*/ 	.short	0x010a
        /*08e6*/ 	.byte	0xff
	.zero		1


	//   ....[125]....
        /*08e8*/ 	.word	0x0000c290
        /*08ec*/ 	.word	0x00000003
        /*08f0*/ 	.word	0x00000088
        /*08f4*/ 	.short	0x010a
        /*08f6*/ 	.byte	0xff
	.zero		1


	//   ....[126]....
        /*08f8*/ 	.word	0x0000c2f0
        /*08fc*/ 	.word	0x00000000
        /*0900*/ 	.word	0x00000070
        /*0904*/ 	.short	0x010a
        /*0906*/ 	.byte	0xff
	.zero		1


	//   ....[127]....
        /*0908*/ 	.word	0x0000c350
        /*090c*/ 	.word	0x00000000
        /*0910*/ 	.word	0x00000078
        /*0914*/ 	.short	0x010a
        /*0916*/ 	.byte	0xff
	.zero		1


	//   ....[128]....
        /*0918*/ 	.word	0x0000c3b0
        /*091c*/ 	.word	0x00000000
        /*0920*/ 	.word	0x00000080
        /*0924*/ 	.short	0x010a
        /*0926*/ 	.byte	0xff
	.zero		1


	//   ....[129]....
        /*0928*/ 	.word	0x0000c400
        /*092c*/ 	.word	0x00000000
        /*0930*/ 	.word	0x000000a0
        /*0934*/ 	.short	0x010a
        /*0936*/ 	.byte	0xff
	.zero		1


	//   ....[130]....
        /*0938*/ 	.word	0x0000c460
        /*093c*/ 	.word	0x00000000
        /*0940*/ 	.word	0x00000050
        /*0944*/ 	.short	0x010a
        /*0946*/ 	.byte	0xff
	.zero		1


	//   ....[131]....
        /*0948*/ 	.word	0x0000c4c0
        /*094c*/ 	.word	0x00000000
        /*0950*/ 	.word	0x000000c0
        /*0954*/ 	.short	0x010a
        /*0956*/ 	.byte	0xff
	.zero		1


	//   ....[132]....
        /*0958*/ 	.word	0x0000c510
        /*095c*/ 	.word	0x00000003
        /*0960*/ 	.word	0x00000050
        /*0964*/ 	.short	0x010a
        /*0966*/ 	.byte	0xff
	.zero		1


	//   ....[133]....
        /*0968*/ 	.word	0x0000c560
        /*096c*/ 	.word	0x00000003
        /*0970*/ 	.word	0x00000050
        /*0974*/ 	.short	0x010a
        /*0976*/ 	.byte	0xff
	.zero		1


	//   ....[134]....
        /*0978*/ 	.word	0x0000c5b0
        /*097c*/ 	.word	0x00000003
        /*0980*/ 	.word	0x00000050
        /*0984*/ 	.short	0x010a
        /*0986*/ 	.byte	0xff
	.zero		1


	//----- nvinfo : EIATTR_NUM_MBARRIERS
	.align		4
.L_47:
        /*0988*/ 	.byte	0x03, 0x38
        /*098a*/ 	.short	0x001f


	//----- nvinfo : EIATTR_EXIT_INSTR_OFFSETS
	.align		4
        /*098c*/ 	.byte	0x04, 0x1c
        /*098e*/ 	.short	(.L_49 - .L_48)


	//   ....[0]....
.L_48:
        /*0990*/ 	.word	0x00002d20


	//   ....[1]....
        /*0994*/ 	.word	0x00003220


	//   ....[2]....
        /*0998*/ 	.word	0x00003280


	//   ....[3]....
        /*099c*/ 	.word	0x00004510


	//   ....[4]....
        /*09a0*/ 	.word	0x000055f0


	//   ....[5]....
        /*09a4*/ 	.word	0x00005630


	//   ....[6]....
        /*09a8*/ 	.word	0x0000b970


	//   ....[7]....
        /*09ac*/ 	.word	0x0000b9f0


	//   ....[8]....
        /*09b0*/ 	.word	0x0000ba20


	//   ....[9]....
        /*09b4*/ 	.word	0x0000ba90


	//----- nvinfo : EIATTR_MAX_THREADS
	.align		4
.L_49:
        /*09b8*/ 	.byte	0x04, 0x05
        /*09ba*/ 	.short	(.L_51 - .L_50)
.L_50:
        /*09bc*/ 	.word	0x00000100
        /*09c0*/ 	.word	0x00000001
        /*09c4*/ 	.word	0x00000001


	//----- nvinfo : EIATTR_CRS_STACK_SIZE
	.align		4
.L_51:
        /*09c8*/ 	.byte	0x04, 0x1e
        /*09ca*/ 	.short	(.L_53 - .L_52)
.L_52:
        /*09cc*/ 	.word	0x00000000


	//----- nvinfo : EIATTR_CBANK_PARAM_SIZE
	.align		4
.L_53:
        /*09d0*/ 	.byte	0x03, 0x19
        /*09d2*/ 	.short	0x0c00


	//----- nvinfo : EIATTR_PARAM_CBANK
	.align		4
        /*09d4*/ 	.byte	0x04, 0x0a
        /*09d6*/ 	.short	(.L_55 - .L_54)
	.align		4
.L_54:
        /*09d8*/ 	.word	index@(.nv.constant0._ZN7cutlass13device_kernelINS_4gemm6kernel13GemmUniversalIN4cute5tupleIJiiiiEEENS1_10collective13CollectiveMmaINS1_46MainloopSm100TmaUmmaWarpSpecializedBlockScaledILi5ELi2ELi1ENS5_IJNS4_1CILi1EEENSA_ILi8EEESB_EEEEENS5_IJNSA_ILi128EEENSA_ILi256EEESF_EEENS5_IJNS_12float_e2m1_tENS_13float_ue4m3_tEEEENS5_IJNS5_IJlSB_lEEENS4_6LayoutINS5_IJNS5_IJNS5_IJNSA_ILi32EEENSA_ILi4EEEEEEiEEENS5_IJNS5_IJNSA_ILi16EEESO_EEEiEEENS5_IJSB_iEEEEEENS5_IJST_NS5_IJNS5_IJNSA_ILi0EEESB_EEENSA_ILi512EEEEEENS5_IJSW_iEEEEEEEEEEESK_S13_NS4_8TiledMMAINS4_8MMA_AtomIJNS4_17SM100_MMA_MXF4_SSISI_SI_fSJ_Li128ELi256ELi16ELNS4_4UMMA5MajorE0ELS18_0ELNS17_7ScaleInE0ELS19_0EEEEEENSM_INS5_IJSB_SB_SB_EEENS5_IJSW_SW_SW_EEEEENS5_IJNS4_10UnderscoreES1F_S1F_EEEEENS5_IJNS4_23SM90_TMA_LOAD_MULTICASTES1I_EEENS5_IJNS4_14ComposedLayoutINS4_7SwizzleILi2ELi4ELi3EEENS4_18smem_ptr_flag_bitsILi4EEENSM_INS5_IJSC_SF_EEENS5_IJSF_SB_EEEEEEENSM_INS5_IJNS5_IJNS5_IJSP_SB_EEESS_EEESB_NS5_IJSB_NSA_ILi2EEEEEEEEENS5_IJNS5_IJNS5_IJSS_SY_EEESX_EEESW_NS5_IJSO_SY_EEEEEEEEEEEvNS4_8identityENS5_IJNS4_13SM90_TMA_LOADES25_EEENS5_IJS1S_NSM_INS5_IJNS5_IJNS5_IJSP_S1V_EEESS_EEESB_S1W_EEENS5_IJS1Z_SW_NS5_IJSO_NSA_ILi1024EEEEEEEEEEEEEEvS24_EENS_8epilogue10collective18CollectiveEpilogueINS2G_23Sm100TmaWarpSpecializedILi4ELi2ELi64ELb1ELb0EEEJSH_NS5_IJNSM_ISF_SB_EENSM_INSA_ILi64EEESB_EEEEENS_10bfloat16_tESL_S2P_SL_NS2G_6fusion15FusionCallbacksIS2K_NS2Q_17LinearCombinationIS2P_fS2P_fLNS_15FloatRoundStyleE2EEESH_S2O_JEEENS4_5SM1004TMEM4LOAD26SM100_TMEM_LOAD_32dp32b64xES25_NS1K_INS1L_ILi3ELi4ELi3EEENS1N_ILi16EEENSM_INS5_IJSC_S2M_EEENS5_IJS2M_SB_EEEEEEENS4_39AutoVectorizingCopyWithAssumedAlignmentILi128EEENS4_14SM90_TMA_STOREES35_S37_S37_EEEvvEEEEvNT_6ParamsE)
        /*09dc*/ 	.short	0x0380
        /*09de*/ 	.short	0x0c00


	//----- nvinfo : EIATTR_SW_WAR
	.align		4
.L_55:
        /*09e0*/ 	.byte	0x04, 0x36
        /*09e2*/ 	.short	(.L_57 - .L_56)
.L_56:
        /*09e4*/ 	.word	0x00000008
.L_57:


//--------------------- .nv.callgraph             --------------------------
	.section	.nv.callgraph,"",@"SHT_CUDA_CALLGRAPH"
	.align	4
	.sectionentsize	8
	.align		4
        /*0000*/ 	.word	0x00000000
	.align		4
        /*0004*/ 	.word	0xffffffff
	.align		4
        /*0008*/ 	.word	index@(_ZN7cutlass13device_kernelINS_4gemm6kernel13GemmUniversalIN4cute5tupleIJiiiiEEENS1_10collective13CollectiveMmaINS1_46MainloopSm100TmaUmmaWarpSpecializedBlockScaledILi5ELi2ELi1ENS5_IJNS4_1CILi1EEENSA_ILi8EEESB_EEEEENS5_IJNSA_ILi128EEENSA_ILi256EEESF_EEENS5_IJNS_12float_e2m1_tENS_13float_ue4m3_tEEEENS5_IJNS5_IJlSB_lEEENS4_6LayoutINS5_IJNS5_IJNS5_IJNSA_ILi32EEENSA_ILi4EEEEEEiEEENS5_IJNS5_IJNSA_ILi16EEESO_EEEiEEENS5_IJSB_iEEEEEENS5_IJST_NS5_IJNS5_IJNSA_ILi0EEESB_EEENSA_ILi512EEEEEENS5_IJSW_iEEEEEEEEEEESK_S13_NS4_8TiledMMAINS4_8MMA_AtomIJNS4_17SM100_MMA_MXF4_SSISI_SI_fSJ_Li128ELi256ELi16ELNS4_4UMMA5MajorE0ELS18_0ELNS17_7ScaleInE0ELS19_0EEEEEENSM_INS5_IJSB_SB_SB_EEENS5_IJSW_SW_SW_EEEEENS5_IJNS4_10UnderscoreES1F_S1F_EEEEENS5_IJNS4_23SM90_TMA_LOAD_MULTICASTES1I_EEENS5_IJNS4_14ComposedLayoutINS4_7SwizzleILi2ELi4ELi3EEENS4_18smem_ptr_flag_bitsILi4EEENSM_INS5_IJSC_SF_EEENS5_IJSF_SB_EEEEEEENSM_INS5_IJNS5_IJNS5_IJSP_SB_EEESS_EEESB_NS5_IJSB_NSA_ILi2EEEEEEEEENS5_IJNS5_IJNS5_IJSS_SY_EEESX_EEESW_NS5_IJSO_SY_EEEEEEEEEEEvNS4_8identityENS5_IJNS4_13SM90_TMA_LOADES25_EEENS5_IJS1S_NSM_INS5_IJNS5_IJNS5_IJSP_S1V_EEESS_EEESB_S1W_EEENS5_IJS1Z_SW_NS5_IJSO_NSA_ILi1024EEEEEEEEEEEEEEvS24_EENS_8epilogue10collective18CollectiveEpilogueINS2G_23Sm100TmaWarpSpecializedILi4ELi2ELi64ELb1ELb0EEEJSH_NS5_IJNSM_ISF_SB_EENSM_INSA_ILi64EEESB_EEEEENS_10bfloat16_tESL_S2P_SL_NS2G_6fusion15FusionCallbacksIS2K_NS2Q_17LinearCombinationIS2P_fS2P_fLNS_15FloatRoundStyleE2EEESH_S2O_JEEENS4_5SM1004TMEM4LOAD26SM100_TMEM_LOAD_32dp32b64xES25_NS1K_INS1L_ILi3ELi4ELi3EEENS1N_ILi16EEENSM_INS5_IJSC_S2M_EEENS5_IJS2M_SB_EEEEEEENS4_39AutoVectorizingCopyWithAssumedAlignmentILi128EEENS4_14SM90_TMA_STOREES35_S37_S37_EEEvvEEEEvNT_6ParamsE)
	.align		4
        /*000c*/ 	.word	index@(__assertfail)
	.align		4
        /*0010*/ 	.word	0x00000000
	.align		4
        /*0014*/ 	.word	0xfffffffe
	.align		4
        /*0018*/ 	.word	0x00000000
	.align		4
        /*001c*/ 	.word	0xfffffffd
	.align		4
        /*0020*/ 	.word	0x00000000
	.align		4
        /*0024*/ 	.word	0xfffffffc


//--------------------- .nv.constant4             --------------------------
	.section	.nv.constant4,"a",@progbits
	.align	8
	.align		8
.nv.constant4:
        /*0000*/ 	.dword	__assertfail
	.align		8
        /*0008*/ 	.dword	__unnamed_1
	.align		8
        /*0010*/ 	.dword	__unnamed_2
	.align		8
        /*0018*/ 	.dword	_ZN40_INTERNAL_c6e5eac7_4_k_cu_f5e887dc_217244cuda3std3__45__cpo5beginE
	.align		8
        /*0020*/ 	.dword	_ZN40_INTERNAL_c6e5eac7_4_k_cu_f5e887dc_217244cuda3std3__45__cpo3endE
	.align		8
        /*0028*/ 	.dword	_ZN40_INTERNAL_c6e5eac7_4_k_cu_f5e887dc_217244cuda3std3__45__cpo6cbeginE
	.align		8
        /*0030*/ 	.dword	_ZN40_INTERNAL_c6e5eac7_4_k_cu_f5e887dc_217244cuda3std3__45__cpo4cendE
	.align		8
        /*0038*/ 	.dword	_ZN40_INTERNAL_c6e5eac7_4_k_cu_f5e887dc_217244cuda3std3__442_GLOBAL__N__c6e5eac7_4_k_cu_f5e887dc_217246ignoreE
	.align		8
        /*0040*/ 	.dword	_ZN40_INTERNAL_c6e5eac7_4_k_cu_f5e887dc_217244cuda3std3__419piecewise_constructE
	.align		8
        /*0048*/ 	.dword	_ZN40_INTERNAL_c6e5eac7_4_k_cu_f5e887dc_217244cuda3std3__48in_placeE
	.align		8
        /*0050*/ 	.dword	_ZN40_INTERNAL_c6e5eac7_4_k_cu_f5e887dc_217244cuda3std6ranges3__45__cpo4swapE
	.align		8
        /*0058*/ 	.dword	_ZN40_INTERNAL_c6e5eac7_4_k_cu_f5e887dc_217244cuda3std6ranges3__45__cpo9iter_moveE
	.align		8
        /*0060*/ 	.dword	_ZN40_INTERNAL_c6e5eac7_4_k_cu_f5e887dc_217244cute7productE
	.align		8
        /*0068*/ 	.dword	_ZN40_INTERNAL_c6e5eac7_4_k_cu_f5e887dc_217244cute1_E
	.align		8
        /*0070*/ 	.dword	$str$25
	.align		8
        /*0078*/ 	.dword	$str$26
	.align		8
        /*0080*/ 	.dword	$str$29
	.align		8
        /*0088*/ 	.dword	$str$30


//--------------------- .text._ZN7cutlass13device_kernelINS_4gemm6kernel13GemmUniversalIN4cute5tupleIJiiiiEEENS1_10collective13CollectiveMmaINS1_46MainloopSm100TmaUmmaWarpSpecializedBlockScaledILi5ELi2ELi1ENS5_IJNS4_1CILi1EEENSA_ILi8EEESB_EEEEENS5_IJNSA_ILi128EEENSA_ILi256EEESF_EEENS5_IJNS_12float_e2m1_tENS_13float_ue4m3_tEEEENS5_IJNS5_IJlSB_lEEENS4_6LayoutINS5_IJNS5_IJNS5_IJNSA_ILi32EEENSA_ILi4EEEEEEiEEENS5_IJNS5_IJNSA_ILi16EEESO_EEEiEEENS5_IJSB_iEEEEEENS5_IJST_NS5_IJNS5_IJNSA_ILi0EEESB_EEENSA_ILi512EEEEEENS5_IJSW_iEEEEEEEEEEESK_S13_NS4_8TiledMMAINS4_8MMA_AtomIJNS4_17SM100_MMA_MXF4_SSISI_SI_fSJ_Li128ELi256ELi16ELNS4_4UMMA5MajorE0ELS18_0ELNS17_7ScaleInE0ELS19_0EEEEEENSM_INS5_IJSB_SB_SB_EEENS5_IJSW_SW_SW_EEEEENS5_IJNS4_10UnderscoreES1F_S1F_EEEEENS5_IJNS4_23SM90_TMA_LOAD_MULTICASTES1I_EEENS5_IJNS4_14ComposedLayoutINS4_7SwizzleILi2ELi4ELi3EEENS4_18smem_ptr_flag_bitsILi4EEENSM_INS5_IJSC_SF_EEENS5_IJSF_SB_EEEEEEENSM_INS5_IJNS5_IJNS5_IJSP_SB_EEESS_EEESB_NS5_IJSB_NSA_ILi2EEEEEEEEENS5_IJNS5_IJNS5_IJSS_SY_EEESX_EEESW_NS5_IJSO_SY_EEEEEEEEEEEvNS4_8identityENS5_IJNS4_13SM90_TMA_LOADES25_EEENS5_IJS1S_NSM_INS5_IJNS5_IJNS5_IJSP_S1V_EEESS_EEESB_S1W_EEENS5_IJS1Z_SW_NS5_IJSO_NSA_ILi1024EEEEEEEEEEEEEEvS24_EENS_8epilogue10collective18CollectiveEpilogueINS2G_23Sm100TmaWarpSpecializedILi4ELi2ELi64ELb1ELb0EEEJSH_NS5_IJNSM_ISF_SB_EENSM_INSA_ILi64EEESB_EEEEENS_10bfloat16_tESL_S2P_SL_NS2G_6fusion15FusionCallbacksIS2K_NS2Q_17LinearCombinationIS2P_fS2P_fLNS_15FloatRoundStyleE2EEESH_S2O_JEEENS4_5SM1004TMEM4LOAD26SM100_TMEM_LOAD_32dp32b64xES25_NS1K_INS1L_ILi3ELi4ELi3EEENS1N_ILi16EEENSM_INS5_IJSC_S2M_EEENS5_IJS2M_SB_EEEEEEENS4_39AutoVectorizingCopyWithAssumedAlignmentILi128EEENS4_14SM90_TMA_STOREES35_S37_S37_EEEvvEEEEvNT_6ParamsE --------------------------
	.section	.text._ZN7cutlass13device_kernelINS_4gemm6kernel13GemmUniversalIN4cute5tupleIJiiiiEEENS1_10collective13CollectiveMmaINS1_46MainloopSm100TmaUmmaWarpSpecializedBlockScaledILi5ELi2ELi1ENS5_IJNS4_1CILi1EEENSA_ILi8EEESB_EEEEENS5_IJNSA_ILi128EEENSA_ILi256EEESF_EEENS5_IJNS_12float_e2m1_tENS_13float_ue4m3_tEEEENS5_IJNS5_IJlSB_lEEENS4_6LayoutINS5_IJNS5_IJNS5_IJNSA_ILi32EEENSA_ILi4EEEEEEiEEENS5_IJNS5_IJNSA_ILi16EEESO_EEEiEEENS5_IJSB_iEEEEEENS5_IJST_NS5_IJNS5_IJNSA_ILi0EEESB_EEENSA_ILi512EEEEEENS5_IJSW_iEEEEEEEEEEESK_S13_NS4_8TiledMMAINS4_8MMA_AtomIJNS4_17SM100_MMA_MXF4_SSISI_SI_fSJ_Li128ELi256ELi16ELNS4_4UMMA5MajorE0ELS18_0ELNS17_7ScaleInE0ELS19_0EEEEEENSM_INS5_IJSB_SB_SB_EEENS5_IJSW_SW_SW_EEEEENS5_IJNS4_10UnderscoreES1F_S1F_EEEEENS5_IJNS4_23SM90_TMA_LOAD_MULTICASTES1I_EEENS5_IJNS4_14ComposedLayoutINS4_7SwizzleILi2ELi4ELi3EEENS4_18smem_ptr_flag_bitsILi4EEENSM_INS5_IJSC_SF_EEENS5_IJSF_SB_EEEEEEENSM_INS5_IJNS5_IJNS5_IJSP_SB_EEESS_EEESB_NS5_IJSB_NSA_ILi2EEEEEEEEENS5_IJNS5_IJNS5_IJSS_SY_EEESX_EEESW_NS5_IJSO_SY_EEEEEEEEEEEvNS4_8identityENS5_IJNS4_13SM90_TMA_LOADES25_EEENS5_IJS1S_NSM_INS5_IJNS5_IJNS5_IJSP_S1V_EEESS_EEESB_S1W_EEENS5_IJS1Z_SW_NS5_IJSO_NSA_ILi1024EEEEEEEEEEEEEEvS24_EENS_8epilogue10collective18CollectiveEpilogueINS2G_23Sm100TmaWarpSpecializedILi4ELi2ELi64ELb1ELb0EEEJSH_NS5_IJNSM_ISF_SB_EENSM_INSA_ILi64EEESB_EEEEENS_10bfloat16_tESL_S2P_SL_NS2G_6fusion15FusionCallbacksIS2K_NS2Q_17LinearCombinationIS2P_fS2P_fLNS_15FloatRoundStyleE2EEESH_S2O_JEEENS4_5SM1004TMEM4LOAD26SM100_TMEM_LOAD_32dp32b64xES25_NS1K_INS1L_ILi3ELi4ELi3EEENS1N_ILi16EEENSM_INS5_IJSC_S2M_EEENS5_IJS2M_SB_EEEEEEENS4_39AutoVectorizingCopyWithAssumedAlignmentILi128EEENS4_14SM90_TMA_STOREES35_S37_S37_EEEvvEEEEvNT_6ParamsE,"ax",@progbits
	.align	128
.text._ZN7cutlass13device_kernelINS_4gemm6kernel13GemmUniversalIN4cute5tupleIJiiiiEEENS1_10collective13CollectiveMmaINS1_46MainloopSm100TmaUmmaWarpSpecializedBlockScaledILi5ELi2ELi1ENS5_IJNS4_1CILi1EEENSA_ILi8EEESB_EEEEENS5_IJNSA_ILi128EEENSA_ILi256EEESF_EEENS5_IJNS_12float_e2m1_tENS_13float_ue4m3_tEEEENS5_IJNS5_IJlSB_lEEENS4_6LayoutINS5_IJNS5_IJNS5_IJNSA_ILi32EEENSA_ILi4EEEEEEiEEENS5_IJNS5_IJNSA_ILi16EEESO_EEEiEEENS5_IJSB_iEEEEEENS5_IJST_NS5_IJNS5_IJNSA_ILi0EEESB_EEENSA_ILi512EEEEEENS5_IJSW_iEEEEEEEEEEESK_S13_NS4_8TiledMMAINS4_8MMA_AtomIJNS4_17SM100_MMA_MXF4_SSISI_SI_fSJ_Li128ELi256ELi16ELNS4_4UMMA5MajorE0ELS18_0ELNS17_7ScaleInE0ELS19_0EEEEEENSM_INS5_IJSB_SB_SB_EEENS5_IJSW_SW_SW_EEEEENS5_IJNS4_10UnderscoreES1F_S1F_EEEEENS5_IJNS4_23SM90_TMA_LOAD_MULTICASTES1I_EEENS5_IJNS4_14ComposedLayoutINS4_7SwizzleILi2ELi4ELi3EEENS4_18smem_ptr_flag_bitsILi4EEENSM_INS5_IJSC_SF_EEENS5_IJSF_SB_EEEEEEENSM_INS5_IJNS5_IJNS5_IJSP_SB_EEESS_EEESB_NS5_IJSB_NSA_ILi2EEEEEEEEENS5_IJNS5_IJNS5_IJSS_SY_EEESX_EEESW_NS5_IJSO_SY_EEEEEEEEEEEvNS4_8identityENS5_IJNS4_13SM90_TMA_LOADES25_EEENS5_IJS1S_NSM_INS5_IJNS5_IJNS5_IJSP_S1V_EEESS_EEESB_S1W_EEENS5_IJS1Z_SW_NS5_IJSO_NSA_ILi1024EEEEEEEEEEEEEEvS24_EENS_8epilogue10collective18CollectiveEpilogueINS2G_23Sm100TmaWarpSpecializedILi4ELi2ELi64ELb1ELb0EEEJSH_NS5_IJNSM_ISF_SB_EENSM_INSA_ILi64EEESB_EEEEENS_10bfloat16_tESL_S2P_SL_NS2G_6fusion15FusionCallbacksIS2K_NS2Q_17LinearCombinationIS2P_fS2P_fLNS_15FloatRoundStyleE2EEESH_S2O_JEEENS4_5SM1004TMEM4LOAD26SM100_TMEM_LOAD_32dp32b64xES25_NS1K_INS1L_ILi3ELi4ELi3EEENS1N_ILi16EEENSM_INS5_IJSC_S2M_EEENS5_IJS2M_SB_EEEEEEENS4_39AutoVectorizingCopyWithAssumedAlignmentILi128EEENS4_14SM90_TMA_STOREES35_S37_S37_EEEvvEEEEvNT_6ParamsE:
        .type           _ZN7cutlass13device_kernelINS_4gemm6kernel13GemmUniversalIN4cute5tupleIJiiiiEEENS1_10collective13CollectiveMmaINS1_46MainloopSm100TmaUmmaWarpSpecializedBlockScaledILi5ELi2ELi1ENS5_IJNS4_1CILi1EEENSA_ILi8EEESB_EEEEENS5_IJNSA_ILi128EEENSA_ILi256EEESF_EEENS5_IJNS_12float_e2m1_tENS_13float_ue4m3_tEEEENS5_IJNS5_IJlSB_lEEENS4_6LayoutINS5_IJNS5_IJNS5_IJNSA_ILi32EEENSA_ILi4EEEEEEiEEENS5_IJNS5_IJNSA_ILi16EEESO_EEEiEEENS5_IJSB_iEEEEEENS5_IJST_NS5_IJNS5_IJNSA_ILi0EEESB_EEENSA_ILi512EEEEEENS5_IJSW_iEEEEEEEEEEESK_S13_NS4_8TiledMMAINS4_8MMA_AtomIJNS4_17SM100_MMA_MXF4_SSISI_SI_fSJ_Li128ELi256ELi16ELNS4_4UMMA5MajorE0ELS18_0ELNS17_7ScaleInE0ELS19_0EEEEEENSM_INS5_IJSB_SB_SB_EEENS5_IJSW_SW_SW_EEEEENS5_IJNS4_10UnderscoreES1F_S1F_EEEEENS5_IJNS4_23SM90_TMA_LOAD_MULTICASTES1I_EEENS5_IJNS4_14ComposedLayoutINS4_7SwizzleILi2ELi4ELi3EEENS4_18smem_ptr_flag_bitsILi4EEENSM_INS5_IJSC_SF_EEENS5_IJSF_SB_EEEEEEENSM_INS5_IJNS5_IJNS5_IJSP_SB_EEESS_EEESB_NS5_IJSB_NSA_ILi2EEEEEEEEENS5_IJNS5_IJNS5_IJSS_SY_EEESX_EEESW_NS5_IJSO_SY_EEEEEEEEEEEvNS4_8identityENS5_IJNS4_13SM90_TMA_LOADES25_EEENS5_IJS1S_NSM_INS5_IJNS5_IJNS5_IJSP_S1V_EEESS_EEESB_S1W_EEENS5_IJS1Z_SW_NS5_IJSO_NSA_ILi1024EEEEEEEEEEEEEEvS24_EENS_8epilogue10collective18CollectiveEpilogueINS2G_23Sm100TmaWarpSpecializedILi4ELi2ELi64ELb1ELb0EEEJSH_NS5_IJNSM_ISF_SB_EENSM_INSA_ILi64EEESB_EEEEENS_10bfloat16_tESL_S2P_SL_NS2G_6fusion15FusionCallbacksIS2K_NS2Q_17LinearCombinationIS2P_fS2P_fLNS_15FloatRoundStyleE2EEESH_S2O_JEEENS4_5SM1004TMEM4LOAD26SM100_TMEM_LOAD_32dp32b64xES25_NS1K_INS1L_ILi3ELi4ELi3EEENS1N_ILi16EEENSM_INS5_IJSC_S2M_EEENS5_IJS2M_SB_EEEEEEENS4_39AutoVectorizingCopyWithAssumedAlignmentILi128EEENS4_14SM90_TMA_STOREES35_S37_S37_EEEvvEEEEvNT_6ParamsE,@function
        .size           _ZN7cutlass13device_kernelINS_4gemm6kernel13GemmUniversalIN4cute5tupleIJiiiiEEENS1_10collective13CollectiveMmaINS1_46MainloopSm100TmaUmmaWarpSpecializedBlockScaledILi5ELi2ELi1ENS5_IJNS4_1CILi1EEENSA_ILi8EEESB_EEEEENS5_IJNSA_ILi128EEENSA_ILi256EEESF_EEENS5_IJNS_12float_e2m1_tENS_13float_ue4m3_tEEEENS5_IJNS5_IJlSB_lEEENS4_6LayoutINS5_IJNS5_IJNS5_IJNSA_ILi32EEENSA_ILi4EEEEEEiEEENS5_IJNS5_IJNSA_ILi16EEESO_EEEiEEENS5_IJSB_iEEEEEENS5_IJST_NS5_IJNS5_IJNSA_ILi0EEESB_EEENSA_ILi512EEEEEENS5_IJSW_iEEEEEEEEEEESK_S13_NS4_8TiledMMAINS4_8MMA_AtomIJNS4_17SM100_MMA_MXF4_SSISI_SI_fSJ_Li128ELi256ELi16ELNS4_4UMMA5MajorE0ELS18_0ELNS17_7ScaleInE0ELS19_0EEEEEENSM_INS5_IJSB_SB_SB_EEENS5_IJSW_SW_SW_EEEEENS5_IJNS4_10UnderscoreES1F_S1F_EEEEENS5_IJNS4_23SM90_TMA_LOAD_MULTICASTES1I_EEENS5_IJNS4_14ComposedLayoutINS4_7SwizzleILi2ELi4ELi3EEENS4_18smem_ptr_flag_bitsILi4EEENSM_INS5_IJSC_SF_EEENS5_IJSF_SB_EEEEEEENSM_INS5_IJNS5_IJNS5_IJSP_SB_EEESS_EEESB_NS5_IJSB_NSA_ILi2EEEEEEEEENS5_IJNS5_IJNS5_IJSS_SY_EEESX_EEESW_NS5_IJSO_SY_EEEEEEEEEEEvNS4_8identityENS5_IJNS4_13SM90_TMA_LOADES25_EEENS5_IJS1S_NSM_INS5_IJNS5_IJNS5_IJSP_S1V_EEESS_EEESB_S1W_EEENS5_IJS1Z_SW_NS5_IJSO_NSA_ILi1024EEEEEEEEEEEEEEvS24_EENS_8epilogue10collective18CollectiveEpilogueINS2G_23Sm100TmaWarpSpecializedILi4ELi2ELi64ELb1ELb0EEEJSH_NS5_IJNSM_ISF_SB_EENSM_INSA_ILi64EEESB_EEEEENS_10bfloat16_tESL_S2P_SL_NS2G_6fusion15FusionCallbacksIS2K_NS2Q_17LinearCombinationIS2P_fS2P_fLNS_15FloatRoundStyleE2EEESH_S2O_JEEENS4_5SM1004TMEM4LOAD26SM100_TMEM_LOAD_32dp32b64xES25_NS1K_INS1L_ILi3ELi4ELi3EEENS1N_ILi16EEENSM_INS5_IJSC_S2M_EEENS5_IJS2M_SB_EEEEEEENS4_39AutoVectorizingCopyWithAssumedAlignmentILi128EEENS4_14SM90_TMA_STOREES35_S37_S37_EEEvvEEEEvNT_6ParamsE,(.L_x_186 - _ZN7cutlass13device_kernelINS_4gemm6kernel13GemmUniversalIN4cute5tupleIJiiiiEEENS1_10collective13CollectiveMmaINS1_46MainloopSm100TmaUmmaWarpSpecializedBlockScaledILi5ELi2ELi1ENS5_IJNS4_1CILi1EEENSA_ILi8EEESB_EEEEENS5_IJNSA_ILi128EEENSA_ILi256EEESF_EEENS5_IJNS_12float_e2m1_tENS_13float_ue4m3_tEEEENS5_IJNS5_IJlSB_lEEENS4_6LayoutINS5_IJNS5_IJNS5_IJNSA_ILi32EEENSA_ILi4EEEEEEiEEENS5_IJNS5_IJNSA_ILi16EEESO_EEEiEEENS5_IJSB_iEEEEEENS5_IJST_NS5_IJNS5_IJNSA_ILi0EEESB_EEENSA_ILi512EEEEEENS5_IJSW_iEEEEEEEEEEESK_S13_NS4_8TiledMMAINS4_8MMA_AtomIJNS4_17SM100_MMA_MXF4_SSISI_SI_fSJ_Li128ELi256ELi16ELNS4_4UMMA5MajorE0ELS18_0ELNS17_7ScaleInE0ELS19_0EEEEEENSM_INS5_IJSB_SB_SB_EEENS5_IJSW_SW_SW_EEEEENS5_IJNS4_10UnderscoreES1F_S1F_EEEEENS5_IJNS4_23SM90_TMA_LOAD_MULTICASTES1I_EEENS5_IJNS4_14ComposedLayoutINS4_7SwizzleILi2ELi4ELi3EEENS4_18smem_ptr_flag_bitsILi4EEENSM_INS5_IJSC_SF_EEENS5_IJSF_SB_EEEEEEENSM_INS5_IJNS5_IJNS5_IJSP_SB_EEESS_EEESB_NS5_IJSB_NSA_ILi2EEEEEEEEENS5_IJNS5_IJNS5_IJSS_SY_EEESX_EEESW_NS5_IJSO_SY_EEEEEEEEEEEvNS4_8identityENS5_IJNS4_13SM90_TMA_LOADES25_EEENS5_IJS1S_NSM_INS5_IJNS5_IJNS5_IJSP_S1V_EEESS_EEESB_S1W_EEENS5_IJS1Z_SW_NS5_IJSO_NSA_ILi1024EEEEEEEEEEEEEEvS24_EENS_8epilogue10collective18CollectiveEpilogueINS2G_23Sm100TmaWarpSpecializedILi4ELi2ELi64ELb1ELb0EEEJSH_NS5_IJNSM_ISF_SB_EENSM_INSA_ILi64EEESB_EEEEENS_10bfloat16_tESL_S2P_SL_NS2G_6fusion15FusionCallbacksIS2K_NS2Q_17LinearCombinationIS2P_fS2P_fLNS_15FloatRoundStyleE2EEESH_S2O_JEEENS4_5SM1004TMEM4LOAD26SM100_TMEM_LOAD_32dp32b64xES25_NS1K_INS1L_ILi3ELi4ELi3EEENS1N_ILi16EEENSM_INS5_IJSC_S2M_EEENS5_IJS2M_SB_EEEEEEENS4_39AutoVectorizingCopyWithAssumedAlignmentILi128EEENS4_14SM90_TMA_STOREES35_S37_S37_EEEvvEEEEvNT_6ParamsE)
        .other          _ZN7cutlass13device_kernelINS_4gemm6kernel13GemmUniversalIN4cute5tupleIJiiiiEEENS1_10collective13CollectiveMmaINS1_46MainloopSm100TmaUmmaWarpSpecializedBlockScaledILi5ELi2ELi1ENS5_IJNS4_1CILi1EEENSA_ILi8EEESB_EEEEENS5_IJNSA_ILi128EEENSA_ILi256EEESF_EEENS5_IJNS_12float_e2m1_tENS_13float_ue4m3_tEEEENS5_IJNS5_IJlSB_lEEENS4_6LayoutINS5_IJNS5_IJNS5_IJNSA_ILi32EEENSA_ILi4EEEEEEiEEENS5_IJNS5_IJNSA_ILi16EEESO_EEEiEEENS5_IJSB_iEEEEEENS5_IJST_NS5_IJNS5_IJNSA_ILi0EEESB_EEENSA_ILi512EEEEEENS5_IJSW_iEEEEEEEEEEESK_S13_NS4_8TiledMMAINS4_8MMA_AtomIJNS4_17SM100_MMA_MXF4_SSISI_SI_fSJ_Li128ELi256ELi16ELNS4_4UMMA5MajorE0ELS18_0ELNS17_7ScaleInE0ELS19_0EEEEEENSM_INS5_IJSB_SB_SB_EEENS5_IJSW_SW_SW_EEEEENS5_IJNS4_10UnderscoreES1F_S1F_EEEEENS5_IJNS4_23SM90_TMA_LOAD_MULTICASTES1I_EEENS5_IJNS4_14ComposedLayoutINS4_7SwizzleILi2ELi4ELi3EEENS4_18smem_ptr_flag_bitsILi4EEENSM_INS5_IJSC_SF_EEENS5_IJSF_SB_EEEEEEENSM_INS5_IJNS5_IJNS5_IJSP_SB_EEESS_EEESB_NS5_IJSB_NSA_ILi2EEEEEEEEENS5_IJNS5_IJNS5_IJSS_SY_EEESX_EEESW_NS5_IJSO_SY_EEEEEEEEEEEvNS4_8identityENS5_IJNS4_13SM90_TMA_LOADES25_EEENS5_IJS1S_NSM_INS5_IJNS5_IJNS5_IJSP_S1V_EEESS_EEESB_S1W_EEENS5_IJS1Z_SW_NS5_IJSO_NSA_ILi1024EEEEEEEEEEEEEEvS24_EENS_8epilogue10collective18CollectiveEpilogueINS2G_23Sm100TmaWarpSpecializedILi4ELi2ELi64ELb1ELb0EEEJSH_NS5_IJNSM_ISF_SB_EENSM_INSA_ILi64EEESB_EEEEENS_10bfloat16_tESL_S2P_SL_NS2G_6fusion15FusionCallbacksIS2K_NS2Q_17LinearCombinationIS2P_fS2P_fLNS_15FloatRoundStyleE2EEESH_S2O_JEEENS4_5SM1004TMEM4LOAD26SM100_TMEM_LOAD_32dp32b64xES25_NS1K_INS1L_ILi3ELi4ELi3EEENS1N_ILi16EEENSM_INS5_IJSC_S2M_EEENS5_IJS2M_SB_EEEEEEENS4_39AutoVectorizingCopyWithAssumedAlignmentILi128EEENS4_14SM90_TMA_STOREES35_S37_S37_EEEvvEEEEvNT_6ParamsE,@"STO_CUDA_ENTRY STV_DEFAULT"
_ZN7cutlass13device_kernelINS_4gemm6kernel13GemmUniversalIN4cute5tupleIJiiiiEEENS1_10collective13CollectiveMmaINS1_46MainloopSm100TmaUmmaWarpSpecializedBlockScaledILi5ELi2ELi1ENS5_IJNS4_1CILi1EEENSA_ILi8EEESB_EEEEENS5_IJNSA_ILi128EEENSA_ILi256EEESF_EEENS5_IJNS_12float_e2m1_tENS_13float_ue4m3_tEEEENS5_IJNS5_IJlSB_lEEENS4_6LayoutINS5_IJNS5_IJNS5_IJNSA_ILi32EEENSA_ILi4EEEEEEiEEENS5_IJNS5_IJNSA_ILi16EEESO_EEEiEEENS5_IJSB_iEEEEEENS5_IJST_NS5_IJNS5_IJNSA_ILi0EEESB_EEENSA_ILi512EEEEEENS5_IJSW_iEEEEEEEEEEESK_S13_NS4_8TiledMMAINS4_8MMA_AtomIJNS4_17SM100_MMA_MXF4_SSISI_SI_fSJ_Li128ELi256ELi16ELNS4_4UMMA5MajorE0ELS18_0ELNS17_7ScaleInE0ELS19_0EEEEEENSM_INS5_IJSB_SB_SB_EEENS5_IJSW_SW_SW_EEEEENS5_IJNS4_10UnderscoreES1F_S1F_EEEEENS5_IJNS4_23SM90_TMA_LOAD_MULTICASTES1I_EEENS5_IJNS4_14ComposedLayoutINS4_7SwizzleILi2ELi4ELi3EEENS4_18smem_ptr_flag_bitsILi4EEENSM_INS5_IJSC_SF_EEENS5_IJSF_SB_EEEEEEENSM_INS5_IJNS5_IJNS5_IJSP_SB_EEESS_EEESB_NS5_IJSB_NSA_ILi2EEEEEEEEENS5_IJNS5_IJNS5_IJSS_SY_EEESX_EEESW_NS5_IJSO_SY_EEEEEEEEEEEvNS4_8identityENS5_IJNS4_13SM90_TMA_LOADES25_EEENS5_IJS1S_NSM_INS5_IJNS5_IJNS5_IJSP_S1V_EEESS_EEESB_S1W_EEENS5_IJS1Z_SW_NS5_IJSO_NSA_ILi1024EEEEEEEEEEEEEEvS24_EENS_8epilogue10collective18CollectiveEpilogueINS2G_23Sm100TmaWarpSpecializedILi4ELi2ELi64ELb1ELb0EEEJSH_NS5_IJNSM_ISF_SB_EENSM_INSA_ILi64EEESB_EEEEENS_10bfloat16_tESL_S2P_SL_NS2G_6fusion15FusionCallbacksIS2K_NS2Q_17LinearCombinationIS2P_fS2P_fLNS_15FloatRoundStyleE2EEESH_S2O_JEEENS4_5SM1004TMEM4LOAD26SM100_TMEM_LOAD_32dp32b64xES25_NS1K_INS1L_ILi3ELi4ELi3EEENS1N_ILi16EEENSM_INS5_IJSC_S2M_EEENS5_IJS2M_SB_EEEEEEENS4_39AutoVectorizingCopyWithAssumedAlignmentILi128EEENS4_14SM90_TMA_STOREES35_S37_S37_EEEvvEEEEvNT_6ParamsE:
[----:B------:R-:W1:Y:S01]  /*0000*/  LDC R1, c[0x0][0x37c] ;  /* 0x0000df00ff017b82 */ /* 0x000e620000000800 */
[----:B------:R-:W2:Y:S01]  /*0010*/  S2R R165, SR_TID.X ;  /* 0x0000000000a57919 */ /* 0x000ea20000002100 */
[----:B------:R-:W3:Y:S01]  /*0020*/  LDCU.64 UR4, c[0x0][0xc90] ;  /* 0x00019200ff0477ac */ /* 0x000ee20008000a00 */
[----:B------:R-:W-:Y:S02]  /*0030*/  PRMT R151, RZ, 0x7610, R151 ;  /* 0x00007610ff977816 */ /* 0x000fe40000000097 */
[----:B------:R-:W-:Y:S01]  /*0040*/  ELECT P6, URZ, PT ;  /* 0x0000000000ff782f */ /* 0x000fe200038c0000 */
[----:B------:R-:W4:Y:S01]  /*0050*/  LDCU.64 UR42, c[0x0][0x358] ;  /* 0x00006b00ff2a77ac */ /* 0x000f220008000a00 */
[----:B---3--:R-:W-:-:S04]  /*0060*/  UISETP.NE.U32.AND UP0, UPT, UR4, URZ, UPT ;  /* 0x000000ff0400728c */ /* 0x008fc8000bf05070 */
[----:B------:R-:W-:Y:S01]  /*0070*/  UISETP.NE.AND.EX UP0, UPT, UR5, URZ, UPT, UP0 ;  /* 0x000000ff0500728c */ /* 0x000fe2000bf05300 */
[----:B--2---:R-:W-:-:S05]  /*0080*/  SHF.R.U32.HI R158, RZ, 0x5, R165 ;  /* 0x00000005ff9e7819 */ /* 0x004fca00000116a5 */
[----:B------:R-:W2:Y:S02]  /*0090*/  SHFL.IDX PT, R0, R158, RZ, 0x1f ;  /* 0x00001fff9e007589 */ /* 0x000ea400000e0000 */
[----:B--2---:R-:W-:Y:S01]  /*00a0*/  R2UR UR7, R0 ;  /* 0x00000000000772ca */ /* 0x004fe200000e0000 */
[----:B-1--4-:R-:W-:-:S14]  /*00b0*/  BRA.U UP0, `(.L_x_0) ;  /* 0x00000001002c7547 */ /* 0x012fdc000b800000 */
[----:B------:R-:W1:Y:S02]  /*00c0*/  LDCU.64 UR8, c[0x0][0xc88] ;  /* 0x00019100ff0877ac */ /* 0x000e640008000a00 */
[----:B-1----:R-:W-:-:S04]  /*00d0*/  UISETP.NE.U32.AND UP0, UPT, UR8, URZ, UPT ;  /* 0x000000ff0800728c */ /* 0x002fc8000bf05070 */
[----:B------:R-:W-:-:S09]  /*00e0*/  UISETP.NE.AND.EX UP0, UPT, UR9, URZ, UPT, UP0 ;  /* 0x000000ff0900728c */ /* 0x000fd2000bf05300 */
[----:B------:R-:W-:Y:S05]  /*00f0*/  BRA.U !UP0, `(.L_x_1) ;  /* 0x0000000108107547 */ /* 0x000fea000b800000 */
[----:B------:R-:W1:Y:S02]  /*0100*/  LDC.64 R2, c[0x0][0xc88] ;  /* 0x00032200ff027b82 */ /* 0x000e640000000a00 */
[----:B-1----:R1:W5:Y:S01]  /*0110*/  LDG.E R83, desc[UR42][R2.64] ;  /* 0x0000002a02537981 */ /* 0x002362000c1e1900 */
[----:B------:R-:W-:Y:S01]  /*0120*/  HFMA2 R151, -RZ, RZ, 0, 5.9604644775390625e-08 ;  /* 0x00000001ff977431 */ /* 0x000fe200000001ff */
[----:B------:R-:W-:Y:S05]  /*0130*/  BRA `(.L_x_0) ;  /* 0x00000000000c7947 */ /* 0x000fea0003800000 */
.L_x_1:
[----:B------:R-:W1:Y:S01]  /*0140*/  LDCU UR6, c[0x0][0xc80] ;  /* 0x00019000ff0677ac */ /* 0x000e620008000800 */
[----:B------:R-:W-:Y:S01]  /*0150*/  HFMA2 R151, -RZ, RZ, 0, 5.9604644775390625e-08 ;  /* 0x00000001ff977431 */ /* 0x000fe200000001ff */
[----:B-1----:R-:W-:Y:S02]  /*0160*/  MOV R83, UR6 ;  /* 0x0000000600537c02 */ /* 0x002fe40008000f00 */
.L_x_0:
[----:B------:R-:W2:Y:S02]  /*0170*/  LDCU.64 UR8, c[0x0][0xcb0] ;  /* 0x00019600ff0877ac */ /* 0x000ea40008000a00 */
[----:B--2---:R-:W-:-:S04]  /*0180*/  UISETP.NE.U32.AND UP0, UPT, UR8, URZ, UPT ;  /* 0x000000ff0800728c */ /* 0x004fc8000bf05070 */
[----:B------:R-:W-:-:S09]  /*0190*/  UISETP.NE.AND.EX UP0, UPT, UR9, URZ, UPT, UP0 ;  /* 0x000000ff0900728c */ /* 0x000fd2000bf05300 */
[----:B------:R-:W-:Y:S05]  /*01a0*/  BRA.U UP0, `(.L_x_2) ;  /* 0x0000000100247547 */ /* 0x000fea000b800000 */
[----:B------:R-:W2:Y:S02]  /*01b0*/  LDCU.64 UR8, c[0x0][0xca8] ;  /* 0x00019500ff0877ac */ /* 0x000ea40008000a00 */
[----:B--2---:R-:W-:-:S04]  /*01c0*/  UISETP.NE.U32.AND UP0, UPT, UR8, URZ, UPT ;  /* 0x000000ff0800728c */ /* 0x004fc8000bf05070 */
[----:B------:R-:W-:-:S09]  /*01d0*/  UISETP.NE.AND.EX UP0, UPT, UR9, URZ, UPT, UP0 ;  /* 0x000000ff0900728c */ /* 0x000fd2000bf05300 */
[----:B------:R-:W-:Y:S05]  /*01e0*/  BRA.U !UP0, `(.L_x_3) ;  /* 0x00000001080c7547 */ /* 0x000fea000b800000 */
[----:B------:R-:W2:Y:S02]  /*01f0*/  LDC.64 R76, c[0x0][0xca8] ;  /* 0x00032a00ff4c7b82 */ /* 0x000ea40000000a00 */
[----:B--2---:R2:W5:Y:S01]  /*0200*/  LDG.E R76, desc[UR42][R76.64] ;  /* 0x0000002a4c4c7981 */ /* 0x004562000c1e1900 */
[----:B------:R-:W-:Y:S05]  /*0210*/  BRA `(.L_x_2) ;  /* 0x0000000000087947 */ /* 0x000fea0003800000 */
.L_x_3:
[----:B------:R-:W2:Y:S02]  /*0220*/  LDCU UR6, c[0x0][0xca0] ;  /* 0x00019400ff0677ac */ /* 0x000ea40008000800 */
[----:B--2---:R-:W-:Y:S02]  /*0230*/  MOV R76, UR6 ;  /* 0x00000006004c7c02 */ /* 0x004fe40008000f00 */
.L_x_2:
[----:B------:R-:W-:Y:S01]  /*0240*/  IMAD.U32 R0, RZ, RZ, UR7 ;  /* 0x00000007ff007e24 */ /* 0x000fe2000f8e00ff */
[----:B------:R-:W-:Y:S04]  /*0250*/  BSSY.RECONVERGENT B0, `(.L_x_4) ;  /* 0x0000012000007945 */ /* 0x000fe80003800200 */
[C---:B------:R-:W-:Y:S02]  /*0260*/  ISETP.NE.OR P1, PT, R0.reuse, 0x1, !P6 ;  /* 0x000000010000780c */ /* 0x040fe40007725670 */
[----:B------:R-:W-:-:S11]  /*0270*/  ISETP.NE.OR P0, PT, R0, 0x3, !P6 ;  /* 0x000000030000780c */ /* 0x000fd60007705670 */
[----:B------:R-:W-:Y:S05]  /*0280*/  @P1 BRA `(.L_x_5) ;  /* 0x0000000000381947 */ /* 0x000fea0003800000 */
[----:B------:R-:W3:Y:S02]  /*0290*/  LDCU.64 UR8, c[0x0][0x348] ;  /* 0x00006900ff0877ac */ /* 0x000ee40008000a00 */
[----:B---3--:R-:W-:Y:S02]  /*02a0*/  UIADD3 UR14, UP3, UPT, UR8, 0x80, URZ ;  /* 0x00000080080e7890 */ /* 0x008fe4000ff7e0ff */
[----:B------:R-:W-:Y:S02]  /*02b0*/  UIADD3 UR12, UP2, UPT, UR8, 0x180, URZ ;  /* 0x00000180080c7890 */ /* 0x000fe4000ff5e0ff */
[----:B------:R-:W-:Y:S02]  /*02c0*/  UIADD3 UR10, UP1, UPT, UR8, 0x280, URZ ;  /* 0x00000280080a7890 */ /* 0x000fe4000ff3e0ff */
[----:B------:R-:W-:Y:S02]  /*02d0*/  UIADD3 UR8, UP0, UPT, UR8, 0x380, URZ ;  /* 0x0000038008087890 */ /* 0x000fe4000ff1e0ff */
[----:B------:R-:W-:-:S02]  /*02e0*/  UIADD3.X UR15, UPT, UPT, URZ, UR9, URZ, UP3, !UPT ;  /* 0x00000009ff0f7290 */ /* 0x000fc40009ffe4ff */
[----:B------:R-:W-:Y:S02]  /*02f0*/  UIADD3.X UR13, UPT, UPT, URZ, UR9, URZ, UP2, !UPT ;  /* 0x00000009ff0d7290 */ /* 0x000fe400097fe4ff */
[----:B------:R-:W-:Y:S02]  /*0300*/  UIADD3.X UR11, UPT, UPT, URZ, UR9, URZ, UP1, !UPT ;  /* 0x00000009ff0b7290 */ /* 0x000fe40008ffe4ff */
[----:B------:R-:W-:-:S03]  /*0310*/  UIADD3.X UR9, UPT, UPT, URZ, UR9, URZ, UP0, !UPT ;  /* 0x00000009ff097290 */ /* 0x000fc600087fe4ff */
[----:B------:R3:W-:Y:S02]  /*0320*/  UTMACCTL.PF [UR14] ;  /* 0x000000000e0079b9 */ /* 0x0007e40008040000 */
[----:B------:R3:W-:Y:S02]  /*0330*/  UTMACCTL.PF [UR12] ;  /* 0x000000000c0079b9 */ /* 0x0007e40008040000 */
[----:B------:R3:W-:Y:S02]  /*0340*/  UTMACCTL.PF [UR10] ;  /* 0x000000000a0079b9 */ /* 0x0007e40008040000 */
[----:B------:R3:W-:Y:S02]  /*0350*/  UTMACCTL.PF [UR8] ;  /* 0x00000000080079b9 */ /* 0x0007e40008040000 */
[----:B---3--:R-:W-:Y:S01]  /*0360*/  NOP ;  /* 0x0000000000007918 */ /* 0x008fe20000000000 */
.L_x_5:
[----:B------:R-:W-:Y:S05]  /*0370*/  BSYNC.RECONVERGENT B0 ;  /* 0x0000000000007941 */ /* 0x000fea0003800200 */
.L_x_4:
[----:B------:R-:W-:Y:S04]  /*0380*/  BSSY.RECONVERGENT B0, `(.L_x_6) ;  /* 0x000000a000007945 */ /* 0x000fe80003800200 */
[----:B------:R-:W-:Y:S05]  /*0390*/  @P0 BRA `(.L_x_7) ;  /* 0x0000000000200947 */ /* 0x000fea0003800000 */
[----:B------:R-:W3:Y:S02]  /*03a0*/  LDCU.64 UR8, c[0x0][0x348] ;  /* 0x00006900ff0877ac */ /* 0x000ee40008000a00 */
[----:B---3--:R-:W-:Y:S02]  /*03b0*/  UIADD3 UR10, UP1, UPT, UR8, 0x980, URZ ;  /* 0x00000980080a7890 */ /* 0x008fe4000ff3e0ff */
[----:B------:R-:W-:Y:S02]  /*03c0*/  UIADD3 UR8, UP0, UPT, UR8, 0xa80, URZ ;  /* 0x00000a8008087890 */ /* 0x000fe4000ff1e0ff */
[----:B------:R-:W-:Y:S02]  /*03d0*/  UIADD3.X UR11, UPT, UPT, URZ, UR9, URZ, UP1, !UPT ;  /* 0x00000009ff0b7290 */ /* 0x000fe40008ffe4ff */
[----:B------:R-:W-:-:S07]  /*03e0*/  UIADD3.X UR9, UPT, UPT, URZ, UR9, URZ, UP0, !UPT ;  /* 0x00000009ff097290 */ /* 0x000fce00087fe4ff */
[----:B------:R3:W-:Y:S02]  /*03f0*/  UTMACCTL.PF [UR10] ;  /* 0x000000000a0079b9 */ /* 0x0007e40008040000 */
[----:B------:R3:W-:Y:S02]  /*0400*/  UTMACCTL.PF [UR8] ;  /* 0x00000000080079b9 */ /* 0x0007e40008040000 */
[----:B---3--:R-:W-:Y:S01]  /*0410*/  NOP ;  /* 0x0000000000007918 */ /* 0x008fe20000000000 */
.L_x_7:
[----:B------:R-:W-:Y:S05]  /*0420*/  BSYNC.RECONVERGENT B0 ;  /* 0x0000000000007941 */ /* 0x000fea0003800200 */
.L_x_6:
[----:B------:R-:W3:Y:S01]  /*0430*/  LDCU.64 UR8, c[0x0][0xc88] ;  /* 0x00019100ff0877ac */ /* 0x000ee20008000a00 */
[----:B------:R-:W-:Y:S02]  /*0440*/  UISETP.EQ.U32.AND UP1, UPT, UR4, URZ, UPT ;  /* 0x000000ff0400728c */ /* 0x000fe4000bf22070 */
[----:B------:R-:W-:Y:S02]  /*0450*/  UPLOP3.LUT UP4, UPT, UPT, UPT, UPT, 0x80, 0x8 ;  /* 0x000000000008789c */ /* 0x000fe40003f8f070 */
[----:B---3--:R-:W-:-:S04]  /*0460*/  UISETP.NE.U32.AND UP0, UPT, UR8, URZ, UPT ;  /* 0x000000ff0800728c */ /* 0x008fc8000bf05070 */
[----:B------:R-:W-:-:S04]  /*0470*/  UISETP.NE.AND.EX UP0, UPT, UR9, URZ, UPT, UP0 ;  /* 0x000000ff0900728c */ /* 0x000fc8000bf05300 */
[----:B------:R-:W-:-:S04]  /*0480*/  UISETP.EQ.OR.EX UP2, UPT, UR5, URZ, !UP0, UP1 ;  /* 0x000000ff0500728c */ /* 0x000fc8000c742710 */
[----:B------:R-:W-:-:S05]  /*0490*/  UP2UR UR48, UPR, URZ, 0x4 ;  /* 0x00000004ff307883 */ /* 0x000fca0008000000 */
[----:B------:R-:W-:Y:S07]  /*04a0*/  BRA.U !UP2, `(.L_x_8) ;  /* 0x000000010a207547 */ /* 0x000fee000b800000 */
[----:B------:R-:W-:Y:S01]  /*04b0*/  UISETP.NE.U32.AND UP1, UPT, UR4, URZ, UPT ;  /* 0x000000ff0400728c */ /* 0x000fe2000bf25070 */
[----:B-----5:R-:W-:Y:S01]  /*04c0*/  FSETP.NEU.AND P0, PT, R83, RZ, PT ;  /* 0x000000ff5300720b */ /* 0x020fe20003f0d000 */
[----:B------:R-:W-:Y:S02]  /*04d0*/  USEL UR4, URZ, 0xffffffff, UP0 ;  /* 0xffffffffff047887 */ /* 0x000fe40008000000 */
[----:B------:R-:W-:-:S10]  /*04e0*/  UISETP.NE.AND.EX UP1, UPT, UR5, URZ, UPT, UP1 ;  /* 0x000000ff0500728c */ /* 0x000fd4000bf25310 */
[----:B------:R-:W-:Y:S01]  /*04f0*/  VOTEU.ANY UP0, P0 ;  /* 0x0000000000ff7886 */ /* 0x000fe20000000100 */
[----:B------:R-:W-:-:S04]  /*0500*/  @!UP1 USEL UR4, URZ, 0xffffffff, UP0 ;  /* 0xffffffffff049887 */ /* 0x000fc80008000000 */
[----:B------:R-:W-:-:S04]  /*0510*/  ULOP3.LUT UR4, UR4, 0x1, URZ, 0xc0, !UPT ;  /* 0x0000000104047892 */ /* 0x000fc8000f8ec0ff */
[----:B------:R-:W-:-:S11]  /*0520*/  UISETP.NE.U32.AND UP4, UPT, UR4, 0x1, UPT ;  /* 0x000000010400788c */ /* 0x000fd6000bf85070 */
.L_x_8:
[----:B-1----:R-:W1:Y:S01]  /*0530*/  SHFL.IDX PT, R2, R158, RZ, 0x1f ;  /* 0x00001fff9e027589 */ /* 0x002e6200000e0000 */
[----:B------:R-:W-:-:S04]  /*0540*/  UISETP.NE.AND UP0, UPT, UR7, 0x2, UPT ;  /* 0x000000020700788c */ /* 0x000fc8000bf05270 */
[----:B------:R-:W-:Y:S01]  /*0550*/  USEL UR15, URZ, 0x1, UP0 ;  /* 0x00000001ff0f7887 */ /* 0x000fe20008000000 */
[----:B-1----:R-:W-:-:S13]  /*0560*/  ISETP.NE.AND P0, PT, R2, RZ, PT ;  /* 0x000000ff0200720c */ /* 0x002fda0003f05270 */
[----:B------:R-:W-:Y:S05]  /*0570*/  @P0 BRA `(.L_x_9) ;  /* 0x0000000000600947 */ /* 0x000fea0003800000 */
[----:B------:R-:W1:Y:S01]  /*0580*/  S2UR UR6, SR_CgaCtaId ;  /* 0x00000000000679c3 */ /* 0x000e620000008800 */
[----:B------:R-:W-:Y:S01]  /*0590*/  UMOV UR8, 0x400 ;  /* 0x0000040000087882 */ /* 0x000fe20000000000 */
[----:B------:R-:W-:Y:S01]  /*05a0*/  UMOV UR5, 0x1 ;  /* 0x0000000100057882 */ /* 0x000fe20000000000 */
[----:B------:R-:W-:Y:S01]  /*05b0*/  UMOV UR4, 0x8 ;  /* 0x0000000800047882 */ /* 0x000fe20000000000 */
[----:B------:R-:W-:Y:S01]  /*05c0*/  ELECT P0, URZ, PT ;  /* 0x0000000000ff782f */ /* 0x000fe20003800000 */
[----:B-1----:R-:W-:Y:S02]  /*05d0*/  ULEA UR6, UR6, UR8, 0x18 ;  /* 0x0000000806067291 */ /* 0x002fe4000f8ec0ff */
[----:B------:R-:W-:-:S04]  /*05e0*/  UIADD3 UR8, UPT, UPT, -UR5, 0x100000, URZ ;  /* 0x0010000005087890 */ /* 0x000fc8000fffe1ff */
[----:B------:R-:W-:Y:S02]  /*05f0*/  USHF.L.U32 UR9, UR8, 0xb, URZ ;  /* 0x0000000b08097899 */ /* 0x000fe400080006ff */
[----:B------:R-:W-:Y:S02]  /*0600*/  USHF.L.U32 UR8, UR8, 0x1, URZ ;  /* 0x0000000108087899 */ /* 0x000fe400080006ff */
[----:B------:R-:W-:-:S04]  /*0610*/  UIADD3 UR4, UPT, UPT, -UR4, 0x100000, URZ ;  /* 0x0010000004047890 */ /* 0x000fc8000fffe1ff */
[----:B------:R-:W-:Y:S02]  /*0620*/  USHF.L.U32 UR5, UR4, 0xb, URZ ;  /* 0x0000000b04057899 */ /* 0x000fe400080006ff */
[----:B------:R-:W-:Y:S01]  /*0630*/  USHF.L.U32 UR4, UR4, 0x1, URZ ;  /* 0x0000000104047899 */ /* 0x000fe200080006ff */
[----:B------:R-:W1:Y:S03]  /*0640*/  FENCE.VIEW.ASYNC.S ;  /* 0x00000000000073c6 */ /* 0x000e660000000000 */
[----:B-1----:R1:W3:Y:S08]  /*0650*/  SYNCS.EXCH.64 URZ, [UR6], UR8 ;  /* 0x0000000806ff75b2 */ /* 0x0022f00008000100 */
[----:B------:R1:W4:Y:S01]  /*0660*/  SYNCS.EXCH.64 URZ, [UR6+0x28], UR4 ;  /* 0x0000280406ff75b2 */ /* 0x0003220008000100 */
[----:B------:R1:W1:Y:S01]  /*0670*/  SYNCS.EXCH.64 URZ, [UR6+0x8], UR8 ;  /* 0x0000080806ff75b2 */ /* 0x0002620008000100 */
[----:B------:R1:W1:Y:S01]  /*0680*/  SYNCS.EXCH.64 URZ, [UR6+0x30], UR4 ;  /* 0x0000300406ff75b2 */ /* 0x0002620008000100 */
[----:B------:R1:W1:Y:S01]  /*0690*/  SYNCS.EXCH.64 URZ, [UR6+0x10], UR8 ;  /* 0x0000100806ff75b2 */ /* 0x0002620008000100 */
[----:B------:R1:W1:Y:S01]  /*06a0*/  SYNCS.EXCH.64 URZ, [UR6+0x38], UR4 ;  /* 0x0000380406ff75b2 */ /* 0x0002620008000100 */
[----:B------:R1:W1:Y:S01]  /*06b0*/  SYNCS.EXCH.64 URZ, [UR6+0x18], UR8 ;  /* 0x0000180806ff75b2 */ /* 0x0002620008000100 */
[----:B------:R1:W1:Y:S01]  /*06c0*/  SYNCS.EXCH.64 URZ, [UR6+0x40], UR4 ;  /* 0x0000400406ff75b2 */ /* 0x0002620008000100 */
[----:B------:R1:W1:Y:S01]  /*06d0*/  SYNCS.EXCH.64 URZ, [UR6+0x20], UR8 ;  /* 0x0000200806ff75b2 */ /* 0x0002620008000100 */
[----:B------:R1:W1:Y:S01]  /*06e0*/  SYNCS.EXCH.64 URZ, [UR6+0x48], UR4 ;  /* 0x0000480406ff75b2 */ /* 0x0002620008000100 */
[----:B------:R-:W-:Y:S01]  /*06f0*/  NOP ;  /* 0x0000000000007918 */ /* 0x000fe20000000000 */
.L_x_9:
[----:B------:R-:W2:Y:S01]  /*0700*/  SHFL.IDX PT, R2, R158, RZ, 0x1f ;  /* 0x00001fff9e027589 */ /* 0x000ea200000e0000 */
[----:B------:R-:W-:Y:S01]  /*0710*/  NOP ;  /* 0x0000000000007918 */ /* 0x000fe20000000000 */
[----:B--2---:R-:W-:-:S13]  /*0720*/  ISETP.NE.AND P0, PT, R2, 0x1, PT ;  /* 0x000000010200780c */ /* 0x004fda0003f05270 */
[----:B------:R-:W-:Y:S05]  /*0730*/  @P0 BRA `(.L_x_10) ;  /* 0x0000000000580947 */ /* 0x000fea0003800000 */
[----:B-1----:R-:W1:Y:S01]  /*0740*/  S2UR UR6, SR_CgaCtaId ;  /* 0x00000000000679c3 */ /* 0x002e620000008800 */
        /* <DEDUP_REMOVED lines=12> */
[----:B-1----:R2:W1:Y:S08]  /*0810*/  SYNCS.EXCH.64 URZ, [UR6+0x50], UR8 ;  /* 0x0000500806ff75b2 */ /* 0x0024700008000100 */
[----:B------:R2:W1:Y:S01]  /*0820*/  SYNCS.EXCH.64 URZ, [UR6+0x70], UR4 ;  /* 0x0000700406ff75b2 */ /* 0x0004620008000100 */
[----:B------:R2:W1:Y:S01]  /*0830*/  SYNCS.EXCH.64 URZ, [UR6+0x58], UR8 ;  /* 0x0000580806ff75b2 */ /* 0x0004620008000100 */
[----:B------:R2:W1:Y:S01]  /*0840*/  SYNCS.EXCH.64 URZ, [UR6+0x78], UR4 ;  /* 0x0000780406ff75b2 */ /* 0x0004620008000100 */
[----:B------:R2:W1:Y:S01]  /*0850*/  SYNCS.EXCH.64 URZ, [UR6+0x60], UR8 ;  /* 0x0000600806ff75b2 */ /* 0x0004620008000100 */
[----:B------:R2:W1:Y:S01]  /*0860*/  SYNCS.EXCH.64 URZ, [UR6+0x80], UR4 ;  /* 0x0000800406ff75b2 */ /* 0x0004620008000100 */
[----:B------:R2:W1:Y:S01]  /*0870*/  SYNCS.EXCH.64 URZ, [UR6+0x68], UR8 ;  /* 0x0000680806ff75b2 */ /* 0x0004620008000100 */
[----:B------:R2:W1:Y:S02]  /*0880*/  SYNCS.EXCH.64 URZ, [UR6+0x88], UR4 ;  /* 0x0000880406ff75b2 */ /* 0x0004640008000100 */
[----:B--2---:R-:W-:Y:S01]  /*0890*/  NOP ;  /* 0x0000000000007918 */ /* 0x004fe20000000000 */
.L_x_10:
[----:B------:R-:W2:Y:S01]  /*08a0*/  SHFL.IDX PT, R2, R158, RZ, 0x1f ;  /* 0x00001fff9e027589 */ /* 0x000ea200000e0000 */
[----:B------:R-:W-:Y:S01]  /*08b0*/  NOP ;  /* 0x0000000000007918 */ /* 0x000fe20000000000 */
[----:B--2---:R-:W-:-:S13]  /*08c0*/  ISETP.NE.AND P0, PT, R2, 0x3, PT ;  /* 0x000000030200780c */ /* 0x004fda0003f05270 */
[----:B------:R-:W-:Y:S05]  /*08d0*/  @P0 BRA `(.L_x_11) ;  /* 0x0000000000300947 */ /* 0x000fea0003800000 */
[----:B-1----:R-:W1:Y:S01]  /*08e0*/  S2UR UR5, SR_CgaCtaId ;  /* 0x00000000000579c3 */ /* 0x002e620000008800 */
[----:B------:R-:W-:Y:S01]  /*08f0*/  UMOV UR6, 0x400 ;  /* 0x0000040000067882 */ /* 0x000fe20000000000 */
[----:B------:R-:W-:Y:S01]  /*0900*/  UMOV UR4, 0x20 ;  /* 0x0000002000047882 */ /* 0x000fe20000000000 */
[----:B------:R-:W-:Y:S01]  /*0910*/  ELECT P0, URZ, PT ;  /* 0x0000000000ff782f */ /* 0x000fe20003800000 */
[----:B------:R-:W-:-:S04]  /*0920*/  UIADD3 UR8, UPT, UPT, -UR4, 0x100000, URZ ;  /* 0x0010000004087890 */ /* 0x000fc8000fffe1ff */
[----:B------:R-:W-:Y:S02]  /*0930*/  USHF.L.U32 UR9, UR8, 0xb, URZ ;  /* 0x0000000b08097899 */ /* 0x000fe400080006ff */
[----:B------:R-:W-:Y:S02]  /*0940*/  USHF.L.U32 UR8, UR8, 0x1, URZ ;  /* 0x0000000108087899 */ /* 0x000fe400080006ff */
[----:B-1----:R-:W-:Y:S01]  /*0950*/  ULEA UR5, UR5, UR6, 0x18 ;  /* 0x0000000605057291 */ /* 0x002fe2000f8ec0ff */
[----:B------:R-:W1:Y:S11]  /*0960*/  FENCE.VIEW.ASYNC.S ;  /* 0x00000000000073c6 */ /* 0x000e760000000000 */
[----:B-1----:R2:W1:Y:S01]  /*0970*/  SYNCS.EXCH.64 URZ, [UR5+0x90], UR8 ;  /* 0x0000900805ff75b2 */ /* 0x0024620008000100 */
[----:B------:R2:W1:Y:S02]  /*0980*/  SYNCS.EXCH.64 URZ, [UR5+0x98], UR8 ;  /* 0x0000980805ff75b2 */ /* 0x0004640008000100 */
[----:B--2---:R-:W-:Y:S01]  /*0990*/  NOP ;  /* 0x0000000000007918 */ /* 0x004fe20000000000 */
.L_x_11:
[----:B------:R-:W2:Y:S01]  /*09a0*/  SHFL.IDX PT, R2, R158, RZ, 0x1f ;  /* 0x00001fff9e027589 */ /* 0x000ea200000e0000 */
[----:B------:R-:W-:Y:S01]  /*09b0*/  NOP ;  /* 0x0000000000007918 */ /* 0x000fe20000000000 */
[----:B--2---:R-:W-:-:S13]  /*09c0*/  ISETP.NE.AND P0, PT, R2, 0x4, PT ;  /* 0x000000040200780c */ /* 0x004fda0003f05270 */
[----:B------:R-:W-:Y:S05]  /*09d0*/  @P0 BRA `(.L_x_12) ;  /* 0x00000000004c0947 */ /* 0x000fea0003800000 */
[----:B-1----:R-:W1:Y:S01]  /*09e0*/  S2UR UR5, SR_CgaCtaId ;  /* 0x00000000000579c3 */ /* 0x002e620000008800 */
[----:B------:R-:W-:Y:S01]  /*09f0*/  UMOV UR8, 0x720 ;  /* 0x0000072000087882 */ /* 0x000fe20000000000 */
[----:B------:R-:W-:Y:S01]  /*0a00*/  UMOV UR6, 0x400 ;  /* 0x0000040000067882 */ /* 0x000fe20000000000 */
[----:B------:R-:W-:Y:S01]  /*0a10*/  USEL UR8, UR8, 0x620, UP4 ;  /* 0x0000062008087887 */ /* 0x000fe2000a000000 */
[----:B------:R-:W-:Y:S01]  /*0a20*/  UMOV UR4, 0x1 ;  /* 0x0000000100047882 */ /* 0x000fe20000000000 */
[----:B------:R-:W-:Y:S01]  /*0a30*/  ELECT P0, URZ, PT ;  /* 0x0000000000ff782f */ /* 0x000fe20003800000 */
[----:B------:R-:W-:-:S04]  /*0a40*/  UIADD3 UR10, UPT, UPT, -UR4, 0x100000, URZ ;  /* 0x00100000040a7890 */ /* 0x000fc8000fffe1ff */
[----:B------:R-:W-:Y:S02]  /*0a50*/  USHF.L.U32 UR11, UR10, 0xb, URZ ;  /* 0x0000000b0a0b7899 */ /* 0x000fe400080006ff */
[----:B------:R-:W-:Y:S02]  /*0a60*/  USHF.L.U32 UR10, UR10, 0x1, URZ ;  /* 0x000000010a0a7899 */ /* 0x000fe400080006ff */
[----:B------:R-:W-:-:S04]  /*0a70*/  UIADD3 UR8, UPT, UPT, -UR8, 0x100000, URZ ;  /* 0x0010000008087890 */ /* 0x000fc8000fffe1ff */
[----:B------:R-:W-:Y:S02]  /*0a80*/  USHF.L.U32 UR9, UR8, 0xb, URZ ;  /* 0x0000000b08097899 */ /* 0x000fe400080006ff */
[----:B------:R-:W-:Y:S02]  /*0a90*/  USHF.L.U32 UR8, UR8, 0x1, URZ ;  /* 0x0000000108087899 */ /* 0x000fe400080006ff */
[----:B-1----:R-:W-:Y:S01]  /*0aa0*/  ULEA UR5, UR5, UR6, 0x18 ;  /* 0x0000000605057291 */ /* 0x002fe2000f8ec0ff */
[----:B------:R-:W1:Y:S11]  /*0ab0*/  FENCE.VIEW.ASYNC.S ;  /* 0x00000000000073c6 */ /* 0x000e760000000000 */
[----:B-1----:R2:W1:Y:S01]  /*0ac0*/  SYNCS.EXCH.64 URZ, [UR5+0xa0], UR10 ;  /* 0x0000a00a05ff75b2 */ /* 0x0024620008000100 */
[----:B------:R2:W1:Y:S01]  /*0ad0*/  SYNCS.EXCH.64 URZ, [UR5+0xb0], UR8 ;  /* 0x0000b00805ff75b2 */ /* 0x0004620008000100 */
[----:B------:R2:W1:Y:S01]  /*0ae0*/  SYNCS.EXCH.64 URZ, [UR5+0xa8], UR10 ;  /* 0x0000a80a05ff75b2 */ /* 0x0004620008000100 */
[----:B------:R2:W1:Y:S02]  /*0af0*/  SYNCS.EXCH.64 URZ, [UR5+0xb8], UR8 ;  /* 0x0000b80805ff75b2 */ /* 0x0004640008000100 */
[----:B--2---:R-:W-:Y:S01]  /*0b00*/  NOP ;  /* 0x0000000000007918 */ /* 0x004fe20000000000 */
.L_x_12:
        /* <DEDUP_REMOVED lines=18> */
[----:B------:R2:W1:Y:S02]  /*0c30*/  SYNCS.EXCH.64 URZ, [UR6+0xc8], UR4 ;  /* 0x0000c80406ff75b2 */ /* 0x0004640008000100 */
[----:B--2---:R-:W-:Y:S01]  /*0c40*/  NOP ;  /* 0x0000000000007918 */ /* 0x004fe20000000000 */
.L_x_13:
[----:B------:R-:W2:Y:S01]  /*0c50*/  SHFL.IDX PT, R2, R158, RZ, 0x1f ;  /* 0x00001fff9e027589 */ /* 0x000ea200000e0000 */
[----:B------:R-:W1:Y:S01]  /*0c60*/  S2UR UR37, SR_CgaCtaId ;  /* 0x00000000002579c3 */ /* 0x000e620000008800 */
[----:B------:R-:W-:Y:S01]  /*0c70*/  ISETP.NE.OR P1, PT, RZ, UR7, !P6 ;  /* 0x00000007ff007c0c */ /* 0x000fe2000f725670 */
[----:B------:R-:W-:Y:S01]  /*0c80*/  NOP ;  /* 0x0000000000007918 */ /* 0x000fe20000000000 */
[----:B--2---:R-:W-:-:S13]  /*0c90*/  ISETP.NE.AND P0, PT, R2, 0x3, PT ;  /* 0x000000030200780c */ /* 0x004fda0003f05270 */
[----:B-1----:R-:W-:Y:S05]  /*0ca0*/  @P0 BRA `(.L_x_14) ;  /* 0x0000000000380947 */ /* 0x002fea0003800000 */
[----:B------:R-:W1:Y:S01]  /*0cb0*/  S2UR UR5, SR_CgaCtaId ;  /* 0x00000000000579c3 */ /* 0x000e620000008800 */
        /* <DEDUP_REMOVED lines=8> */
[----:B-1----:R1:W2:Y:S01]  /*0d40*/  SYNCS.EXCH.64 URZ, [UR5+0xd0], UR8 ;  /* 0x0000d00805ff75b2 */ /* 0x0022a20008000100 */
[----:B------:R1:W1:Y:S01]  /*0d50*/  SYNCS.EXCH.64 URZ, [UR5+0xe0], UR8 ;  /* 0x0000e00805ff75b2 */ /* 0x0002620008000100 */
[----:B------:R1:W1:Y:S01]  /*0d60*/  SYNCS.EXCH.64 URZ, [UR5+0xd8], UR8 ;  /* 0x0000d80805ff75b2 */ /* 0x0002620008000100 */
[----:B------:R1:W1:Y:S01]  /*0d70*/  SYNCS.EXCH.64 URZ, [UR5+0xe8], UR8 ;  /* 0x0000e80805ff75b2 */ /* 0x0002620008000100 */
[----:B------:R-:W-:Y:S01]  /*0d80*/  NOP ;  /* 0x0000000000007918 */ /* 0x000fe20000000000 */
.L_x_14:
[----:B------:R-:W-:Y:S01]  /*0d90*/  VOTEU.ALL UP0, P1 ;  /* 0x0000000000ff7886 */ /* 0x000fe20000800000 */
[----:B-1----:R-:W1:Y:S01]  /*0da0*/  LDCU UR5, c[0x0][0x36c] ;  /* 0x00006d80ff0577ac */ /* 0x002e620008000800 */
[----:B------:R-:W-:Y:S01]  /*0db0*/  NOP ;  /* 0x0000000000007918 */ /* 0x000fe20000000000 */
[----:B------:R-:W-:Y:S01]  /*0dc0*/  ISETP.NE.OR P6, PT, R0, 0x2, !P6 ;  /* 0x000000020000780c */ /* 0x000fe200077c5670 */
[----:B------:R-:W-:Y:S01]  /*0dd0*/  UMOV UR8, 0x80 ;  /* 0x0000008000087882 */ /* 0x000fe20000000000 */
[----:B------:R-:W-:Y:S01]  /*0de0*/  @!UP0 UMOV UR4, 0x400 ;  /* 0x0000040000048882 */ /* 0x000fe20000000000 */
[----:B------:R-:W-:-:S04]  /*0df0*/  @!UP0 UIADD3 UR8, UPT, UPT, -UR8, 0x100000, URZ ;  /* 0x0010000008088890 */ /* 0x000fc8000fffe1ff */
[----:B------:R-:W-:Y:S02]  /*0e00*/  @!UP0 USHF.L.U32 UR9, UR8, 0xb, URZ ;  /* 0x0000000b08098899 */ /* 0x000fe400080006ff */
[----:B------:R-:W-:Y:S01]  /*0e10*/  @!UP0 USHF.L.U32 UR8, UR8, 0x1, URZ ;  /* 0x0000000108088899 */ /* 0x000fe200080006ff */
[----:B------:R-:W-:Y:S01]  /*0e20*/  LOP3.LUT R8, R165, 0x1f, RZ, 0xc0, !PT ;  /* 0x0000001fa5087812 */ /* 0x000fe200078ec0ff */
[----:B------:R-:W-:Y:S01]  /*0e30*/  @!UP0 ULEA UR4, UR37, UR4, 0x18 ;  /* 0x0000000425048291 */ /* 0x000fe2000f8ec0ff */
[----:B------:R-:W-:Y:S01]  /*0e40*/  VOTEU.ALL UP0, P1 ;  /* 0x0000000000ff7886 */ /* 0x000fe20000800000 */
[----:B------:R-:W-:Y:S01]  /*0e50*/  UISETP.NE.AND UP3, UPT, UR7, URZ, UPT ;  /* 0x000000ff0700728c */ /* 0x000fe2000bf65270 */
[----:B------:R-:W3:Y:S09]  /*0e60*/  FENCE.VIEW.ASYNC.S ;  /* 0x00000000000073c6 */ /* 0x000ef20000000000 */
[----:B---3--:R3:W2:Y:S01]  /*0e70*/  @!UP0 SYNCS.EXCH.64 URZ, [UR4+0xf0], UR8 ;  /* 0x0000f00804ff85b2 */ /* 0x0086a20008000100 */
[----:B-1----:R-:W-:-:S09]  /*0e80*/  UISETP.EQ.U32.AND UP0, UPT, UR5, 0x1, UPT ;  /* 0x000000010500788c */ /* 0x002fd2000bf02070 */
[----:B------:R-:W-:Y:S05]  /*0e90*/  BRA.U !UP0, `(.L_x_15) ;  /* 0x0000000108087547 */ /* 0x000fea000b800000 */
[----:B--2-4-:R-:W-:Y:S01]  /*0ea0*/  UCGABAR_ARV ;  /* 0x00000000000079c7 */ /* 0x014fe20008000000 */
[----:B------:R-:W-:Y:S05]  /*0eb0*/  BRA `(.L_x_16) ;  /* 0x0000000000047947 */ /* 0x000fea0003800000 */
.L_x_15:
[----:B--2-4-:R-:W-:Y:S01]  /*0ec0*/  NOP ;  /* 0x0000000000007918 */ /* 0x014fe20000000000 */
.L_x_16:
[----:B------:R-:W1:Y:S01]  /*0ed0*/  S2UR UR20, SR_CTAID.X ;  /* 0x00000000001479c3 */ /* 0x000e620000002500 */
[----:B------:R-:W-:-:S05]  /*0ee0*/  CS2R.32 R152, SR_CgaSize ;  /* 0x0000000000987805 */ /* 0x000fca0000008a00 */
[----:B------:R-:W-:-:S05]  /*0ef0*/  IMAD R152, R152, -0xa0, RZ ;  /* 0xffffff6098987824 */ /* 0x000fca00078e02ff */
[----:B------:R-:W-:-:S14]  /*0f00*/  R2UR UR5, R152 ;  /* 0x00000000980572ca */ /* 0x000fdc00000e0000 */
[----:B------:R-:W2:Y:S01]  /*0f10*/  LDCU UR5, c[0x0][UR5+0x2b0] ;  /* 0x00005600050577ac */ /* 0x000ea20008000800 */
[----:B------:R-:W-:Y:S02]  /*0f20*/  PRMT R0, RZ, 0x7610, R0 ;  /* 0x00007610ff007816 */ /* 0x000fe40000000000 */
[----:B------:R-:W-:-:S05]  /*0f30*/  CS2R.32 R152, SR_CgaSize ;  /* 0x0000000000987805 */ /* 0x000fca0000008a00 */
[----:B------:R-:W-:-:S05]  /*0f40*/  IMAD R152, R152, -0xa0, RZ ;  /* 0xffffff6098987824 */ /* 0x000fca00078e02ff */
[----:B---3--:R-:W-:-:S14]  /*0f50*/  R2UR UR4, R152 ;  /* 0x00000000980472ca */ /* 0x008fdc00000e0000 */
[----:B------:R-:W3:Y:S01]  /*0f60*/  LDCU UR4, c[0x0][UR4+0x2b4] ;  /* 0x00005680040477ac */ /* 0x000ee20008000800 */
[----:B------:R-:W4:Y:S01]  /*0f70*/  S2UR UR9, SR_CTAID.Y ;  /* 0x00000000000979c3 */ /* 0x000f220000002600 */
[----:B------:R-:W2:Y:S01]  /*0f80*/  LDCU UR8, c[0x0][0xf30] ;  /* 0x0001e600ff0877ac */ /* 0x000ea20008000800 */
[----:B------:R-:W-:Y:S02]  /*0f90*/  USHF.L.U32 UR18, UR37, 0x6, URZ ;  /* 0x0000000625127899 */ /* 0x000fe400080006ff */
[----:B------:R-:W-:-:S04]  /*0fa0*/  ULOP3.LUT UR6, UR37, 0x7, URZ, 0xc0, !UPT ;  /* 0x0000000725067892 */ /* 0x000fc8000f8ec0ff */
[----:B------:R-:W3:Y:S01]  /*0fb0*/  LDC R11, c[0x0][0xf24] ;  /* 0x0003c900ff0b7b82 */ /* 0x000ee20000000800 */
[----:B------:R-:W-:Y:S02]  /*0fc0*/  UISETP.NE.AND UP1, UPT, UR7, 0x2, UPT ;  /* 0x000000020700788c */ /* 0x000fe4000bf25270 */
[----:B------:R-:W-:Y:S01]  /*0fd0*/  ULOP3.LUT UR18, UR18, 0xc0, URZ, 0xc0, !UPT ;  /* 0x000000c012127892 */ /* 0x000fe2000f8ec0ff */
[----:B-1----:R-:W-:Y:S02]  /*0fe0*/  I2FP.F32.U32 R152, UR20 ;  /* 0x0000001400987c45 */ /* 0x002fe40008201000 */
[----:B------:R-:W-:-:S05]  /*0ff0*/  CS2R.32 R5, SR_CgaSize ;  /* 0x0000000000057805 */ /* 0x000fca0000008a00 */
[----:B------:R-:W-:-:S06]  /*1000*/  IMAD R5, R5, -0xa0, RZ ;  /* 0xffffff6005057824 */ /* 0x000fcc00078e02ff */
[----:B------:R-:W1:Y:S01]  /*1010*/  LDC R5, c[0x0][R5+0x2a0] ;  /* 0x0000a80005057b82 */ /* 0x000e620000000800 */
[----:B--2---:R-:W-:Y:S01]  /*1020*/  UISETP.NE.AND UP2, UPT, UR8, 0x1, UPT ;  /* 0x000000010800788c */ /* 0x004fe2000bf45270 */
[----:B------:R-:W-:Y:S01]  /*1030*/  FMUL R152, R152, UR5 ;  /* 0x0000000598987c20 */ /* 0x000fe20008400000 */
[----:B------:R-:W-:Y:S01]  /*1040*/  USHF.L.U32 UR5, UR37, 0xa, URZ ;  /* 0x0000000a25057899 */ /* 0x000fe200080006ff */
[----:B----4-:R-:W-:Y:S02]  /*1050*/  I2FP.F32.U32 R150, UR9 ;  /* 0x0000000900967c45 */ /* 0x010fe40008201000 */
[----:B------:R-:W-:-:S05]  /*1060*/  CS2R.32 R3, SR_CgaSize ;  /* 0x0000000000037805 */ /* 0x000fca0000008a00 */
[----:B------:R-:W-:-:S06]  /*1070*/  IMAD R3, R3, -0xa0, RZ ;  /* 0xffffff6003037824 */ /* 0x000fcc00078e02ff */
[----:B------:R-:W2:Y:S01]  /*1080*/  LDC R3, c[0x0][R3+0x2a4] ;  /* 0x0000a90003037b82 */ /* 0x000ea20000000800 */
[----:B------:R-:W-:Y:S01]  /*1090*/  MOV R20, UR9 ;  /* 0x0000000900147c02 */ /* 0x000fe20008000f00 */
[----:B------:R-:W4:Y:S01]  /*10a0*/  F2I.U32.TRUNC.NTZ R152, R152 ;  /* 0x0000009800987305 */ /* 0x000f22000020f000 */
[----:B------:R-:W-:Y:S01]  /*10b0*/  ULOP3.LUT UR5, UR5, 0x1c00, URZ, 0xc0, !UPT ;  /* 0x00001c0005057892 */ /* 0x000fe2000f8ec0ff */
[----:B---3--:R-:W-:Y:S01]  /*10c0*/  FMUL R150, R150, UR4 ;  /* 0x0000000496967c20 */ /* 0x008fe20008400000 */
[----:B------:R-:W-:Y:S01]  /*10d0*/  USHF.L.U32 UR4, UR37, 0x7, URZ ;  /* 0x0000000725047899 */ /* 0x000fe200080006ff */
[----:B------:R-:W-:Y:S02]  /*10e0*/  ISETP.GE.AND P0, PT, R11, 0x1, PT ;  /* 0x000000010b00780c */ /* 0x000fe40003f06270 */
[----:B------:R-:W3:Y:S01]  /*10f0*/  LDC R72, c[0x0][0xf24] ;  /* 0x0003c900ff487b82 */ /* 0x000ee20000000800 */
[----:B------:R-:W-:Y:S01]  /*1100*/  ULOP3.LUT UR4, UR4, 0x380, URZ, 0xc0, !UPT ;  /* 0x0000038004047892 */ /* 0x000fe2000f8ec0ff */
[----:B------:R-:W1:Y:S06]  /*1110*/  F2I.U32.TRUNC.NTZ R150, R150 ;  /* 0x0000009600967305 */ /* 0x000e6c000020f000 */
[----:B------:R-:W2:Y:S01]  /*1120*/  S2UR UR36, SR_CTAID.Z ;  /* 0x00000000002479c3 */ /* 0x000ea20000002700 */
[----:B----4-:R-:W-:-:S05]  /*1130*/  IADD3 R152, PT, PT, -R152, RZ, RZ ;  /* 0x000000ff98987210 */ /* 0x010fca0007ffe1ff */
[----:B-1----:R-:W-:Y:S01]  /*1140*/  IMAD R152, R5, R152, UR20 ;  /* 0x0000001405987e24 */ /* 0x002fe2000f8e0298 */
[----:B------:R-:W-:-:S05]  /*1150*/  IADD3 R150, PT, PT, -R150, RZ, RZ ;  /* 0x000000ff96967210 */ /* 0x000fca0007ffe1ff */
[----:B--2---:R-:W-:Y:S01]  /*1160*/  IMAD R150, R3, R150, UR9 ;  /* 0x0000000903967e24 */ /* 0x004fe2000f8e0296 */
[----:B------:R-:W-:Y:S06]  /*1170*/  BRA.U UP3, `(.L_x_17) ;  /* 0x0000000103747547 */ /* 0x000fec000b800000 */
[C---:B------:R-:W-:Y:S02]  /*1180*/  ISETP.NE.AND P3, PT, R150.reuse, 0x2, PT ;  /* 0x000000029600780c */ /* 0x040fe40003f65270 */
[C---:B------:R-:W-:Y:S02]  /*1190*/  ISETP.NE.AND P1, PT, R150.reuse, RZ, PT ;  /* 0x000000ff9600720c */ /* 0x040fe40003f25270 */
[----:B------:R-:W-:Y:S02]  /*11a0*/  ISETP.NE.AND P4, PT, R150, 0x1, PT ;  /* 0x000000019600780c */ /* 0x000fe40003f85270 */
[----:B------:R-:W-:Y:S02]  /*11b0*/  SEL R5, RZ, 0x4, P3 ;  /* 0x00000004ff057807 */ /* 0x000fe40001800000 */
[C---:B------:R-:W-:Y:S02]  /*11c0*/  ISETP.EQ.OR P3, PT, R152.reuse, RZ, !P1 ;  /* 0x000000ff9800720c */ /* 0x040fe40004f62670 */
[----:B------:R-:W-:-:S02]  /*11d0*/  ISETP.NE.AND P5, PT, R152, RZ, PT ;  /* 0x000000ff9800720c */ /* 0x000fc40003fa5270 */
[C---:B------:R-:W-:Y:S02]  /*11e0*/  ISETP.NE.AND P2, PT, R150.reuse, 0x3, PT ;  /* 0x000000039600780c */ /* 0x040fe40003f45270 */
[----:B------:R-:W-:Y:S02]  /*11f0*/  SEL R0, RZ, 0x2, P4 ;  /* 0x00000002ff007807 */ /* 0x000fe40002000000 */
[----:B------:R-:W-:Y:S02]  /*1200*/  ISETP.NE.AND P1, PT, R150, 0x4, PT ;  /* 0x000000049600780c */ /* 0x000fe40003f25270 */
[----:B------:R-:W-:Y:S02]  /*1210*/  SEL R0, R0, 0x2, P5 ;  /* 0x0000000200007807 */ /* 0x000fe40002800000 */
[----:B------:R-:W-:Y:S02]  /*1220*/  SEL R5, R5, 0x4, P5 ;  /* 0x0000000405057807 */ /* 0x000fe40002800000 */
[----:B------:R-:W-:-:S02]  /*1230*/  SEL R2, RZ, 0x1, !P3 ;  /* 0x00000001ff027807 */ /* 0x000fc40005800000 */
[----:B------:R-:W-:Y:S02]  /*1240*/  SEL R4, RZ, 0x8, P2 ;  /* 0x00000008ff047807 */ /* 0x000fe40001000000 */
[----:B------:R-:W-:Y:S02]  /*1250*/  SEL R3, RZ, 0x10, P1 ;  /* 0x00000010ff037807 */ /* 0x000fe40000800000 */
[C---:B------:R-:W-:Y:S02]  /*1260*/  ISETP.NE.AND P3, PT, R150.reuse, 0x5, PT ;  /* 0x000000059600780c */ /* 0x040fe40003f65270 */
[----:B------:R-:W-:Y:S02]  /*1270*/  ISETP.NE.AND P2, PT, R150, 0x6, PT ;  /* 0x000000069600780c */ /* 0x000fe40003f45270 */
[----:B------:R-:W-:Y:S02]  /*1280*/  IADD3 R5, PT, PT, R5, R0, R2 ;  /* 0x0000000005057210 */ /* 0x000fe40007ffe002 */
[----:B------:R-:W-:-:S02]  /*1290*/  SEL R4, R4, 0x8, P5 ;  /* 0x0000000804047807 */ /* 0x000fc40002800000 */
[----:B------:R-:W-:Y:S02]  /*12a0*/  SEL R3, R3, 0x10, P5 ;  /* 0x0000001003037807 */ /* 0x000fe40002800000 */
[----:B------:R-:W-:Y:S02]  /*12b0*/  ISETP.NE.AND P1, PT, R150, 0x7, PT ;  /* 0x000000079600780c */ /* 0x000fe40003f25270 */
[----:B------:R-:W-:Y:S02]  /*12c0*/  SEL R2, RZ, 0x20, P3 ;  /* 0x00000020ff027807 */ /* 0x000fe40001800000 */
[----:B------:R-:W-:Y:S02]  /*12d0*/  SEL R0, RZ, 0x40, P2 ;  /* 0x00000040ff007807 */ /* 0x000fe40001000000 */
[----:B------:R-:W-:Y:S02]  /*12e0*/  IADD3 R4, PT, PT, R3, R4, R5 ;  /* 0x0000000403047210 */ /* 0x000fe40007ffe005 */
[----:B------:R-:W-:-:S02]  /*12f0*/  SEL R3, RZ, 0x80, P1 ;  /* 0x00000080ff037807 */ /* 0x000fc40000800000 */
[----:B------:R-:W-:Y:S02]  /*1300*/  SEL R5, R2, 0x20, P5 ;  /* 0x0000002002057807 */ /* 0x000fe40002800000 */
[----:B------:R-:W-:Y:S02]  /*1310*/  SEL R0, R0, 0x40, P5 ;  /* 0x0000004000007807 */ /* 0x000fe40002800000 */
[----:B------:R-:W-:Y:S02]  /*1320*/  SEL R3, R3, 0x80, P5 ;  /* 0x0000008003037807 */ /* 0x000fe40002800000 */
[----:B------:R-:W-:-:S05]  /*1330*/  IADD3 R0, PT, PT, R0, R5, R4 ;  /* 0x0000000500007210 */ /* 0x000fca0007ffe004 */
[----:B------:R-:W-:Y:S02]  /*1340*/  IMAD.IADD R0, R0, 0x1, R3 ;  /* 0x0000000100007824 */ /* 0x000fe400078e0203 */
.L_x_17:
[----:B------:R-:W-:Y:S05]  /*1350*/  @!P0 BRA `(.L_x_18) ;  /* 0x0000000000c08947 */ /* 0x000fea0003800000 */
[----:B------:R-:W1:Y:S01]  /*1360*/  LDC.64 R4, c[0x0][0xf18] ;  /* 0x0003c600ff047b82 */ /* 0x000e620000000a00 */
[----:B------:R-:W-:-:S07]  /*1370*/  ISETP.NE.AND P0, PT, R11, 0x1, PT ;  /* 0x000000010b00780c */ /* 0x000fce0003f05270 */
[----:B------:R-:W2:Y:S08]  /*1380*/  LDC R10, c[0x0][0xf0c] ;  /* 0x0003c300ff0a7b82 */ /* 0x000eb00000000800 */
[----:B------:R-:W4:Y:S08]  /*1390*/  LDC R13, c[0x0][0x370] ;  /* 0x0000dc00ff0d7b82 */ /* 0x000f300000000800 */
[----:B------:R-:W3:Y:S01]  /*13a0*/  LDC R12, c[0x0][0x374] ;  /* 0x0000dd00ff0c7b82 */ /* 0x000ee20000000800 */
[----:B-1----:R-:W-:Y:S01]  /*13b0*/  ISETP.NE.AND P1, PT, R4, 0x1, PT ;  /* 0x000000010400780c */ /* 0x002fe20003f25270 */
[----:B------:R-:W-:-:S06]  /*13c0*/  IMAD.HI.U32 R18, R20, R5, RZ ;  /* 0x0000000514127227 */ /* 0x000fcc00078e00ff */
[----:B------:R-:W4:Y:S01]  /*13d0*/  LDC.64 R6, c[0x0][0xf10] ;  /* 0x0003c400ff067b82 */ /* 0x000f220000000a00 */
[----:B--2---:R-:W-:-:S07]  /*13e0*/  ISETP.NE.AND P2, PT, R10, 0x1, PT ;  /* 0x000000010a00780c */ /* 0x004fce0003f45270 */
[----:B------:R-:W1:Y:S08]  /*13f0*/  LDC R9, c[0x0][0xf20] ;  /* 0x0003c800ff097b82 */ /* 0x000e700000000800 */
[----:B------:R-:W2:Y:S01]  /*1400*/  LDC.64 R2, c[0x0][0xf28] ;  /* 0x0003ca00ff027b82 */ /* 0x000ea20000000a00 */
[----:B---3--:R-:W-:-:S04]  /*1410*/  IMAD.HI.U32 R14, R12, R5, RZ ;  /* 0x000000050c0e7227 */ /* 0x008fc800078e00ff */
[----:B------:R-:W-:Y:S02]  /*1420*/  IMAD.U32 R5, RZ, RZ, UR20 ;  /* 0x00000014ff057e24 */ /* 0x000fe4000f8e00ff */
[----:B----4-:R-:W-:-:S04]  /*1430*/  IMAD.HI.U32 R16, R13, R6, RZ ;  /* 0x000000060d107227 */ /* 0x010fc800078e00ff */
[----:B------:R-:W-:Y:S01]  /*1440*/  IMAD.HI.U32 R6, R6, UR20, RZ ;  /* 0x0000001406067c27 */ /* 0x000fe2000f8e00ff */
[----:B------:R-:W-:Y:S02]  /*1450*/  @P2 SHF.R.U32.HI R13, RZ, R7, R16 ;  /* 0x00000007ff0d2219 */ /* 0x000fe40000011610 */
[-C--:B-1----:R-:W-:Y:S02]  /*1460*/  @P1 SHF.R.U32.HI R12, RZ, R9.reuse, R14 ;  /* 0x00000009ff0c1219 */ /* 0x082fe4000001160e */
[----:B------:R-:W-:Y:S02]  /*1470*/  SHF.R.U32.HI R9, RZ, R9, R18 ;  /* 0x00000009ff097219 */ /* 0x000fe40000011612 */
[----:B------:R-:W-:Y:S02]  /*1480*/  SHF.R.U32.HI R6, RZ, R7, R6 ;  /* 0x00000007ff067219 */ /* 0x000fe40000011606 */
[----:B------:R-:W-:Y:S01]  /*1490*/  SEL R9, R20, R9, !P1 ;  /* 0x0000000914097207 */ /* 0x000fe20004800000 */
[----:B--2---:R-:W-:Y:S01]  /*14a0*/  IMAD.HI.U32 R14, R12, R2, RZ ;  /* 0x000000020c0e7227 */ /* 0x004fe200078e00ff */
[----:B------:R-:W-:-:S03]  /*14b0*/  SEL R5, R5, R6, !P2 ;  /* 0x0000000605057207 */ /* 0x000fc60005000000 */
[----:B------:R-:W-:Y:S01]  /*14c0*/  IMAD.HI.U32 R16, R13, R2, RZ ;  /* 0x000000020d107227 */ /* 0x000fe200078e00ff */
[----:B------:R-:W-:-:S03]  /*14d0*/  @P0 SHF.R.U32.HI R12, RZ, R3, R14 ;  /* 0x00000003ff0c0219 */ /* 0x000fc6000001160e */
[----:B------:R-:W-:Y:S01]  /*14e0*/  IMAD.MOV R7, RZ, RZ, -R5 ;  /* 0x000000ffff077224 */ /* 0x000fe200078e0a05 */
[----:B------:R-:W-:Y:S01]  /*14f0*/  @P0 SHF.R.U32.HI R13, RZ, R3, R16 ;  /* 0x00000003ff0d0219 */ /* 0x000fe20000011610 */
[----:B------:R-:W-:Y:S02]  /*1500*/  IMAD R12, R12, R11, RZ ;  /* 0x0000000b0c0c7224 */ /* 0x000fe400078e02ff */
[----:B------:R-:W-:Y:S02]  /*1510*/  IMAD R7, R10, R7, UR20 ;  /* 0x000000140a077e24 */ /* 0x000fe4000f8e0207 */
[----:B------:R-:W-:Y:S01]  /*1520*/  IMAD R6, R13, R11, RZ ;  /* 0x0000000b0d067224 */ /* 0x000fe200078e02ff */
[----:B------:R-:W-:-:S04]  /*1530*/  ISETP.GE.AND P1, PT, R9, R12, PT ;  /* 0x0000000c0900720c */ /* 0x000fc80003f26270 */
[----:B------:R-:W-:Y:S01]  /*1540*/  ISETP.GE.OR P1, PT, R5, R6, P1 ;  /* 0x000000060500720c */ /* 0x000fe20000f26670 */
[----:B------:R-:W-:-:S05]  /*1550*/  IMAD.HI.U32 R6, R9, R2, RZ ;  /* 0x0000000209067227 */ /* 0x000fca00078e00ff */
[----:B------:R-:W-:-:S04]  /*1560*/  SHF.R.U32.HI R6, RZ, R3, R6 ;  /* 0x00000003ff067219 */ /* 0x000fc80000011606 */
[----:B------:R-:W-:-:S03]  /*1570*/  SEL R6, R9, R6, !P0 ;  /* 0x0000000609067207 */ /* 0x000fc60004000000 */
[----:B------:R-:W-:-:S04]  /*1580*/  @!P1 IMAD.HI.U32 R12, R5, R2, RZ ;  /* 0x00000002050c9227 */ /* 0x000fc800078e00ff */
[----:B------:R-:W-:Y:S01]  /*1590*/  IMAD.MOV R2, RZ, RZ, -R6 ;  /* 0x000000ffff027224 */ /* 0x000fe200078e0a06 */
[----:B------:R-:W-:-:S03]  /*15a0*/  @!P1 SHF.R.U32.HI R12, RZ, R3, R12 ;  /* 0x00000003ff0c9219 */ /* 0x000fc6000001160c */
[----:B------:R-:W-:Y:S01]  /*15b0*/  IMAD R2, R11, R2, R9 ;  /* 0x000000020b027224 */ /* 0x000fe200078e0209 */
[----:B------:R-:W-:-:S04]  /*15c0*/  @!P1 SEL R3, R5, R12, !P0 ;  /* 0x0000000c05039207 */ /* 0x000fc80004000000 */
[----:B------:R-:W-:Y:S01]  /*15d0*/  @!P1 IADD3 R6, PT, PT, R6, -R3, RZ ;  /* 0x8000000306069210 */ /* 0x000fe20007ffe0ff */
[----:B------:R-:W-:Y:S01]  /*15e0*/  @!P1 IMAD R2, R2, R13, R3 ;  /* 0x0000000d02029224 */ /* 0x000fe200078e0203 */
[----:B------:R-:W-:-:S03]  /*15f0*/  IADD3 R3, PT, PT, -R9, RZ, RZ ;  /* 0x000000ff09037210 */ /* 0x000fc60007ffe1ff */
[----:B------:R-:W-:Y:S01]  /*1600*/  @!P1 IMAD R9, R6, R11, R5 ;  /* 0x0000000b06099224 */ /* 0x000fe200078e0205 */
[----:B------:R-:W-:Y:S01]  /*1610*/  @!P1 MOV R5, R2 ;  /* 0x0000000200059202 */ /* 0x000fe20000000f00 */
[----:B------:R-:W-:-:S04]  /*1620*/  IMAD R3, R4, R3, R20 ;  /* 0x0000000304037224 */ /* 0x000fc800078e0214 */
[----:B------:R-:W-:Y:S02]  /*1630*/  IMAD R7, R5, R10, R7 ;  /* 0x0000000a05077224 */ /* 0x000fe400078e0207 */
[----:B------:R-:W-:-:S03]  /*1640*/  IMAD R20, R9, R4, R3 ;  /* 0x0000000409147224 */ /* 0x000fc600078e0203 */
[----:B------:R-:W-:-:S15]  /*1650*/  R2UR UR20, R7 ;  /* 0x00000000071472ca */ /* 0x000fde00000e0000 */
.L_x_18:
[----:B------:R-:W-:Y:S05]  /*1660*/  BRA.U UP2, `(.L_x_19) ;  /* 0x0000000102487547 */ /* 0x000fea000b800000 */
[----:B------:R-:W1:Y:S08]  /*1670*/  LDC.64 R4, c[0x0][0xf10] ;  /* 0x0003c400ff047b82 */ /* 0x000e700000000a00 */
[----:B------:R-:W2:Y:S08]  /*1680*/  LDC.64 R2, c[0x0][0xf18] ;  /* 0x0003c600ff027b82 */ /* 0x000eb00000000a00 */
[----:B------:R-:W4:Y:S08]  /*1690*/  LDC R6, c[0x0][0xf20] ;  /* 0x0003c800ff067b82 */ /* 0x000f300000000800 */
[----:B------:R-:W3:Y:S01]  /*16a0*/  LDC R7, c[0x0][0xf0c] ;  /* 0x0003c300ff077b82 */ /* 0x000ee20000000800 */
[----:B-1----:R-:W-:-:S05]  /*16b0*/  IMAD.HI.U32 R4, R4, UR20, RZ ;  /* 0x0000001404047c27 */ /* 0x002fca000f8e00ff */
[----:B------:R-:W-:Y:S01]  /*16c0*/  SHF.R.U32.HI R4, RZ, R5, R4 ;  /* 0x00000005ff047219 */ /* 0x000fe20000011604 */
[----:B--2---:R-:W-:Y:S01]  /*16d0*/  IMAD.HI.U32 R3, R20, R3, RZ ;  /* 0x0000000314037227 */ /* 0x004fe200078e00ff */
[----:B------:R-:W-:-:S04]  /*16e0*/  ISETP.NE.AND P0, PT, R2, 0x1, PT ;  /* 0x000000010200780c */ /* 0x000fc80003f05270 */
[----:B----4-:R-:W-:Y:S01]  /*16f0*/  SHF.R.U32.HI R5, RZ, R6, R3 ;  /* 0x00000006ff057219 */ /* 0x010fe20000011603 */
[----:B------:R-:W-:Y:S01]  /*1700*/  IMAD.U32 R3, RZ, RZ, UR20 ;  /* 0x00000014ff037e24 */ /* 0x000fe2000f8e00ff */
[----:B---3--:R-:W-:-:S04]  /*1710*/  ISETP.NE.AND P1, PT, R7, 0x1, PT ;  /* 0x000000010700780c */ /* 0x008fc80003f25270 */
[----:B------:R-:W-:Y:S02]  /*1720*/  SEL R3, R3, R4, !P1 ;  /* 0x0000000403037207 */ /* 0x000fe40004800000 */
[----:B------:R-:W-:-:S05]  /*1730*/  SEL R4, R20, R5, !P0 ;  /* 0x0000000514047207 */ /* 0x000fca0004000000 */
[----:B------:R-:W-:Y:S02]  /*1740*/  IMAD.IADD R6, R4, 0x1, -R3 ;  /* 0x0000000104067824 */ /* 0x000fe400078e0a03 */
[----:B------:R-:W-:Y:S02]  /*1750*/  IMAD.IADD R3, R3, 0x1, -R4 ;  /* 0x0000000103037824 */ /* 0x000fe400078e0a04 */
[----:B------:R-:W-:Y:S02]  /*1760*/  IMAD R6, R6, R7, UR20 ;  /* 0x0000001406067e24 */ /* 0x000fe4000f8e0207 */
[----:B------:R-:W-:-:S03]  /*1770*/  IMAD R20, R3, R2, R20 ;  /* 0x0000000203147224 */ /* 0x000fc600078e0214 */
[----:B------:R-:W-:-:S15]  /*1780*/  R2UR UR20, R6 ;  /* 0x00000000061472ca */ /* 0x000fde00000e0000 */
.L_x_19:
[----:B------:R-:W-:Y:S05]  /*1790*/  BRA.U !UP0, `(.L_x_20) ;  /* 0x00000001080c7547 */ /* 0x000fea000b800000 */
[----:B------:R-:W-:Y:S01]  /*17a0*/  UCGABAR_WAIT ;  /* 0x0000000000007dc7 */ /* 0x000fe20008000000 */
[----:B------:R-:W-:Y:S01]  /*17b0*/  CCTL.IVALL ;  /* 0x00000000ff00798f */ /* 0x000fe20002000000 */
[----:B------:R-:W-:Y:S05]  /*17c0*/  BRA `(.L_x_21) ;  /* 0x0000000000047947 */ /* 0x000fea0003800000 */
.L_x_20:
[----:B------:R-:W-:Y:S06]  /*17d0*/  BAR.SYNC.DEFER_BLOCKING 0x0 ;  /* 0x0000000000007b1d */ /* 0x000fec0000010000 */
.L_x_21:
[----:B------:R-:W-:Y:S05]  /*17e0*/  BRA.U UP1, `(.L_x_22) ;  /* 0x0000001501547547 */ /* 0x000fea000b800000 */
[----:B------:R-:W1:Y:S01]  /*17f0*/  LDCU UR30, c[0x0][0x38c] ;  /* 0x00007180ff1e77ac */ /* 0x000e620008000800 */
[----:B------:R-:W2:Y:S01]  /*1800*/  LDC R9, c[0x0][0x370] ;  /* 0x0000dc00ff097b82 */ /* 0x000ea20000000800 */
[----:B------:R-:W-:Y:S01]  /*1810*/  PLOP3.LUT P1, PT, PT, PT, UP4, 0x80, 0x8 ;  /* 0x000000000008781c */ /* 0x000fe20003f2f048 */
[----:B------:R-:W-:Y:S01]  /*1820*/  HFMA2 R12, -RZ, RZ, 0, 0 ;  /* 0x00000000ff0c7431 */ /* 0x000fe200000001ff */
[----:B------:R-:W-:Y:S01]  /*1830*/  UISETP.NE.AND UP1, UPT, UR7, URZ, UPT ;  /* 0x000000ff0700728c */ /* 0x000fe2000bf25270 */
[----:B------:R-:W-:Y:S01]  /*1840*/  ISETP.EQ.OR P4, PT, R8, RZ, P6 ;  /* 0x000000ff0800720c */ /* 0x000fe20003782670 */
[----:B------:R-:W-:Y:S01]  /*1850*/  IMAD.MOV.U32 R15, RZ, RZ, 0x1 ;  /* 0x00000001ff0f7424 */ /* 0x000fe200078e00ff */
[----:B------:R-:W-:Y:S01]  /*1860*/  PLOP3.LUT P1, PT, P1, PT, PT, 0x8, 0x80 ;  /* 0x000000000080781c */ /* 0x000fe20000f2e170 */
[----:B------:R-:W-:Y:S01]  /*1870*/  IMAD.MOV.U32 R14, RZ, RZ, RZ ;  /* 0x000000ffff0e7224 */ /* 0x000fe200078e00ff */
[----:B------:R-:W4:Y:S01]  /*1880*/  LDC R0, c[0x0][0x374] ;  /* 0x0000dd00ff007b82 */ /* 0x000f220000000800 */
[----:B------:R-:W-:Y:S01]  /*1890*/  IMAD.MOV.U32 R10, RZ, RZ, RZ ;  /* 0x000000ffff0a7224 */ /* 0x000fe200078e00ff */
[----:B------:R-:W-:Y:S01]  /*18a0*/  MOV R8, 0x1 ;  /* 0x0000000100087802 */ /* 0x000fe20000000f00 */
[----:B------:R-:W2:Y:S01]  /*18b0*/  LDCU.64 UR40, c[0x0][0x348] ;  /* 0x00006900ff2877ac */ /* 0x000ea20008000a00 */
[----:B------:R-:W-:-:S02]  /*18c0*/  USEL UR15, UR15, 0x2, UP1 ;  /* 0x000000020f0f7887 */ /* 0x000fc40008800000 */
[----:B-1----:R-:W-:Y:S02]  /*18d0*/  UIADD3 UR8, UPT, UPT, UR30, 0x7f, URZ ;  /* 0x0000007f1e087890 */ /* 0x002fe4000fffe0ff */
[----:B------:R-:W-:Y:S02]  /*18e0*/  UIADD3 UR9, UPT, UPT, UR30, -0x1, URZ ;  /* 0xffffffff1e097890 */ /* 0x000fe4000fffe0ff */
[----:B------:R-:W-:Y:S02]  /*18f0*/  USHF.R.S32.HI UR38, URZ, 0x1f, UR8 ;  /* 0x0000001fff267899 */ /* 0x000fe40008011408 */
[----:B------:R-:W-:Y:S02]  /*1900*/  UISETP.GE.U32.AND UP2, UPT, UR9, -0xff, UPT ;  /* 0xffffff010900788c */ /* 0x000fe4000bf46070 */
[----:B------:R-:W-:Y:S02]  /*1910*/  ULEA.HI UR38, UR38, UR8, URZ, 0x7 ;  /* 0x0000000826267291 */ /* 0x000fe4000f8f38ff */
[----:B------:R-:W-:-:S02]  /*1920*/  UIADD3 UR30, UPT, UPT, UR30, 0xfe, URZ ;  /* 0x000000fe1e1e7890 */ /* 0x000fc4000fffe0ff */
[----:B------:R-:W-:Y:S01]  /*1930*/  USHF.R.S32.HI UR38, URZ, 0x7, UR38 ;  /* 0x00000007ff267899 */ /* 0x000fe20008011426 */
[----:B------:R-:W-:Y:S01]  /*1940*/  UMOV UR8, 0x400 ;  /* 0x0000040000087882 */ /* 0x000fe20000000000 */
[----:B------:R-:W-:Y:S02]  /*1950*/  UMOV UR22, URZ ;  /* 0x000000ff00167c82 */ /* 0x000fe40008000000 */
[----:B------:R-:W-:Y:S02]  /*1960*/  UISETP.LT.U32.AND UP0, UPT, UR38, 0x5, UPT ;  /* 0x000000052600788c */ /* 0x000fe4000bf01070 */
[----:B------:R-:W-:Y:S02]  /*1970*/  ULEA UR7, UR37, UR8, 0x18 ;  /* 0x0000000825077291 */ /* 0x000fe4000f8ec0ff */
[----:B------:R-:W-:Y:S02]  /*1980*/  USEL UR31, UR38, 0x5, UP0 ;  /* 0x00000005261f7887 */ /* 0x000fe40008000000 */
[----:B------:R-:W-:-:S02]  /*1990*/  UIADD3 UR29, UPT, UPT, UR7, 0x2e800, UR4 ;  /* 0x0002e800071d7890 */ /* 0x000fc4000fffe004 */
[----:B------:R-:W-:Y:S02]  /*19a0*/  UIADD3 UR14, UPT, UPT, UR31, -0x1, URZ ;  /* 0xffffffff1f0e7890 */ /* 0x000fe4000fffe0ff */
[----:B------:R-:W-:Y:S02]  /*19b0*/  @UP2 UIADD3 UR14, UPT, UPT, UR31, URZ, URZ ;  /* 0x000000ff1f0e2290 */ /* 0x000fe4000fffe0ff */
[----:B------:R-:W-:Y:S02]  /*19c0*/  UIADD3 UR23, UPT, UPT, UR38, -UR31, URZ ;  /* 0x8000001f26177290 */ /* 0x000fe4000fffe0ff */
[----:B------:R-:W-:-:S12]  /*19d0*/  UIADD3 UR14, UPT, UPT, UR14, 0x1, URZ ;  /* 0x000000010e0e7890 */ /* 0x000fd8000fffe0ff */
.L_x_46:
[----:B------:R-:W-:-:S09]  /*19e0*/  UISETP.NE.AND UP0, UPT, UR37, URZ, UPT ;  /* 0x000000ff2500728c */ /* 0x000fd2000bf05270 */
[----:B------:R-:W-:Y:S05]  /*19f0*/  BRA.U UP0, `(.L_x_23) ;  /* 0x0000000100287547 */ /* 0x000fea000b800000 */
[----:B------:R-:W-:Y:S02]  /*1a00*/  LEA R2, R10, UR7, 0x3 ;  /* 0x000000070a027c11 */ /* 0x000fe4000f8e18ff */
[----:B------:R-:W-:-:S04]  /*1a10*/  SHF.L.U32 R3, R8, 0x1f, RZ ;  /* 0x0000001f08037819 */ /* 0x000fc800000006ff */
[----:B------:R-:W1:Y:S02]  /*1a20*/  SYNCS.PHASECHK.TRANS64.TRYWAIT P0, [R2+URZ+0xe0], R3 ;  /* 0x0000e003020075a7 */ /* 0x000e6400080011ff */
[----:B-1----:R-:W-:Y:S05]  /*1a30*/  @!P0 BRA `(.L_x_24) ;  /* 0x000000a000188947 */ /* 0x002fea0003800000 */
.L_x_144:
[----:B------:R1:W-:Y:S01]  /*1a40*/  SYNCS.ARRIVE.TRANS64.A1T0 RZ, [R2+URZ+0xd0], RZ ;  /* 0x0000d0ff02ff79a7 */ /* 0x0003e200081000ff */
[----:B------:R-:W-:-:S05]  /*1a50*/  VIADD R10, R10, 0x1 ;  /* 0x000000010a0a7836 */ /* 0x000fca0000000000 */
[----:B------:R-:W-:-:S04]  /*1a60*/  ISETP.NE.AND P0, PT, R10, 0x2, PT ;  /* 0x000000020a00780c */ /* 0x000fc80003f05270 */
[----:B------:R-:W-:Y:S02]  /*1a70*/  SEL R3, RZ, 0x1, P0 ;  /* 0x00000001ff037807 */ /* 0x000fe40000000000 */
[----:B------:R-:W-:Y:S02]  /*1a80*/  SEL R10, R10, RZ, P0 ;  /* 0x000000ff0a0a7207 */ /* 0x000fe40000000000 */
[----:B------:R-:W-:Y:S02]  /*1a90*/  LOP3.LUT R8, R8, R3, RZ, 0x3c, !PT ;  /* 0x0000000308087212 */ /* 0x000fe400078e3cff */
.L_x_23:
[----:B------:R-:W-:Y:S01]  /*1aa0*/  ULEA UR8, UR22, UR7, 0x3 ;  /* 0x0000000716087291 */ /* 0x000fe2000f8e18ff */
[----:B-1----:R-:W-:Y:S01]  /*1ab0*/  SHF.L.U32 R2, R15, 0x1f, RZ ;  /* 0x0000001f0f027819 */ /* 0x002fe200000006ff */
[----:B------:R-:W-:Y:S01]  /*1ac0*/  UISETP.GE.U32.AND UP0, UPT, UR30, 0xff, UPT ;  /* 0x000000ff1e00788c */ /* 0x000fe2000bf06070 */
[----:B------:R-:W-:Y:S01]  /*1ad0*/  R2UR UR11, R20 ;  /* 0x00000000140b72ca */ /* 0x000fe200000e0000 */
[----:B------:R-:W-:Y:S01]  /*1ae0*/  ULEA UR35, UR20, UR6, 0x3 ;  /* 0x0000000614237291 */ /* 0x000fe2000f8e18ff */
[----:B------:R-:W-:-:S03]  /*1af0*/  UMOV UR43, URZ ;  /* 0x000000ff002b7c82 */ /* 0x000fc60008000000 */
[----:B------:R-:W-:Y:S01]  /*1b00*/  USHF.L.U32 UR35, UR35, 0x4, URZ ;  /* 0x0000000423237899 */ /* 0x000fe200080006ff */
[----:B------:R1:W1:Y:S07]  /*1b10*/  SYNCS.PHASECHK.TRANS64.TRYWAIT P2, [UR8+0x28], R2 ;  /* 0x00002802ff0075a7 */ /* 0x00026e0008041108 */
[----:B------:R-:W-:Y:S02]  /*1b20*/  USHF.L.U32 UR27, UR11, 0x8, URZ ;  /* 0x000000080b1b7899 */ /* 0x000fe400080006ff */
[----:B------:R-:W-:Y:S01]  /*1b30*/  USHF.L.U32 UR11, UR11, 0x1, URZ ;  /* 0x000000010b0b7899 */ /* 0x000fe200080006ff */
[----:B------:R-:W-:Y:S11]  /*1b40*/  BRA.U !UP0, `(.L_x_25) ;  /* 0x0000000508147547 */ /* 0x000ff6000b800000 */
[----:B------:R-:W-:Y:S01]  /*1b50*/  UMOV UR42, URZ ;  /* 0x000000ff002a7c82 */ /* 0x000fe20008000000 */
[----:B------:R-:W-:-:S05]  /*1b60*/  UMOV UR39, UR22 ;  /* 0x0000001600277c82 */ /* 0x000fca0008000000 */
.L_x_33:
[----:B------:R-:W-:Y:S01]  /*1b70*/  ULEA UR33, UR39, UR7, 0x3 ;  /* 0x0000000727217291 */ /* 0x000fe2000f8e18ff */
[----:B------:R-:W-:Y:S01]  /*1b80*/  @!P6 MOV R3, 0x6c00 ;  /* 0x00006c000003e802 */ /* 0x000fe20000000f00 */
[----:B-12---:R-:W-:Y:S10]  /*1b90*/  @P2 BRA `(.L_x_26) ;  /* 0x00000000000c2947 */ /* 0x006ff40003800000 */
[----:B------:R-:W-:-:S04]  /*1ba0*/  SHF.L.U32 R5, R15, 0x1f, RZ ;  /* 0x0000001f0f057819 */ /* 0x000fc800000006ff */
[----:B------:R-:W1:Y:S02]  /*1bb0*/  SYNCS.PHASECHK.TRANS64.TRYWAIT P0, [UR33+0x28], R5 ;  /* 0x00002805ff0075a7 */ /* 0x000e640008001121 */
[----:B-1----:R-:W-:Y:S05]  /*1bc0*/  @!P0 BRA `(.L_x_27) ;  /* 0x0000009c00c88947 */ /* 0x002fea0003800000 */
.L_x_26:
[----:B------:R1:W-:Y:S01]  /*1bd0*/  @!P6 SYNCS.ARRIVE.TRANS64 RZ, [UR33], R3 ;  /* 0x00000003ffffe9a7 */ /* 0x0003e20008000021 */
[----:B------:R-:W-:-:S04]  /*1be0*/  ULOP3.LUT UR8, UR15, 0x2, URZ, 0xfc, !UPT ;  /* 0x000000020f087892 */ /* 0x000fc8000f8efcff */
[----:B------:R-:W-:-:S09]  /*1bf0*/  UISETP.NE.AND UP0, UPT, UR8, 0x2, UPT ;  /* 0x000000020800788c */ /* 0x000fd2000bf05270 */
[----:B------:R-:W-:Y:S05]  /*1c00*/  BRA.U UP0, `(.L_x_28) ;  /* 0x0000000100047547 */ /* 0x000fea000b800000 */
[----:B--2---:R-:W-:Y:S05]  /*1c10*/  BPT.TRAP 0x1 ;  /* 0x000000040000795c */ /* 0x004fea0000300000 */
.L_x_28:
[----:B------:R-:W-:Y:S04]  /*1c20*/  BSSY.RECONVERGENT B0, `(.L_x_29) ;  /* 0x0000003000007945 */ /* 0x000fe80003800200 */
[----:B------:R-:W-:Y:S05]  /*1c30*/  @P4 BRA `(.L_x_30) ;  /* 0x0000000000044947 */ /* 0x000fea0003800000 */
[----:B--2---:R-:W-:Y:S05]  /*1c40*/  BPT.TRAP 0x1 ;  /* 0x000000040000795c */ /* 0x004fea0000300000 */
.L_x_30:
[----:B--2---:R-:W-:Y:S05]  /*1c50*/  BSYNC.RECONVERGENT B0 ;  /* 0x0000000000007941 */ /* 0x004fea0003800200 */
.L_x_29:
[----:B------:R-:W-:Y:S01]  /*1c60*/  UIADD3 UR22, UPT, UPT, UR39, 0x1, URZ ;  /* 0x0000000127167890 */ /* 0x000fe2000fffe0ff */
[----:B------:R-:W-:Y:S01]  /*1c70*/  BSSY.RECONVERGENT B0, `(.L_x_31) ;  /* 0x000002d000007945 */ /* 0x000fe20003800200 */
[----:B------:R-:W-:Y:S02]  /*1c80*/  ELECT P0, URZ, PT ;  /* 0x0000000000ff782f */ /* 0x000fe40003800000 */
[----:B------:R-:W-:-:S04]  /*1c90*/  UISETP.NE.AND UP0, UPT, UR22, 0x5, UPT ;  /* 0x000000051600788c */ /* 0x000fc8000bf05270 */
[----:B------:R-:W-:Y:S02]  /*1ca0*/  USEL UR9, URZ, 0x1, UP0 ;  /* 0x00000001ff097887 */ /* 0x000fe40008000000 */
[----:B------:R-:W-:-:S04]  /*1cb0*/  USEL UR22, UR22, URZ, UP0 ;  /* 0x000000ff16167287 */ /* 0x000fc80008000000 */
[----:B------:R-:W-:Y:S01]  /*1cc0*/  ULEA UR8, UR22, UR7, 0x3 ;  /* 0x0000000716087291 */ /* 0x000fe2000f8e18ff */
[----:B------:R-:W-:-:S04]  /*1cd0*/  LOP3.LUT R15, R15, UR9, RZ, 0x3c, !PT ;  /* 0x000000090f0f7c12 */ /* 0x000fc8000f8e3cff */
[----:B------:R-:W-:-:S04]  /*1ce0*/  SHF.L.U32 R2, R15, 0x1f, RZ ;  /* 0x0000001f0f027819 */ /* 0x000fc800000006ff */
[----:B------:R2:W1:Y:S01]  /*1cf0*/  SYNCS.PHASECHK.TRANS64.TRYWAIT P2, [UR8+0x28], R2 ;  /* 0x00002802ff0075a7 */ /* 0x0004620008041108 */
[----:B------:R-:W-:Y:S05]  /*1d00*/  @!P0 BRA `(.L_x_32) ;  /* 0x00000000008c8947 */ /* 0x000fea0003800000 */
[----:B------:R-:W-:Y:S02]  /*1d10*/  ULEA UR32, UR39, UR5, 0xd ;  /* 0x0000000527207291 */ /* 0x000fe4000f8e68ff */
[----:B------:R-:W-:Y:S02]  /*1d20*/  UIADD3 UR52, UP3, UPT, UR40, 0x80, URZ ;  /* 0x0000008028347890 */ /* 0x000fe4000ff7e0ff */
[----:B------:R-:W-:Y:S02]  /*1d30*/  ULEA UR24, UR39, UR7, 0xe ;  /* 0x0000000727187291 */ /* 0x000fe4000f8e70ff */
[----:B------:R-:W-:Y:S02]  /*1d40*/  UIADD3 UR50, UP2, UPT, UR40, 0x180, URZ ;  /* 0x0000018028327890 */ /* 0x000fe4000ff5e0ff */
[----:B------:R-:W-:Y:S02]  /*1d50*/  ULEA UR16, UR39, UR4, 0xa ;  /* 0x0000000427107291 */ /* 0x000fe4000f8e50ff */
[----:B------:R-:W-:-:S02]  /*1d60*/  UIADD3 UR48, UP1, UPT, UR40, 0x280, URZ ;  /* 0x0000028028307890 */ /* 0x000fc4000ff3e0ff */
[----:B------:R-:W-:Y:S02]  /*1d70*/  USHF.L.U32 UR12, UR42, 0x1, URZ ;  /* 0x000000012a0c7899 */ /* 0x000fe400080006ff */
[----:B------:R-:W-:Y:S02]  /*1d80*/  ULEA UR8, UR39, UR7, 0xb ;  /* 0x0000000727087291 */ /* 0x000fe4000f8e58ff */
[----:B------:R-:W-:Y:S02]  /*1d90*/  UIADD3 UR46, UP0, UPT, UR40, 0x380, URZ ;  /* 0x00000380282e7890 */ /* 0x000fe4000ff1e0ff */
[----:B------:R-:W-:Y:S02]  /*1da0*/  USHF.L.U32 UR34, UR42, 0x7, URZ ;  /* 0x000000072a227899 */ /* 0x000fe400080006ff */
[----:B------:R-:W-:Y:S02]  /*1db0*/  UIADD3.X UR53, UPT, UPT, URZ, UR41, URZ, UP3, !UPT ;  /* 0x00000029ff357290 */ /* 0x000fe40009ffe4ff */
[----:B------:R-:W-:-:S02]  /*1dc0*/  UIADD3 UR32, UPT, UPT, UR7, 0x10800, UR32 ;  /* 0x0001080007207890 */ /* 0x000fc4000fffe020 */
[----:B------:R-:W-:Y:S02]  /*1dd0*/  UIADD3.X UR51, UPT, UPT, URZ, UR41, URZ, UP2, !UPT ;  /* 0x00000029ff337290 */ /* 0x000fe400097fe4ff */
[----:B------:R-:W-:Y:S02]  /*1de0*/  UIADD3 UR24, UPT, UPT, UR24, 0x1a800, URZ ;  /* 0x0001a80018187890 */ /* 0x000fe4000fffe0ff */
[----:B------:R-:W-:Y:S02]  /*1df0*/  UIADD3.X UR49, UPT, UPT, URZ, UR41, URZ, UP1, !UPT ;  /* 0x00000029ff317290 */ /* 0x000fe40008ffe4ff */
[----:B------:R-:W-:Y:S02]  /*1e00*/  ULEA.HI UR19, UR6, UR12, URZ, 0x1e ;  /* 0x0000000c06137291 */ /* 0x000fe4000f8ff0ff */
[----:B------:R-:W-:Y:S02]  /*1e10*/  UIADD3 UR16, UPT, UPT, UR7, 0x2e800, UR16 ;  /* 0x0002e80007107890 */ /* 0x000fe4000fffe010 */
[----:B------:R-:W-:-:S02]  /*1e20*/  UIADD3.X UR47, UPT, UPT, URZ, UR41, URZ, UP0, !UPT ;  /* 0x00000029ff2f7290 */ /* 0x000fc400087fe4ff */
[----:B------:R-:W-:Y:S01]  /*1e30*/  UIADD3 UR8, UPT, UPT, UR8, 0x2fc00, URZ ;  /* 0x0002fc0008087890 */ /* 0x000fe2000fffe0ff */
[----:B------:R-:W-:Y:S01]  /*1e40*/  UMOV UR43, 0xff0000 ;  /* 0x00ff0000002b7882 */ /* 0x000fe20000000000 */
[----:B------:R-:W-:Y:S01]  /*1e50*/  UMOV UR44, 0x0 ;  /* 0x00000000002c7882 */ /* 0x000fe20000000000 */
[----:B------:R-:W-:Y:S01]  /*1e60*/  UMOV UR45, 0x10000000 ;  /* 0x10000000002d7882 */ /* 0x000fe20000000000 */
[----:B------:R-:W-:Y:S01]  /*1e70*/  UMOV UR25, UR33 ;  /* 0x0000002100197c82 */ /* 0x000fe20008000000 */
[----:B------:R-:W-:Y:S01]  /*1e80*/  UMOV UR28, UR36 ;  /* 0x00000024001c7c82 */ /* 0x000fe20008000000 */
[----:B------:R-:W-:Y:S01]  /*1e90*/  UMOV UR26, UR34 ;  /* 0x00000022001a7c82 */ /* 0x000fe20008000000 */
[----:B------:R-:W-:Y:S01]  /*1ea0*/  UMOV UR17, UR33 ;  /* 0x0000002100117c82 */ /* 0x000fe20008000000 */
[----:B------:R-:W-:Y:S01]  /*1eb0*/  UMOV UR21, UR36 ;  /* 0x0000002400157c82 */ /* 0x000fe20008000000 */
[----:B------:R1:W-:Y:S01]  /*1ec0*/  UTMALDG.3D.MULTICAST [UR32], [UR52], UR43, desc[UR44] ;  /* 0x00002c20340073b4 */ /* 0x0003e2000801182b */
[----:B------:R-:W-:Y:S01]  /*1ed0*/  UMOV UR10, URZ ;  /* 0x000000ff000a7c82 */ /* 0x000fe20008000000 */
[----:B------:R-:W-:Y:S01]  /*1ee0*/  UMOV UR9, UR33 ;  /* 0x0000002100097c82 */ /* 0x000fe20008000000 */
[----:B------:R-:W-:Y:S01]  /*1ef0*/  UMOV UR13, UR36 ;  /* 0x00000024000d7c82 */ /* 0x000fe20008000000 */
[----:B------:R1:W-:Y:S01]  /*1f00*/  UTMALDG.3D [UR24], [UR50], desc[UR44] ;  /* 0x00002c18320075b4 */ /* 0x0003e20008011000 */
[----:B------:R1:W-:Y:S01]  /*1f10*/  UTMALDG.4D.MULTICAST [UR16], [UR48], UR43, desc[UR44] ;  /* 0x00002c10300073b4 */ /* 0x0003e2000801982b */
[----:B------:R1:W-:Y:S01]  /*1f20*/  UTMALDG.4D [UR8], [UR46], desc[UR44] ;  /* 0x00002c082e0075b4 */ /* 0x0003e20008019000 */
[----:B------:R-:W-:Y:S01]  /*1f30*/  NOP ;  /* 0x0000000000007918 */ /* 0x000fe20000000000 */
.L_x_32:
[----:B-1----:R-:W-:Y:S05]  /*1f40*/  BSYNC.RECONVERGENT B0 ;  /* 0x0000000000007941 */ /* 0x002fea0003800200 */
.L_x_31:
[----:B------:R-:W-:Y:S01]  /*1f50*/  UIADD3 UR42, UPT, UPT, UR42, 0x1, URZ ;  /* 0x000000012a2a7890 */ /* 0x000fe2000fffe0ff */
[----:B------:R-:W-:Y:S01]  /*1f60*/  UMOV UR39, UR22 ;  /* 0x0000001600277c82 */ /* 0x000fe20008000000 */
[----:B------:R-:W-:Y:S02]  /*1f70*/  UMOV UR43, UR14 ;  /* 0x0000000e002b7c82 */ /* 0x000fe40008000000 */
[----:B------:R-:W-:-:S09]  /*1f80*/  UISETP.NE.AND UP0, UPT, UR42, UR14, UPT ;  /* 0x0000000e2a00728c */ /* 0x000fd2000bf05270 */
[----:B------:R-:W-:Y:S05]  /*1f90*/  BRA.U UP0, `(.L_x_33) ;  /* 0xfffffff900f47547 */ /* 0x000fea000b83ffff */
.L_x_25:
[----:B------:R-:W-:Y:S01]  /*1fa0*/  ULEA UR8, UR22, UR7, 0x3 ;  /* 0x0000000716087291 */ /* 0x000fe2000f8e18ff */
[----:B-12---:R-:W-:Y:S01]  /*1fb0*/  SHF.L.U32 R2, R15, 0x1f, RZ ;  /* 0x0000001f0f027819 */ /* 0x006fe200000006ff */
[----:B------:R-:W-:Y:S01]  /*1fc0*/  @!P1 SYNCS.ARRIVE.TRANS64.A1T0 RZ, [UR7+0x98], RZ ;  /* 0x000098ffffff99a7 */ /* 0x000fe20008100007 */
[----:B------:R-:W-:-:S06]  /*1fd0*/  UISETP.GT.AND UP0, UPT, UR38, UR31, UPT ;  /* 0x0000001f2600728c */ /* 0x000fcc000bf04270 */
[----:B------:R1:W2:Y:S03]  /*1fe0*/  SYNCS.PHASECHK.TRANS64.TRYWAIT P1, [UR8+0x28], R2 ;  /* 0x00002802ff0075a7 */ /* 0x0002a60008021108 */
[----:B------:R-:W-:Y:S05]  /*1ff0*/  BRA.U !UP0, `(.L_x_34) ;  /* 0x00000005080c7547 */ /* 0x000fea000b800000 */
[----:B------:R-:W-:Y:S01]  /*2000*/  UIADD3 UR39, UPT, UPT, UR23, UR43, URZ ;  /* 0x0000002b17277290 */ /* 0x000fe2000fffe0ff */
[----:B------:R-:W-:-:S11]  /*2010*/  UMOV UR42, UR22 ;  /* 0x00000016002a7c82 */ /* 0x000fd60008000000 */
.L_x_42:
[----:B------:R-:W-:Y:S01]  /*2020*/  ULEA UR33, UR42, UR7, 0x3 ;  /* 0x000000072a217291 */ /* 0x000fe2000f8e18ff */
[----:B--2---:R-:W-:Y:S01]  /*2030*/  @!P6 MOV R3, 0x6c00 ;  /* 0x00006c000003e802 */ /* 0x004fe20000000f00 */
[----:B--2---:R-:W-:Y:S10]  /*2040*/  @P1 BRA `(.L_x_35) ;  /* 0x00000000000c1947 */ /* 0x004ff40003800000 */
[----:B------:R-:W-:-:S04]  /*2050*/  SHF.L.U32 R5, R15, 0x1f, RZ ;  /* 0x0000001f0f057819 */ /* 0x000fc800000006ff */
[----:B------:R-:W2:Y:S02]  /*2060*/  SYNCS.PHASECHK.TRANS64.TRYWAIT P0, [UR33+0x28], R5 ;  /* 0x00002805ff0075a7 */ /* 0x000ea40008001121 */
[----:B--2---:R-:W-:Y:S05]  /*2070*/  @!P0 BRA `(.L_x_36) ;  /* 0x0000009800b48947 */ /* 0x004fea0003800000 */
.L_x_35:
[----:B------:R2:W-:Y:S01]  /*2080*/  @!P6 SYNCS.ARRIVE.TRANS64 RZ, [UR33], R3 ;  /* 0x00000003ffffe9a7 */ /* 0x0005e20008000021 */
[----:B------:R-:W-:-:S04]  /*2090*/  ULOP3.LUT UR8, UR15, 0x2, URZ, 0xfc, !UPT ;  /* 0x000000020f087892 */ /* 0x000fc8000f8efcff */
[----:B------:R-:W-:-:S09]  /*20a0*/  UISETP.NE.AND UP0, UPT, UR8, 0x2, UPT ;  /* 0x000000020800788c */ /* 0x000fd2000bf05270 */
[----:B------:R-:W-:Y:S05]  /*20b0*/  BRA.U UP0, `(.L_x_37) ;  /* 0x0000000100047547 */ /* 0x000fea000b800000 */
[----:B------:R-:W-:Y:S05]  /*20c0*/  BPT.TRAP 0x1 ;  /* 0x000000040000795c */ /* 0x000fea0000300000 */
.L_x_37:
[----:B------:R-:W-:Y:S04]  /*20d0*/  BSSY.RECONVERGENT B0, `(.L_x_38) ;  /* 0x0000003000007945 */ /* 0x000fe80003800200 */
[----:B------:R-:W-:Y:S05]  /*20e0*/  @P4 BRA `(.L_x_39) ;  /* 0x0000000000044947 */ /* 0x000fea0003800000 */
[----:B------:R-:W-:Y:S05]  /*20f0*/  BPT.TRAP 0x1 ;  /* 0x000000040000795c */ /* 0x000fea0000300000 */
.L_x_39:
[----:B------:R-:W-:Y:S05]  /*2100*/  BSYNC.RECONVERGENT B0 ;  /* 0x0000000000007941 */ /* 0x000fea0003800200 */
.L_x_38:
        /* <DEDUP_REMOVED lines=8> */
[----:B-1----:R-:W-:-:S04]  /*2190*/  SHF.L.U32 R2, R15, 0x1f, RZ ;  /* 0x0000001f0f027819 */ /* 0x002fc800000006ff */
[----:B------:R1:W1:Y:S01]  /*21a0*/  SYNCS.PHASECHK.TRANS64.TRYWAIT P1, [UR8+0x28], R2 ;  /* 0x00002802ff0075a7 */ /* 0x0002620008021108 */
[----:B------:R-:W-:Y:S05]  /*21b0*/  @!P0 BRA `(.L_x_41) ;  /* 0x0000000000888947 */ /* 0x000fea0003800000 */
[----:B------:R-:W-:Y:S02]  /*21c0*/  ULEA UR32, UR42, UR5, 0xd ;  /* 0x000000052a207291 */ /* 0x000fe4000f8e68ff */
[----:B------:R-:W-:Y:S02]  /*21d0*/  UIADD3 UR54, UP3, UPT, UR40, 0x80, URZ ;  /* 0x0000008028367890 */ /* 0x000fe4000ff7e0ff */
[----:B------:R-:W-:Y:S02]  /*21e0*/  ULEA UR24, UR42, UR7, 0xe ;  /* 0x000000072a187291 */ /* 0x000fe4000f8e70ff */
[----:B------:R-:W-:Y:S02]  /*21f0*/  UIADD3 UR52, UP2, UPT, UR40, 0x180, URZ ;  /* 0x0000018028347890 */ /* 0x000fe4000ff5e0ff */
[----:B------:R-:W-:Y:S02]  /*2200*/  UIADD3 UR50, UP1, UPT, UR40, 0x280, URZ ;  /* 0x0000028028327890 */ /* 0x000fe4000ff3e0ff */
[----:B------:R-:W-:-:S02]  /*2210*/  USHF.L.U32 UR12, UR43, 0x1, URZ ;  /* 0x000000012b0c7899 */ /* 0x000fc400080006ff */
[----:B------:R-:W-:Y:S02]  /*2220*/  ULEA UR8, UR42, UR7, 0xb ;  /* 0x000000072a087291 */ /* 0x000fe4000f8e58ff */
[----:B------:R-:W-:Y:S02]  /*2230*/  UIADD3 UR46, UP0, UPT, UR40, 0x380, URZ ;  /* 0x00000380282e7890 */ /* 0x000fe4000ff1e0ff */
[----:B------:R-:W-:Y:S02]  /*2240*/  USHF.L.U32 UR34, UR43, 0x7, URZ ;  /* 0x000000072b227899 */ /* 0x000fe400080006ff */
[----:B------:R-:W-:Y:S02]  /*2250*/  UIADD3.X UR55, UPT, UPT, URZ, UR41, URZ, UP3, !UPT ;  /* 0x00000029ff377290 */ /* 0x000fe40009ffe4ff */
[----:B------:R-:W-:Y:S02]  /*2260*/  UIADD3 UR32, UPT, UPT, UR7, 0x10800, UR32 ;  /* 0x0001080007207890 */ /* 0x000fe4000fffe020 */
[----:B------:R-:W-:-:S02]  /*2270*/  UIADD3.X UR53, UPT, UPT, URZ, UR41, URZ, UP2, !UPT ;  /* 0x00000029ff357290 */ /* 0x000fc400097fe4ff */
[----:B------:R-:W-:Y:S02]  /*2280*/  UIADD3 UR24, UPT, UPT, UR24, 0x1a800, URZ ;  /* 0x0001a80018187890 */ /* 0x000fe4000fffe0ff */
[----:B------:R-:W-:Y:S02]  /*2290*/  ULEA UR16, UR42, UR29, 0xa ;  /* 0x0000001d2a107291 */ /* 0x000fe4000f8e50ff */
[----:B------:R-:W-:Y:S02]  /*22a0*/  UIADD3.X UR51, UPT, UPT, URZ, UR41, URZ, UP1, !UPT ;  /* 0x00000029ff337290 */ /* 0x000fe40008ffe4ff */
[----:B------:R-:W-:Y:S02]  /*22b0*/  ULEA.HI UR19, UR6, UR12, URZ, 0x1e ;  /* 0x0000000c06137291 */ /* 0x000fe4000f8ff0ff */
[----:B------:R-:W-:Y:S02]  /*22c0*/  UIADD3 UR8, UPT, UPT, UR8, 0x2fc00, URZ ;  /* 0x0002fc0008087890 */ /* 0x000fe4000fffe0ff */
[----:B------:R-:W-:Y:S01]  /*22d0*/  UIADD3.X UR47, UPT, UPT, URZ, UR41, URZ, UP0, !UPT ;  /* 0x00000029ff2f7290 */ /* 0x000fe200087fe4ff */
        /* <DEDUP_REMOVED lines=16> */
.L_x_41:
[----:B-1----:R-:W-:Y:S05]  /*23e0*/  BSYNC.RECONVERGENT B0 ;  /* 0x0000000000007941 */ /* 0x002fea0003800200 */
.L_x_40:
[----:B------:R-:W-:Y:S01]  /*23f0*/  UIADD3 UR43, UPT, UPT, UR43, 0x1, URZ ;  /* 0x000000012b2b7890 */ /* 0x000fe2000fffe0ff */
[----:B------:R-:W-:-:S03]  /*2400*/  UMOV UR42, UR22 ;  /* 0x00000016002a7c82 */ /* 0x000fc60008000000 */
[----:B------:R-:W-:-:S09]  /*2410*/  UISETP.NE.AND UP0, UPT, UR43, UR39, UPT ;  /* 0x000000272b00728c */ /* 0x000fd2000bf05270 */
[----:B------:R-:W-:Y:S05]  /*2420*/  BRA.U UP0, `(.L_x_42) ;  /* 0xfffffff900fc7547 */ /* 0x000fea000b83ffff */
.L_x_34:
[----:B-1----:R-:W-:Y:S01]  /*2430*/  LEA R2, R14, UR7, 0x3 ;  /* 0x000000070e027c11 */ /* 0x002fe2000f8e18ff */
[----:B------:R-:W-:Y:S01]  /*2440*/  NOP ;  /* 0x0000000000007918 */ /* 0x000fe20000000000 */
[----:B--2---:R-:W-:Y:S02]  /*2450*/  SHF.L.U32 R3, R12, 0x1f, RZ ;  /* 0x0000001f0c037819 */ /* 0x004fe400000006ff */
[----:B------:R-:W-:Y:S02]  /*2460*/  LEA R4, R14, UR7, 0x4 ;  /* 0x000000070e047c11 */ /* 0x000fe4000f8e20ff */
[----:B------:R-:W1:Y:S02]  /*2470*/  SYNCS.PHASECHK.TRANS64.TRYWAIT P0, [R2+URZ+0xa0], R3 ;  /* 0x0000a003020075a7 */ /* 0x000e6400080011ff */
[----:B-1----:R-:W-:Y:S05]  /*2480*/  @!P0 BRA `(.L_x_43) ;  /* 0x0000009400c88947 */ /* 0x002fea0003800000 */
.L_x_147:
[----:B------:R-:W2:Y:S01]  /*2490*/  LDS.128 R4, [R4+0x100] ;  /* 0x0001000004047984 */ /* 0x000ea20000000c00 */
[----:B---3--:R-:W-:Y:S01]  /*24a0*/  ISETP.GE.AND P0, PT, R72, 0x1, PT ;  /* 0x000000014800780c */ /* 0x008fe20003f06270 */
[----:B-1----:R-:W-:Y:S01]  /*24b0*/  VIADD R2, R2, 0xb0 ;  /* 0x000000b002027836 */ /* 0x002fe20000000000 */
[----:B------:R-:W-:Y:S01]  /*24c0*/  @!PT LDS RZ, [RZ] ;  /* 0x00000000fffff984 */ /* 0x000fe20000000800 */
[----:B------:R-:W-:Y:S01]  /*24d0*/  @!PT LDS RZ, [RZ] ;  /* 0x00000000fffff984 */ /* 0x000fe20000000800 */
[----:B------:R-:W-:Y:S01]  /*24e0*/  @!PT LDS RZ, [RZ] ;  /* 0x00000000fffff984 */ /* 0x000fe20000000800 */
[----:B------:R-:W-:Y:S01]  /*24f0*/  @!PT LDS RZ, [RZ] ;  /* 0x00000000fffff984 */ /* 0x000fe20000000800 */
[----:B------:R1:W-:Y:S06]  /*2500*/  MEMBAR.ALL.CTA ;  /* 0x0000000000007992 */ /* 0x0003ec0000008000 */
[----:B-1----:R-:W1:Y:S01]  /*2510*/  FENCE.VIEW.ASYNC.S ;  /* 0x00000000000073c6 */ /* 0x002e620000000000 */
[----:B------:R-:W-:-:S04]  /*2520*/  PRMT R2, RZ, 0x654, R2 ;  /* 0x00000654ff027816 */ /* 0x000fc80000000002 */
[----:B-1----:R1:W-:Y:S01]  /*2530*/  SYNCS.ARRIVE.TRANS64.RED.A1T0 RZ, [R2+URZ], RZ ;  /* 0x000000ff02ff79a7 */ /* 0x0023e200081004ff */
[----:B--2---:R-:W-:-:S13]  /*2540*/  LOP3.LUT P2, RZ, R6, 0x1, RZ, 0xc0, !PT ;  /* 0x0000000106ff7812 */ /* 0x004fda000784c0ff */
[----:B------:R-:W-:Y:S01]  /*2550*/  @P2 SHF.R.U32.HI R3, RZ, 0x10, R5 ;  /* 0x00000010ff032819 */ /* 0x000fe20000011605 */
[----:B------:R-:W-:Y:S01]  /*2560*/  VOTEU.ANY UP0, P2 ;  /* 0x0000000000ff7886 */ /* 0x000fe20001000100 */
[----:B------:R-:W-:Y:S02]  /*2570*/  @P2 MOV R13, R4 ;  /* 0x00000004000d2202 */ /* 0x000fe40000000f00 */
[----:B------:R-:W-:Y:S02]  /*2580*/  @P2 R2UR.BROADCAST UR8, R3 ;  /* 0x00000000030822ca */ /* 0x000fe400008e0000 */
[----:B------:R-:W-:-:S11]  /*2590*/  @P2 LOP3.LUT R11, R5, 0xffff, RZ, 0xc0, !PT ;  /* 0x0000ffff050b2812 */ /* 0x000fd600078ec0ff */
[----:B------:R-:W-:Y:S01]  /*25a0*/  @UP0 UMOV UR36, UR8 ;  /* 0x0000000800240c82 */ /* 0x000fe20008000000 */
[----:B-1----:R-:W-:Y:S05]  /*25b0*/  @!P0 BRA `(.L_x_44) ;  /* 0x0000000000b88947 */ /* 0x002fea0003800000 */
[----:B------:R-:W4:Y:S01]  /*25c0*/  LDC.64 R4, c[0x0][0xf18] ;  /* 0x0003c600ff047b82 */ /* 0x000f220000000a00 */
[----:B------:R-:W-:-:S07]  /*25d0*/  ISETP.NE.AND P3, PT, R72, 0x1, PT ;  /* 0x000000014800780c */ /* 0x000fce0003f65270 */
[----:B------:R-:W1:Y:S08]  /*25e0*/  LDC.64 R6, c[0x0][0xf10] ;  /* 0x0003c400ff067b82 */ /* 0x000e700000000a00 */
[----:B------:R-:W2:Y:S08]  /*25f0*/  LDC R16, c[0x0][0xf20] ;  /* 0x0003c800ff107b82 */ /* 0x000eb00000000800 */
[----:B------:R-:W3:Y:S01]  /*2600*/  LDC R18, c[0x0][0xf0c] ;  /* 0x0003c300ff127b82 */ /* 0x000ee20000000800 */
[----:B----4-:R-:W-:Y:S01]  /*2610*/  IMAD.HI.U32 R17, R0, R5, RZ ;  /* 0x0000000500117227 */ /* 0x010fe200078e00ff */
[----:B------:R-:W-:-:S03]  /*2620*/  ISETP.NE.AND P0, PT, R4, 0x1, PT ;  /* 0x000000010400780c */ /* 0x000fc60003f05270 */
[----:B------:R-:W-:-:S03]  /*2630*/  IMAD.HI.U32 R5, R11, R5, RZ ;  /* 0x000000050b057227 */ /* 0x000fc600078e00ff */
[----:B------:R-:W4:Y:S01]  /*2640*/  LDC.64 R2, c[0x0][0xf28] ;  /* 0x0003ca00ff027b82 */ /* 0x000f220000000a00 */
[----:B-1----:R-:W-:-:S04]  /*2650*/  IMAD.HI.U32 R20, R9, R6, RZ ;  /* 0x0000000609147227 */ /* 0x002fc800078e00ff */
[----:B------:R-:W-:Y:S01]  /*2660*/  IMAD.HI.U32 R22, R13, R6, RZ ;  /* 0x000000060d167227 */ /* 0x000fe200078e00ff */
[----:B------:R-:W-:Y:S02]  /*2670*/  SHF.R.U32.HI R20, RZ, R7, R20 ;  /* 0x00000007ff147219 */ /* 0x000fe40000011614 */
[-C--:B--2---:R-:W-:Y:S02]  /*2680*/  SHF.R.U32.HI R17, RZ, R16.reuse, R17 ;  /* 0x00000010ff117219 */ /* 0x084fe40000011611 */
[----:B------:R-:W-:Y:S02]  /*2690*/  SHF.R.U32.HI R16, RZ, R16, R5 ;  /* 0x00000010ff107219 */ /* 0x000fe40000011605 */
[----:B------:R-:W-:Y:S02]  /*26a0*/  SEL R17, R0, R17, !P0 ;  /* 0x0000001100117207 */ /* 0x000fe40004000000 */
[----:B------:R-:W-:Y:S02]  /*26b0*/  SHF.R.U32.HI R22, RZ, R7, R22 ;  /* 0x00000007ff167219 */ /* 0x000fe40000011616 */
[----:B---3--:R-:W-:-:S02]  /*26c0*/  ISETP.NE.AND P1, PT, R18, 0x1, PT ;  /* 0x000000011200780c */ /* 0x008fc40003f25270 */
[----:B------:R-:W-:Y:S02]  /*26d0*/  SEL R5, R11, R16, !P0 ;  /* 0x000000100b057207 */ /* 0x000fe40004000000 */
[----:B------:R-:W-:Y:S02]  /*26e0*/  SEL R19, R9, R20, !P1 ;  /* 0x0000001409137207 */ /* 0x000fe40004800000 */
[----:B------:R-:W-:Y:S01]  /*26f0*/  SEL R7, R13, R22, !P1 ;  /* 0x000000160d077207 */ /* 0x000fe20004800000 */
[----:B----4-:R-:W-:-:S04]  /*2700*/  IMAD.HI.U32 R20, R17, R2, RZ ;  /* 0x0000000211147227 */ /* 0x010fc800078e00ff */
[----:B------:R-:W-:Y:S01]  /*2710*/  IMAD.HI.U32 R6, R19, R2, RZ ;  /* 0x0000000213067227 */ /* 0x000fe200078e00ff */
[----:B------:R-:W-:-:S04]  /*2720*/  @P3 SHF.R.U32.HI R17, RZ, R3, R20 ;  /* 0x00000003ff113219 */ /* 0x000fc80000011614 */
[----:B------:R-:W-:Y:S01]  /*2730*/  @P3 SHF.R.U32.HI R19, RZ, R3, R6 ;  /* 0x00000003ff133219 */ /* 0x000fe20000011606 */
[----:B------:R-:W-:-:S04]  /*2740*/  IMAD R17, R72, R17, RZ ;  /* 0x0000001148117224 */ /* 0x000fc800078e02ff */
        /* <DEDUP_REMOVED lines=10> */
[----:B------:R-:W-:Y:S02]  /*27f0*/  @!P0 SEL R3, R7, R16, !P3 ;  /* 0x0000001007038207 */ /* 0x000fe40005800000 */
[----:B------:R-:W-:-:S03]  /*2800*/  IADD3 R16, PT, PT, -R5, RZ, RZ ;  /* 0x000000ff05107210 */ /* 0x000fc60007ffe1ff */
[--C-:B------:R-:W-:Y:S02]  /*2810*/  @!P0 IMAD.IADD R6, R6, 0x1, -R3.reuse ;  /* 0x0000000106068824 */ /* 0x100fe400078e0a03 */
[----:B------:R-:W-:Y:S01]  /*2820*/  @!P0 IMAD R3, R2, R19, R3 ;  /* 0x0000001302038224 */ /* 0x000fe200078e0203 */
[----:B------:R-:W-:Y:S01]  /*2830*/  IADD3 R2, PT, PT, -R7, RZ, RZ ;  /* 0x000000ff07027210 */ /* 0x000fe20007ffe1ff */
[----:B------:R-:W-:Y:S02]  /*2840*/  @!P0 IMAD R5, R72, R6, R7 ;  /* 0x0000000648058224 */ /* 0x000fe400078e0207 */
[----:B------:R-:W-:Y:S02]  /*2850*/  IMAD R11, R4, R16, R11 ;  /* 0x00000010040b7224 */ /* 0x000fe400078e020b */
[----:B------:R-:W-:Y:S02]  /*2860*/  @!P0 IMAD.MOV.U32 R7, RZ, RZ, R3 ;  /* 0x000000ffff078224 */ /* 0x000fe400078e0003 */
[----:B------:R-:W-:-:S02]  /*2870*/  IMAD R2, R18, R2, R13 ;  /* 0x0000000212027224 */ /* 0x000fc400078e020d */
[----:B------:R-:W-:Y:S02]  /*2880*/  IMAD R11, R5, R4, R11 ;  /* 0x00000004050b7224 */ /* 0x000fe400078e020b */
[----:B------:R-:W-:Y:S02]  /*2890*/  IMAD R13, R7, R18, R2 ;  /* 0x00000012070d7224 */ /* 0x000fe400078e0202 */
.L_x_44:
[----:B------:R-:W1:Y:S02]  /*28a0*/  LDCU UR8, c[0x0][0xf30] ;  /* 0x0001e600ff0877ac */ /* 0x000e640008000800 */
[----:B-1----:R-:W-:-:S09]  /*28b0*/  UISETP.NE.AND UP0, UPT, UR8, 0x1, UPT ;  /* 0x000000010800788c */ /* 0x002fd2000bf05270 */
[----:B------:R-:W-:Y:S05]  /*28c0*/  BRA.U UP0, `(.L_x_45) ;  /* 0x0000000100407547 */ /* 0x000fea000b800000 */
[----:B------:R-:W1:Y:S08]  /*28d0*/  LDC.64 R4, c[0x0][0xf10] ;  /* 0x0003c400ff047b82 */ /* 0x000e700000000a00 */
[----:B------:R-:W2:Y:S08]  /*28e0*/  LDC.64 R2, c[0x0][0xf18] ;  /* 0x0003c600ff027b82 */ /* 0x000eb00000000a00 */
[----:B------:R-:W3:Y:S08]  /*28f0*/  LDC R6, c[0x0][0xf20] ;  /* 0x0003c800ff067b82 */ /* 0x000ef00000000800 */
[----:B------:R-:W4:Y:S01]  /*2900*/  LDC R16, c[0x0][0xf0c] ;  /* 0x0003c300ff107b82 */ /* 0x000f220000000800 */
[----:B-1----:R-:W-:-:S05]  /*2910*/  IMAD.HI.U32 R4, R13, R4, RZ ;  /* 0x000000040d047227 */ /* 0x002fca00078e00ff */
[----:B------:R-:W-:Y:S01]  /*2920*/  SHF.R.U32.HI R4, RZ, R5, R4 ;  /* 0x00000005ff047219 */ /* 0x000fe20000011604 */
[----:B--2---:R-:W-:Y:S01]  /*2930*/  IMAD.HI.U32 R3, R11, R3, RZ ;  /* 0x000000030b037227 */ /* 0x004fe200078e00ff */
[----:B------:R-:W-:-:S04]  /*2940*/  ISETP.NE.AND P0, PT, R2, 0x1, PT ;  /* 0x000000010200780c */ /* 0x000fc80003f05270 */
[----:B---3--:R-:W-:-:S04]  /*2950*/  SHF.R.U32.HI R6, RZ, R6, R3 ;  /* 0x00000006ff067219 */ /* 0x008fc80000011603 */
[----:B------:R-:W-:Y:S02]  /*2960*/  SEL R3, R11, R6, !P0 ;  /* 0x000000060b037207 */ /* 0x000fe40004000000 */
[----:B----4-:R-:W-:-:S04]  /*2970*/  ISETP.NE.AND P1, PT, R16, 0x1, PT ;  /* 0x000000011000780c */ /* 0x010fc80003f25270 */
[----:B------:R-:W-:-:S05]  /*2980*/  SEL R4, R13, R4, !P1 ;  /* 0x000000040d047207 */ /* 0x000fca0004800000 */
[----:B------:R-:W-:Y:S02]  /*2990*/  IMAD.IADD R5, R3, 0x1, -R4 ;  /* 0x0000000103057824 */ /* 0x000fe400078e0a04 */
[----:B------:R-:W-:Y:S02]  /*29a0*/  IMAD.IADD R3, R4, 0x1, -R3 ;  /* 0x0000000104037824 */ /* 0x000fe400078e0a03 */
[----:B------:R-:W-:Y:S02]  /*29b0*/  IMAD R13, R5, R16, R13 ;  /* 0x00000010050d7224 */ /* 0x000fe400078e020d */
[----:B------:R-:W-:-:S07]  /*29c0*/  IMAD R11, R3, R2, R11 ;  /* 0x00000002030b7224 */ /* 0x000fce00078e020b */
.L_x_45:
[----:B------:R-:W-:Y:S01]  /*29d0*/  VIADD R14, R14, 0x1 ;  /* 0x000000010e0e7836 */ /* 0x000fe20000000000 */
[----:B------:R-:W-:Y:S01]  /*29e0*/  PLOP3.LUT P1, PT, PT, PT, PT, 0x80, 0x8 ;  /* 0x000000000008781c */ /* 0x000fe20003f2f070 */
[----:B------:R-:W-:Y:S02]  /*29f0*/  IMAD.IADD R2, R13, 0x1, R152 ;  /* 0x000000010d027824 */ /* 0x000fe400078e0298 */
[----:B------:R-:W-:Y:S01]  /*2a00*/  IMAD.IADD R20, R11, 0x1, R150 ;  /* 0x000000010b147824 */ /* 0x000fe200078e0296 */
[----:B------:R-:W-:Y:S02]  /*2a10*/  ISETP.NE.AND P0, PT, R14, 0x2, PT ;  /* 0x000000020e00780c */ /* 0x000fe40003f05270 */
[----:B------:R-:W-:Y:S02]  /*2a20*/  R2UR UR20, R2 ;  /* 0x00000000021472ca */ /* 0x000fe400000e0000 */
[----:B------:R-:W-:Y:S02]  /*2a30*/  SEL R3, RZ, 0x1, P0 ;  /* 0x00000001ff037807 */ /* 0x000fe40000000000 */
[----:B------:R-:W-:-:S02]  /*2a40*/  SEL R14, R14, RZ, P0 ;  /* 0x000000ff0e0e7207 */ /* 0x000fc40000000000 */
[----:B------:R-:W-:Y:S01]  /*2a50*/  LOP3.LUT R12, R12, R3, RZ, 0x3c, !PT ;  /* 0x000000030c0c7212 */ /* 0x000fe200078e3cff */
[----:B------:R-:W-:Y:S08]  /*2a60*/  @P2 BRA `(.L_x_46) ;  /* 0xffffffec00dc2947 */ /* 0x000ff0000383ffff */
[----:B------:R-:W-:Y:S01]  /*2a70*/  UIADD3 UR7, UPT, UPT, UR7, 0x28, URZ ;  /* 0x0000002807077890 */ /* 0x000fe2000fffe0ff */
[----:B------:R-:W-:-:S03]  /*2a80*/  SHF.L.U32 R3, R15, 0x1f, RZ ;  /* 0x0000001f0f037819 */ /* 0x000fc600000006ff */
[----:B------:R-:W-:-:S09]  /*2a90*/  ULEA UR4, UR22, UR7, 0x3 ;  /* 0x0000000716047291 */ /* 0x000fd2000f8e18ff */
[----:B------:R-:W1:Y:S02]  /*2aa0*/  SYNCS.PHASECHK.TRANS64.TRYWAIT P0, [UR4], R3 ;  /* 0x00000003ff0075a7 */ /* 0x000e640008001104 */
[----:B-1----:R-:W-:Y:S05]  /*2ab0*/  @!P0 BRA `(.L_x_47) ;  /* 0x0000009000508947 */ /* 0x002fea0003800000 */
.L_x_149:
[----:B------:R-:W-:-:S04]  /*2ac0*/  UIADD3 UR5, UPT, UPT, UR22, 0x1, URZ ;  /* 0x0000000116057890 */ /* 0x000fc8000fffe0ff */
[----:B------:R-:W-:-:S04]  /*2ad0*/  UISETP.NE.AND UP0, UPT, UR5, 0x5, UPT ;  /* 0x000000050500788c */ /* 0x000fc8000bf05270 */
[----:B------:R-:W-:Y:S02]  /*2ae0*/  USEL UR6, URZ, 0x1, UP0 ;  /* 0x00000001ff067887 */ /* 0x000fe40008000000 */
[----:B------:R-:W-:-:S04]  /*2af0*/  USEL UR5, UR5, URZ, UP0 ;  /* 0x000000ff05057287 */ /* 0x000fc80008000000 */
[----:B------:R-:W-:Y:S01]  /*2b00*/  ULEA UR4, UR5, UR7, 0x3 ;  /* 0x0000000705047291 */ /* 0x000fe2000f8e18ff */
[----:B------:R-:W-:-:S04]  /*2b10*/  LOP3.LUT R2, R15, UR6, RZ, 0x3c, !PT ;  /* 0x000000060f027c12 */ /* 0x000fc8000f8e3cff */
[----:B-1----:R-:W-:-:S04]  /*2b20*/  SHF.L.U32 R3, R2, 0x1f, RZ ;  /* 0x0000001f02037819 */ /* 0x002fc800000006ff */
[----:B------:R-:W1:Y:S02]  /*2b30*/  SYNCS.PHASECHK.TRANS64.TRYWAIT P0, [UR4], R3 ;  /* 0x00000003ff0075a7 */ /* 0x000e640008001104 */
[----:B-1----:R-:W-:Y:S05]  /*2b40*/  @!P0 BRA `(.L_x_48) ;  /* 0x0000009000448947 */ /* 0x002fea0003800000 */
.L_x_151:
        /* <DEDUP_REMOVED lines=9> */
.L_x_153:
        /* <DEDUP_REMOVED lines=9> */
.L_x_155:
[----:B------:R-:W-:-:S04]  /*2c70*/  UIADD3 UR5, UPT, UPT, UR5, 0x1, URZ ;  /* 0x0000000105057890 */ /* 0x000fc8000fffe0ff */
[----:B------:R-:W-:-:S04]  /*2c80*/  UISETP.NE.AND UP0, UPT, UR5, 0x5, UPT ;  /* 0x000000050500788c */ /* 0x000fc8000bf05270 */
[----:B------:R-:W-:Y:S02]  /*2c90*/  USEL UR4, URZ, 0x1, UP0 ;  /* 0x00000001ff047887 */ /* 0x000fe40008000000 */
[----:B------:R-:W-:-:S04]  /*2ca0*/  USEL UR5, UR5, URZ, UP0 ;  /* 0x000000ff05057287 */ /* 0x000fc80008000000 */
[----:B------:R-:W-:Y:S01]  /*2cb0*/  ULEA UR5, UR5, UR7, 0x3 ;  /* 0x0000000705057291 */ /* 0x000fe2000f8e18ff */
[----:B-1----:R-:W-:-:S04]  /*2cc0*/  LOP3.LUT R3, R2, UR4, RZ, 0x3c, !PT ;  /* 0x0000000402037c12 */ /* 0x002fc8000f8e3cff */
[----:B------:R-:W-:Y:S01]  /*2cd0*/  SHF.L.U32 R3, R3, 0x1f, RZ ;  /* 0x0000001f03037819 */ /* 0x000fe200000006ff */
[----:B----4-:R-:W-:-:S07]  /*2ce0*/  IMAD.U32 R0, RZ, RZ, UR5 ;  /* 0x00000005ff007e24 */ /* 0x010fce000f8e00ff */
.L_x_51:
[----:B-1----:R1:W2:Y:S02]  /*2cf0*/  SYNCS.PHASECHK.TRANS64.TRYWAIT P0, [R0+URZ], R3 ;  /* 0x00000003000075a7 */ /* 0x0022a400080011ff */
[----:B--2---:R-:W-:Y:S05]  /*2d00*/  @!P0 NANOSLEEP.SYNCS 0x989680 ;  /* 0x009896800000895d */ /* 0x004fea0003900000 */
[----:B------:R-:W2:Y:S02]  /*2d10*/  @!P0 SYNCS.PHASECHK.TRANS64 P0, [R0+URZ], R3 ;  /* 0x00000003000085a7 */ /* 0x000ea400080010ff */
[----:B--2---:R-:W-:Y:S05]  /*2d20*/  @P0 EXIT ;  /* 0x000000000000094d */ /* 0x004fea0003800000 */
[----:B------:R-:W-:Y:S05]  /*2d30*/  BRA `(.L_x_51) ;  /* 0xfffffffc00ec7947 */ /* 0x000fea000383ffff */
.L_x_22:
[----:B------:R-:W-:-:S04]  /*2d40*/  UISETP.NE.AND UP0, UPT, UR37, URZ, UPT ;  /* 0x000000ff2500728c */ /* 0x000fc8000bf05270 */
[----:B------:R-:W-:-:S09]  /*2d50*/  UISETP.NE.OR UP0, UPT, UR7, 0x1, UP0 ;  /* 0x000000010700788c */ /* 0x000fd20008705670 */
[----:B------:R-:W-:Y:S05]  /*2d60*/  BRA.U UP0, `(.L_x_52) ;  /* 0x00000005004c7547 */ /* 0x000fea000b800000 */
[----:B------:R-:W-:Y:S01]  /*2d70*/  HFMA2 R3, -RZ, RZ, 0, 0 ;  /* 0x00000000ff037431 */ /* 0x000fe200000001ff */
[----:B------:R-:W-:Y:S01]  /*2d80*/  ISETP.GE.U32.AND P2, PT, R8, 0x8, PT ;  /* 0x000000080800780c */ /* 0x000fe20003f46070 */
[----:B------:R-:W-:Y:S01]  /*2d90*/  IMAD.MOV.U32 R12, RZ, RZ, 0x1 ;  /* 0x00000001ff0c7424 */ /* 0x000fe200078e00ff */
[----:B------:R-:W-:Y:S01]  /*2da0*/  CS2R R10, SRZ ;  /* 0x00000000000a7805 */ /* 0x000fe2000001ff00 */
[----:B------:R-:W-:Y:S01]  /*2db0*/  IMAD.MOV.U32 R9, RZ, RZ, RZ ;  /* 0x000000ffff097224 */ /* 0x000fe200078e00ff */
[----:B------:R-:W-:Y:S01]  /*2dc0*/  UMOV UR4, 0x400 ;  /* 0x0000040000047882 */ /* 0x000fe20000000000 */
[----:B------:R-:W-:Y:S01]  /*2dd0*/  UMOV UR6, URZ ;  /* 0x000000ff00067c82 */ /* 0x000fe20008000000 */
[----:B------:R-:W-:-:S12]  /*2de0*/  ULEA UR37, UR37, UR4, 0x18 ;  /* 0x0000000425257291 */ /* 0x000fd8000f8ec0ff */
.L_x_56:
[----:B------:R-:W-:Y:S02]  /*2df0*/  LEA R0, R3, UR37, 0x3 ;  /* 0x0000002503007c11 */ /* 0x000fe4000f8e18ff */
[----:B------:R-:W-:-:S03]  /*2e00*/  SHF.L.U32 R5, R9, 0x1f, RZ ;  /* 0x0000001f09057819 */ /* 0x000fc600000006ff */
[----:B------:R-:W-:Y:S01]  /*2e10*/  VIADD R4, R0, 0xe0 ;  /* 0x000000e000047836 */ /* 0x000fe20000000000 */
[----:B------:R-:W1:Y:S02]  /*2e20*/  SYNCS.PHASECHK.TRANS64.TRYWAIT P0, [R0+URZ+0xd0], R5 ;  /* 0x0000d005000075a7 */ /* 0x000e6400080011ff */
[----:B-1----:R-:W-:Y:S05]  /*2e30*/  @!P0 BRA `(.L_x_53) ;  /* 0x0000008c00d08947 */ /* 0x002fea0003800000 */
.L_x_156:
[----:B------:R-:W-:Y:S01]  /*2e40*/  ULEA UR5, UR6, UR37, 0x3 ;  /* 0x0000002506057291 */ /* 0x000fe2000f8e18ff */
[----:B------:R-:W-:Y:S01]  /*2e50*/  PRMT R4, RZ, 0x654, R4 ;  /* 0x00000654ff047816 */ /* 0x000fe20000000004 */
[----:B-1----:R-:W-:Y:S01]  /*2e60*/  @!P2 IMAD.MOV.U32 R5, RZ, RZ, 0x10 ;  /* 0x00000010ff05a424 */ /* 0x002fe200078e00ff */
[----:B------:R-:W-:Y:S01]  /*2e70*/  SHF.L.U32 R7, R12, 0x1f, RZ ;  /* 0x0000001f0c077819 */ /* 0x000fe200000006ff */
[----:B------:R-:W-:Y:S01]  /*2e80*/  UIADD3 UR4, UPT, UPT, UR5, 0xa0, URZ ;  /* 0x000000a005047890 */ /* 0x000fe2000fffe0ff */
[----:B------:R1:W-:Y:S05]  /*2e90*/  SYNCS.ARRIVE.TRANS64.RED.A1T0 RZ, [R4+URZ], RZ ;  /* 0x000000ff04ff79a7 */ /* 0x0003ea00081004ff */
[----:B------:R-:W-:Y:S01]  /*2ea0*/  IMAD.U32 R13, RZ, RZ, UR4 ;  /* 0x00000004ff0d7e24 */ /* 0x000fe2000f8e00ff */
[----:B------:R-:W2:Y:S04]  /*2eb0*/  SYNCS.PHASECHK.TRANS64.TRYWAIT P0, [UR5+0xb0], R7 ;  /* 0x0000b007ff0075a7 */ /* 0x000ea80008001105 */
[----:B------:R-:W-:Y:S01]  /*2ec0*/  PRMT R13, R8, 0x654, R13 ;  /* 0x00000654080d7816 */ /* 0x000fe2000000000d */
[----:B-12---:R-:W-:Y:S06]  /*2ed0*/  @!P0 BRA `(.L_x_54) ;  /* 0x0000008c00bc8947 */ /* 0x006fec0003800000 */
.L_x_158:
[----:B------:R-:W-:Y:S01]  /*2ee0*/  ULEA UR4, UR6, UR37, 0x4 ;  /* 0x0000002506047291 */ /* 0x000fe2000f8e20ff */
[----:B------:R-:W-:Y:S01]  /*2ef0*/  SEL R2, R13, R2, !P2 ;  /* 0x000000020d027207 */ /* 0x000fe20005000000 */
[----:B------:R-:W-:Y:S01]  /*2f00*/  UIADD3 UR5, UPT, UPT, UR5, 0xa0, URZ ;  /* 0x000000a005057890 */ /* 0x000fe2000fffe0ff */
[----:B-1----:R-:W-:Y:S01]  /*2f10*/  LEA R0, R11, UR37, 0x3 ;  /* 0x000000250b007c11 */ /* 0x002fe2000f8e18ff */
[----:B------:R-:W-:Y:S01]  /*2f20*/  UIADD3 UR4, UPT, UPT, UR4, 0x100, URZ ;  /* 0x0000010004047890 */ /* 0x000fe2000fffe0ff */
[----:B------:R1:W-:Y:S01]  /*2f30*/  @!P2 SYNCS.ARRIVE.TRANS64.RED RZ, [R2+URZ], R5 ;  /* 0x0000000502ffa9a7 */ /* 0x0003e200080004ff */
[----:B------:R-:W-:Y:S01]  /*2f40*/  UIADD3 UR6, UPT, UPT, UR6, 0x1, URZ ;  /* 0x0000000106067890 */ /* 0x000fe2000fffe0ff */
[----:B------:R-:W-:-:S03]  /*2f50*/  VIADD R3, R3, 0x1 ;  /* 0x0000000103037836 */ /* 0x000fc60000000000 */
[----:B------:R-:W-:Y:S02]  /*2f60*/  UISETP.NE.AND UP0, UPT, UR6, 0x2, UPT ;  /* 0x000000020600788c */ /* 0x000fe4000bf05270 */
[----:B------:R-:W-:Y:S01]  /*2f70*/  ISETP.NE.AND P0, PT, R3, 0x2, PT ;  /* 0x000000020300780c */ /* 0x000fe20003f05270 */
[----:B------:R-:W-:Y:S06]  /*2f80*/  UGETNEXTWORKID.BROADCAST [UR4], [UR5] ;  /* 0x00000000040073ca */ /* 0x000fec0008000100 */
[----:B------:R-:W-:Y:S02]  /*2f90*/  USEL UR4, URZ, 0x1, UP0 ;  /* 0x00000001ff047887 */ /* 0x000fe40008000000 */
[----:B------:R-:W-:-:S04]  /*2fa0*/  USEL UR6, UR6, URZ, UP0 ;  /* 0x000000ff06067287 */ /* 0x000fc80008000000 */
[----:B------:R-:W-:Y:S02]  /*2fb0*/  LOP3.LUT R12, R12, UR4, RZ, 0x3c, !PT ;  /* 0x000000040c0c7c12 */ /* 0x000fe4000f8e3cff */
[----:B-1----:R-:W-:-:S04]  /*2fc0*/  SHF.L.U32 R5, R10, 0x1f, RZ ;  /* 0x0000001f0a057819 */ /* 0x002fc800000006ff */
[----:B------:R-:W1:Y:S02]  /*2fd0*/  SYNCS.PHASECHK.TRANS64.TRYWAIT P1, [R0+URZ+0xa0], R5 ;  /* 0x0000a005000075a7 */ /* 0x000e6400080211ff */
[----:B-1----:R-:W-:Y:S05]  /*2fe0*/  @!P1 BRA `(.L_x_55) ;  /* 0x0000008c00909947 */ /* 0x002fea0003800000 */
.L_x_159:
[----:B------:R-:W-:Y:S01]  /*2ff0*/  LEA R4, R11, UR37, 0x4 ;  /* 0x000000250b047c11 */ /* 0x000fe2000f8e20ff */
[----:B-1----:R-:W-:Y:S01]  /*3000*/  VIADD R0, R0, 0xb0 ;  /* 0x000000b000007836 */ /* 0x002fe20000000000 */
[----:B------:R-:W-:Y:S01]  /*3010*/  SEL R3, R3, RZ, P0 ;  /* 0x000000ff03037207 */ /* 0x000fe20000000000 */
[----:B------:R-:W-:-:S03]  /*3020*/  VIADD R11, R11, 0x1 ;  /* 0x000000010b0b7836 */ /* 0x000fc60000000000 */
[----:B------:R-:W1:Y:S01]  /*3030*/  LDS.128 R4, [R4+0x100] ;  /* 0x0001000004047984 */ /* 0x000e620000000c00 */
[----:B------:R-:W-:Y:S02]  /*3040*/  PRMT R0, RZ, 0x654, R0 ;  /* 0x00000654ff007816 */ /* 0x000fe40000000000 */
[C---:B------:R-:W-:Y:S01]  /*3050*/  ISETP.NE.AND P1, PT, R11.reuse, 0x2, PT ;  /* 0x000000020b00780c */ /* 0x040fe20003f25270 */
[----:B------:R-:W-:Y:S01]  /*3060*/  @!PT LDS RZ, [RZ] ;  /* 0x00000000fffff984 */ /* 0x000fe20000000800 */
[----:B------:R-:W-:Y:S01]  /*3070*/  @!PT LDS RZ, [RZ] ;  /* 0x00000000fffff984 */ /* 0x000fe20000000800 */
[----:B------:R-:W-:Y:S01]  /*3080*/  @!PT LDS RZ, [RZ] ;  /* 0x00000000fffff984 */ /* 0x000fe20000000800 */
[----:B------:R-:W-:Y:S01]  /*3090*/  @!PT LDS RZ, [RZ] ;  /* 0x00000000fffff984 */ /* 0x000fe20000000800 */
[----:B------:R2:W-:Y:S06]  /*30a0*/  MEMBAR.ALL.CTA ;  /* 0x0000000000007992 */ /* 0x0005ec0000008000 */
[----:B--2---:R-:W2:Y:S01]  /*30b0*/  FENCE.VIEW.ASYNC.S ;  /* 0x00000000000073c6 */ /* 0x004ea20000000000 */
[----:B------:R-:W-:Y:S01]  /*30c0*/  SEL R11, R11, RZ, P1 ;  /* 0x000000ff0b0b7207 */ /* 0x000fe20000800000 */
[----:B--2---:R2:W-:Y:S01]  /*30d0*/  SYNCS.ARRIVE.TRANS64.RED.A1T0 RZ, [R0+URZ], RZ ;  /* 0x000000ff00ff79a7 */ /* 0x0045e200081004ff */
[----:B-1----:R-:W-:-:S02]  /*30e0*/  LOP3.LUT P3, RZ, R6, 0x1, RZ, 0xc0, !PT ;  /* 0x0000000106ff7812 */ /* 0x002fc4000786c0ff */
[----:B------:R-:W-:-:S04]  /*30f0*/  SEL R5, RZ, 0x1, P1 ;  /* 0x00000001ff057807 */ /* 0x000fc80000800000 */
[----:B------:R-:W-:Y:S02]  /*3100*/  LOP3.LUT R10, R10, R5, RZ, 0x3c, !PT ;  /* 0x000000050a0a7212 */ /* 0x000fe400078e3cff */
[----:B--2---:R-:W-:-:S04]  /*3110*/  SEL R0, RZ, 0x1, P0 ;  /* 0x00000001ff007807 */ /* 0x004fc80000000000 */
[----:B------:R-:W-:Y:S01]  /*3120*/  LOP3.LUT R9, R9, R0, RZ, 0x3c, !PT ;  /* 0x0000000009097212 */ /* 0x000fe200078e3cff */
[----:B------:R-:W-:Y:S06]  /*3130*/  @P3 BRA `(.L_x_56) ;  /* 0xfffffffc002c3947 */ /* 0x000fec000383ffff */
[----:B------:R-:W-:Y:S01]  /*3140*/  ULEA UR5, UR6, UR37, 0x3 ;  /* 0x0000002506057291 */ /* 0x000fe2000f8e18ff */
[----:B------:R-:W-:-:S08]  /*3150*/  SHF.L.U32 R3, R12, 0x1f, RZ ;  /* 0x0000001f0c037819 */ /* 0x000fd000000006ff */
[----:B------:R-:W1:Y:S02]  /*3160*/  SYNCS.PHASECHK.TRANS64 P0, [UR5+0xb0], R3 ;  /* 0x0000b003ff0075a7 */ /* 0x000e640008001005 */
[----:B-1----:R-:W-:Y:S05]  /*3170*/  @P0 BRA `(.L_x_57) ;  /* 0x0000000000080947 */ /* 0x002fea0003800000 */
[----:B------:R-:W1:Y:S02]  /*3180*/  SYNCS.PHASECHK.TRANS64.TRYWAIT P0, [UR5+0xb0], R3 ;  /* 0x0000b003ff0075a7 */ /* 0x000e640008001105 */
[----:B-1----:R-:W-:Y:S05]  /*3190*/  @!P0 BRA `(.L_x_58) ;  /* 0x0000008c00388947 */ /* 0x002fea0003800000 */
.L_x_57:
[----:B------:R-:W-:-:S04]  /*31a0*/  UIADD3 UR4, UPT, UPT, UR6, 0x1, URZ ;  /* 0x0000000106047890 */ /* 0x000fc8000fffe0ff */
[----:B------:R-:W-:-:S04]  /*31b0*/  UISETP.NE.AND UP0, UPT, UR4, 0x2, UPT ;  /* 0x000000020400788c */ /* 0x000fc8000bf05270 */
[----:B------:R-:W-:Y:S02]  /*31c0*/  USEL UR7, URZ, 0x1, UP0 ;  /* 0x00000001ff077887 */ /* 0x000fe40008000000 */
[----:B------:R-:W-:-:S04]  /*31d0*/  USEL UR4, UR4, URZ, UP0 ;  /* 0x000000ff04047287 */ /* 0x000fc80008000000 */
[----:B------:R-:W-:Y:S01]  /*31e0*/  ULEA UR4, UR4, UR37, 0x3 ;  /* 0x0000002504047291 */ /* 0x000fe2000f8e18ff */
[----:B-1----:R-:W-:-:S04]  /*31f0*/  LOP3.LUT R3, R12, UR7, RZ, 0x3c, !PT ;  /* 0x000000070c037c12 */ /* 0x002fc8000f8e3cff */
[----:B------:R-:W-:-:S04]  /*3200*/  SHF.L.U32 R0, R3, 0x1f, RZ ;  /* 0x0000001f03007819 */ /* 0x000fc800000006ff */
[----:B------:R-:W1:Y:S02]  /*3210*/  SYNCS.PHASECHK.TRANS64 P0, [UR4+0xb0], R0 ;  /* 0x0000b000ff0075a7 */ /* 0x000e640008001004 */
[----:B-1----:R-:W-:Y:S05]  /*3220*/  @P0 EXIT ;  /* 0x000000000000094d */ /* 0x002fea0003800000 */
[----:B------:R-:W-:Y:S02]  /*3230*/  SHF.L.U32 R3, R3, 0x1f, RZ ;  /* 0x0000001f03037819 */ /* 0x000fe400000006ff */
[----:B------:R-:W-:-:S07]  /*3240*/  MOV R0, UR4 ;  /* 0x0000000400007c02 */ /* 0x000fce0008000f00 */
.L_x_59:
[----:B-1----:R1:W2:Y:S02]  /*3250*/  SYNCS.PHASECHK.TRANS64.TRYWAIT P0, [R0+URZ+0xb0], R3 ;  /* 0x0000b003000075a7 */ /* 0x0022a400080011ff */
[----:B--2---:R-:W-:Y:S05]  /*3260*/  @!P0 NANOSLEEP.SYNCS 0x989680 ;  /* 0x009896800000895d */ /* 0x004fea0003900000 */
[----:B------:R-:W2:Y:S02]  /*3270*/  @!P0 SYNCS.PHASECHK.TRANS64 P0, [R0+URZ+0xb0], R3 ;  /* 0x0000b003000085a7 */ /* 0x000ea400080010ff */
[----:B--2---:R-:W-:Y:S05]  /*3280*/  @P0 EXIT ;  /* 0x000000000000094d */ /* 0x004fea0003800000 */
[----:B------:R-:W-:Y:S05]  /*3290*/  BRA `(.L_x_59) ;  /* 0xfffffffc00ec7947 */ /* 0x000fea000383ffff */
.L_x_52:
[----:B------:R-:W-:Y:S05]  /*32a0*/  BRA.U UP3, `(.L_x_60) ;  /* 0x00000011039c7547 */ /* 0x000fea000b800000 */
[----:B------:R-:W-:Y:S01]  /*32b0*/  UMOV UR4, 0x40 ;  /* 0x0000004000047882 */ /* 0x000fe20000000000 */
[----:B------:R-:W-:Y:S01]  /*32c0*/  NOP ;  /* 0x0000000000007918 */ /* 0x000fe20000000000 */
[----:B------:R-:W-:Y:S01]  /*32d0*/  ULEA UR4, UR37, UR4, 0x18 ;  /* 0x0000000425047291 */ /* 0x000fe2000f8ec0ff */
[----:B------:R-:W-:Y:S02]  /*32e0*/  UMOV UR5, 0x400 ;  /* 0x0000040000057882 */ /* 0x000fe40000000000 */
[----:B------:R-:W-:-:S06]  /*32f0*/  ULEA UR37, UR37, UR5, 0x18 ;  /* 0x0000000525257291 */ /* 0x000fcc000f8ec0ff */
[----:B------:R-:W1:Y:S02]  /*3300*/  LDS.U8 R2, [UR4+0x1c] ;  /* 0x00001c04ff027984 */ /* 0x000e640008000000 */
[----:B-1----:R-:W-:-:S13]  /*3310*/  ISETP.NE.AND P0, PT, R2, RZ, PT ;  /* 0x000000ff0200720c */ /* 0x002fda0003f05270 */
[----:B------:R-:W-:Y:S05]  /*3320*/  @P0 BRA `(.L_x_61) ;  /* 0x0000000000580947 */ /* 0x000fea0003800000 */
[----:B------:R-:W-:-:S13]  /*3330*/  ELECT P0, URZ, PT ;  /* 0x0000000000ff782f */ /* 0x000fda0003800000 */
[----:B------:R-:W-:Y:S05]  /*3340*/  @!P0 BRA `(.L_x_62) ;  /* 0x0000000000608947 */ /* 0x000fea0003800000 */
[----:B------:R-:W-:Y:S01]  /*3350*/  UMOV UR5, 0x10 ;  /* 0x0000001000057882 */ /* 0x000fe20000000000 */
[----:B------:R-:W-:Y:S01]  /*3360*/  HFMA2 R2, -RZ, RZ, 0, 5.9604644775390625e-08 ;  /* 0x00000001ff027431 */ /* 0x000fe200000001ff */
[----:B------:R-:W-:-:S03]  /*3370*/  MOV R3, 0xffff ;  /* 0x0000ffff00037802 */ /* 0x000fc60000000f00 */
[----:B------:R-:W-:Y:S04]  /*3380*/  DEPBAR.LE SB1, 0x36 ;  /* 0x00009d800000791a */ /* 0x000fe80000000000 */
[----:B------:R-:W1:Y:S02]  /*3390*/  UTCATOMSWS.FIND_AND_SET.ALIGN UP0, UR5, UR5 ;  /* 0x00000005000575e3 */ /* 0x000e640008000800 */
[----:B-1----:R-:W-:Y:S01]  /*33a0*/  MOV R4, UR5 ;  /* 0x0000000500047c02 */ /* 0x002fe20008000f00 */
[----:B------:R-:W-:Y:S06]  /*33b0*/  BRA.U UP0, `(.L_x_63) ;  /* 0x0000000100187547 */ /* 0x000fec000b800000 */
.L_x_64:
[----:B------:R-:W-:Y:S05]  /*33c0*/  NANOSLEEP 0x64 ;  /* 0x000000640000795d */ /* 0x000fea0003800000 */
[----:B------:R-:W-:-:S05]  /*33d0*/  UMOV UR5, 0x10 ;  /* 0x0000001000057882 */ /* 0x000fca0000000000 */
[----:B------:R-:W-:Y:S04]  /*33e0*/  DEPBAR.LE SB1, 0x36 ;  /* 0x00009d800000791a */ /* 0x000fe80000000000 */
[----:B------:R-:W1:Y:S02]  /*33f0*/  UTCATOMSWS.FIND_AND_SET.ALIGN UP0, UR5, UR5 ;  /* 0x00000005000575e3 */ /* 0x000e640008000800 */
[----:B-1----:R-:W-:Y:S01]  /*3400*/  MOV R4, UR5 ;  /* 0x0000000500047c02 */ /* 0x002fe20008000f00 */
[----:B------:R-:W-:Y:S05]  /*3410*/  BRA.U !UP0, `(.L_x_64) ;  /* 0xfffffffd08e87547 */ /* 0x000fea000b83ffff */
.L_x_63:
[-C--:B------:R-:W-:Y:S02]  /*3420*/  SHF.L.U32 R3, R3, R4.reuse, RZ ;  /* 0x0000000403037219 */ /* 0x080fe400000006ff */
[----:B------:R-:W-:Y:S01]  /*3430*/  SHF.L.U32 R2, R2, R4, RZ ;  /* 0x0000000402027219 */ /* 0x000fe200000006ff */
[----:B------:R-:W-:Y:S02]  /*3440*/  IMAD.SHL.U32 R4, R4, 0x20, RZ ;  /* 0x0000002004047824 */ /* 0x000fe400078e00ff */
[----:B------:R1:W-:Y:S04]  /*3450*/  ATOMS.OR RZ, [UR4+0x14], R3 ;  /* 0x00001403ffff798c */ /* 0x0003e8000b000004 */
[----:B------:R1:W-:Y:S04]  /*3460*/  ATOMS.OR RZ, [UR4+0x18], R2 ;  /* 0x00001802ffff798c */ /* 0x0003e8000b000004 */
[----:B------:R1:W-:Y:S01]  /*3470*/  STS [UR37+0x120], R4 ;  /* 0x00012004ff007988 */ /* 0x0003e20008000825 */
[----:B------:R-:W-:Y:S05]  /*3480*/  BRA `(.L_x_62) ;  /* 0x0000000000107947 */ /* 0x000fea0003800000 */
.L_x_61:
[----:B------:R-:W-:-:S05]  /*3490*/  MOV R2, 0xffffffff ;  /* 0xffffffff00027802 */ /* 0x000fca0000000f00 */
[----:B------:R1:W-:Y:S02]  /*34a0*/  STS [UR37+0x120], R2 ;  /* 0x00012002ff007988 */ /* 0x0003e40008000825 */
[----:B-1----:R-:W-:Y:S02]  /*34b0*/  MOV R2, 0x34d0 ;  /* 0x000034d000027802 */ /* 0x002fe40000000f00 */
[----:B---3-5:R-:W-:Y:S05]  /*34c0*/  CALL.REL.NOINC `($__internal_1_$__cuda_sm10x_tcgen05_guardrail_trap_phase_invalid_during_alloc) ;  /* 0x0000009000587944 */ /* 0x028fea0003c00000 */
.L_x_62:
[----:B------:R-:W-:Y:S05]  /*34d0*/  WARPSYNC.ALL ;  /* 0x0000000000007948 */ /* 0x000fea0003800000 */
[----:B------:R-:W2:Y:S01]  /*34e0*/  S2UR UR9, SR_CgaCtaId ;  /* 0x00000000000979c3 */ /* 0x000ea20000008800 */
[----:B------:R-:W-:Y:S01]  /*34f0*/  UMOV UR4, 0x400 ;  /* 0x0000040000047882 */ /* 0x000fe20000000000 */
[----:B------:R-:W-:-:S06]  /*3500*/  NOP ;  /* 0x0000000000007918 */ /* 0x000fcc0000000000 */
[----:B------:R-:W-:Y:S06]  /*3510*/  BAR.ARV 0x6, 0xa0 ;  /* 0x0182800000007b1d */ /* 0x000fec0000002000 */
[----:B------:R-:W4:Y:S01]  /*3520*/  LDCU UR10, c[0x0][0x38c] ;  /* 0x00007180ff0a77ac */ /* 0x000f220008000800 */
[----:B------:R-:W-:Y:S01]  /*3530*/  CS2R R8, SRZ ;  /* 0x0000000000087805 */ /* 0x000fe2000001ff00 */
[----:B-1----:R-:W-:Y:S01]  /*3540*/  IMAD.MOV.U32 R3, RZ, RZ, RZ ;  /* 0x000000ffff037224 */ /* 0x002fe200078e00ff */
[----:B------:R-:W-:Y:S01]  /*3550*/  UMOV UR18, 0x1 ;  /* 0x0000000100127882 */ /* 0x000fe20000000000 */
[----:B------:R-:W-:Y:S01]  /*3560*/  UMOV UR21, URZ ;  /* 0x000000ff00157c82 */ /* 0x000fe20008000000 */
[----:B------:R-:W-:Y:S01]  /*3570*/  UMOV UR26, URZ ;  /* 0x000000ff001a7c82 */ /* 0x000fe20008000000 */
[----:B------:R-:W-:Y:S01]  /*3580*/  UMOV UR24, URZ ;  /* 0x000000ff00187c82 */ /* 0x000fe20008000000 */
[----:B--2---:R-:W-:Y:S01]  /*3590*/  ULEA UR9, UR9, UR4, 0x18 ;  /* 0x0000000409097291 */ /* 0x004fe2000f8ec0ff */
[----:B------:R-:W1:Y:S03]  /*35a0*/  LDCU UR4, c[0x0][0x38c] ;  /* 0x00007180ff0477ac */ /* 0x000e660008000800 */
[----:B------:R-:W-:-:S02]  /*35b0*/  UIADD3 UR13, UPT, UPT, UR9, 0x10800, URZ ;  /* 0x00010800090d7890 */ /* 0x000fc4000fffe0ff */
[----:B------:R-:W-:-:S03]  /*35c0*/  UIADD3 UR14, UPT, UPT, UR9, 0x1a800, URZ ;  /* 0x0001a800090e7890 */ /* 0x000fc6000fffe0ff */
[----:B------:R-:W2:Y:S01]  /*35d0*/  LDS R2, [UR9+0x120] ;  /* 0x00012009ff027984 */ /* 0x000ea20008000800 */
[----:B------:R-:W-:Y:S02]  /*35e0*/  UIADD3 UR15, UPT, UPT, UR9, 0x2e800, URZ ;  /* 0x0002e800090f7890 */ /* 0x000fe4000fffe0ff */
[----:B------:R-:W-:Y:S02]  /*35f0*/  UIADD3 UR16, UPT, UPT, UR9, 0x2fc00, URZ ;  /* 0x0002fc0009107890 */ /* 0x000fe4000fffe0ff */
[----:B------:R-:W-:Y:S02]  /*3600*/  USHF.R.U32.HI UR13, URZ, 0x4, UR13 ;  /* 0x00000004ff0d7899 */ /* 0x000fe4000801160d */
[----:B------:R-:W-:Y:S02]  /*3610*/  USHF.R.U32.HI UR14, URZ, 0x4, UR14 ;  /* 0x00000004ff0e7899 */ /* 0x000fe4000801160e */
[----:B------:R-:W-:Y:S02]  /*3620*/  USHF.R.U32.HI UR15, URZ, 0x4, UR15 ;  /* 0x00000004ff0f7899 */ /* 0x000fe4000801160f */
[----:B-1----:R-:W-:-:S02]  /*3630*/  UIADD3 UR4, UPT, UPT, UR4, 0x7f, URZ ;  /* 0x0000007f04047890 */ /* 0x002fc4000fffe0ff */
[----:B------:R-:W-:Y:S02]  /*3640*/  USHF.R.U32.HI UR16, URZ, 0x4, UR16 ;  /* 0x00000004ff107899 */ /* 0x000fe40008011610 */
[----:B------:R-:W-:Y:S02]  /*3650*/  USHF.R.S32.HI UR8, URZ, 0x1f, UR4 ;  /* 0x0000001fff087899 */ /* 0x000fe40008011404 */
[----:B------:R-:W-:Y:S02]  /*3660*/  ULOP3.LUT UR13, UR13, 0x3fff, URZ, 0xc0, !UPT ;  /* 0x00003fff0d0d7892 */ /* 0x000fe4000f8ec0ff */
[----:B------:R-:W-:Y:S02]  /*3670*/  ULEA.HI UR8, UR8, UR4, URZ, 0x7 ;  /* 0x0000000408087291 */ /* 0x000fe4000f8f38ff */
[----:B------:R-:W-:Y:S02]  /*3680*/  ULOP3.LUT UR14, UR14, 0x3fff, URZ, 0xc0, !UPT ;  /* 0x00003fff0e0e7892 */ /* 0x000fe4000f8ec0ff */
[----:B------:R-:W-:-:S02]  /*3690*/  ULOP3.LUT UR15, UR15, 0x3fff, URZ, 0xc0, !UPT ;  /* 0x00003fff0f0f7892 */ /* 0x000fc4000f8ec0ff */
[----:B------:R-:W-:Y:S02]  /*36a0*/  ULOP3.LUT UR16, UR16, 0x3fff, URZ, 0xc0, !UPT ;  /* 0x00003fff10107892 */ /* 0x000fe4000f8ec0ff */
[----:B------:R-:W-:Y:S02]  /*36b0*/  USHF.R.S32.HI UR8, URZ, 0x7, UR8 ;  /* 0x00000007ff087899 */ /* 0x000fe40008011408 */
[----:B----4-:R-:W-:Y:S02]  /*36c0*/  UISETP.GE.AND UP0, UPT, UR10, 0x1, UPT ;  /* 0x000000010a00788c */ /* 0x010fe4000bf06270 */
[----:B------:R-:W-:Y:S02]  /*36d0*/  UIADD3 UR17, UPT, UPT, UR9, 0xc0, URZ ;  /* 0x000000c009117890 */ /* 0x000fe4000fffe0ff */
[----:B------:R-:W-:Y:S02]  /*36e0*/  ULOP3.LUT UR13, UR13, 0x10000, URZ, 0xfc, !UPT ;  /* 0x000100000d0d7892 */ /* 0x000fe4000f8efcff */
[----:B------:R-:W-:-:S02]  /*36f0*/  ULOP3.LUT UR14, UR14, 0x10000, URZ, 0xfc, !UPT ;  /* 0x000100000e0e7892 */ /* 0x000fc4000f8efcff */
[----:B------:R-:W-:Y:S02]  /*3700*/  ULOP3.LUT UR15, UR15, 0x10000, URZ, 0xfc, !UPT ;  /* 0x000100000f0f7892 */ /* 0x000fe4000f8efcff */
[----:B------:R-:W-:Y:S01]  /*3710*/  ULOP3.LUT UR16, UR16, 0x10000, URZ, 0xfc, !UPT ;  /* 0x0001000010107892 */ /* 0x000fe2000f8efcff */
[----:B--2---:R-:W-:Y:S01]  /*3720*/  R2UR UR23, R2 ;  /* 0x00000000021772ca */ /* 0x004fe200000e0000 */
[----:B------:R-:W-:Y:S02]  /*3730*/  UIADD3 UR22, UPT, UPT, UR8, -0x1, URZ ;  /* 0xffffffff08167890 */ /* 0x000fe4000fffe0ff */
[----:B------:R-:W-:-:S10]  /*3740*/  UISETP.GE.U32.AND UP3, UPT, UR10, 0x81, UPT ;  /* 0x000000810a00788c */ /* 0x000fd4000bf66070 */
[----:B------:R-:W-:Y:S02]  /*3750*/  UIADD3 UR6, UPT, UPT, UR23, 0x1c0, URZ ;  /* 0x000001c017067890 */ /* 0x000fe4000fffe0ff */
[----:B------:R-:W-:Y:S02]  /*3760*/  UIADD3 UR7, UPT, UPT, UR23, 0x1c8, URZ ;  /* 0x000001c817077890 */ /* 0x000fe4000fffe0ff */
[----:B------:R-:W-:Y:S02]  /*3770*/  UIADD3 UR4, UPT, UPT, UR23, 0x1c4, URZ ;  /* 0x000001c417047890 */ /* 0x000fe4000fffe0ff */
[----:B------:R-:W-:Y:S02]  /*3780*/  UIADD3 UR5, UPT, UPT, UR23, 0x1d0, URZ ;  /* 0x000001d017057890 */ /* 0x000fe4000fffe0ff */
[----:B------:R-:W-:Y:S02]  /*3790*/  USHF.R.U32.HI UR39, URZ, 0x11, UR6 ;  /* 0x00000011ff277899 */ /* 0x000fe40008011606 */
[----:B------:R-:W-:-:S02]  /*37a0*/  USHF.R.U32.HI UR38, URZ, 0x1a, UR7 ;  /* 0x0000001aff267899 */ /* 0x000fc40008011607 */
[----:B------:R-:W-:Y:S02]  /*37b0*/  USHF.R.U32.HI UR37, URZ, 0x11, UR4 ;  /* 0x00000011ff257899 */ /* 0x000fe40008011604 */
[----:B------:R-:W-:Y:S02]  /*37c0*/  USHF.R.U32.HI UR36, URZ, 0x1a, UR5 ;  /* 0x0000001aff247899 */ /* 0x000fe40008011605 */
[----:B------:R-:W-:Y:S02]  /*37d0*/  ULOP3.LUT UR39, UR39, 0x6000, URZ, 0xc0, !UPT ;  /* 0x0000600027277892 */ /* 0x000fe4000f8ec0ff */
[----:B------:R-:W-:Y:S02]  /*37e0*/  ULOP3.LUT UR38, UR38, 0x30, URZ, 0xc0, !UPT ;  /* 0x0000003026267892 */ /* 0x000fe4000f8ec0ff */
[----:B------:R-:W-:Y:S02]  /*37f0*/  ULOP3.LUT UR37, UR37, 0x6000, URZ, 0xc0, !UPT ;  /* 0x0000600025257892 */ /* 0x000fe4000f8ec0ff */
[----:B------:R-:W-:-:S02]  /*3800*/  ULOP3.LUT UR36, UR36, 0x30, URZ, 0xc0, !UPT ;  /* 0x0000003024247892 */ /* 0x000fc4000f8ec0ff */
[----:B------:R-:W-:Y:S02]  /*3810*/  ULOP3.LUT UR39, UR39, 0x840, URZ, 0xfc, !UPT ;  /* 0x0000084027277892 */ /* 0x000fe4000f8efcff */
[----:B------:R-:W-:Y:S02]  /*3820*/  ULOP3.LUT UR38, UR38, 0x480, URZ, 0xfc, !UPT ;  /* 0x0000048026267892 */ /* 0x000fe4000f8efcff */
[----:B------:R-:W-:Y:S02]  /*3830*/  ULOP3.LUT UR37, UR37, 0x840, URZ, 0xfc, !UPT ;  /* 0x0000084025257892 */ /* 0x000fe4000f8efcff */
[----:B------:R-:W-:Y:S02]  /*3840*/  ULOP3.LUT UR36, UR36, 0x480, URZ, 0xfc, !UPT ;  /* 0x0000048024247892 */ /* 0x000fe4000f8efcff */
[----:B------:R-:W-:Y:S02]  /*3850*/  UPRMT UR39, UR38, 0x5410, UR39 ;  /* 0x0000541026277896 */ /* 0x000fe40008000027 */
[----:B------:R-:W-:Y:S01]  /*3860*/  UPRMT UR37, UR36, 0x5410, UR37 ;  /* 0x0000541024257896 */ /* 0x000fe20008000025 */
[----:B------:R-:W-:-:S02]  /*3870*/  UMOV UR38, URZ ;  /* 0x000000ff00267c82 */ /* 0x000fc40008000000 */
[----:B------:R-:W-:Y:S02]  /*3880*/  UMOV UR36, URZ ;  /* 0x000000ff00247c82 */ /* 0x000fe40008000000 */
[----:B------:R-:W-:Y:S02]  /*3890*/  UMOV UR27, UR39 ;  /* 0x00000027001b7c82 */ /* 0x000fe40008000000 */
[----:B------:R-:W-:-:S05]  /*38a0*/  UMOV UR25, UR37 ;  /* 0x0000002500197c82 */ /* 0x000fca0008000000 */
.L_x_74:
[C---:B------:R-:W-:Y:S02]  /*38b0*/  LEA R2, R9.reuse, UR9, 0x3 ;  /* 0x0000000909027c11 */ /* 0x040fe4000f8e18ff */
[----:B------:R-:W-:Y:S02]  /*38c0*/  SHF.L.U32 R5, R8, 0x1f, RZ ;  /* 0x0000001f08057819 */ /* 0x000fe400000006ff */
[----:B------:R-:W-:Y:S02]  /*38d0*/  LEA R4, R9, UR9, 0x4 ;  /* 0x0000000909047c11 */ /* 0x000fe4000f8e20ff */
[----:B------:R-:W1:Y:S02]  /*38e0*/  SYNCS.PHASECHK.TRANS64.TRYWAIT P0, [R2+URZ+0xa0], R5 ;  /* 0x0000a005020075a7 */ /* 0x000e6400080011ff */
[----:B-12---:R-:W-:Y:S05]  /*38f0*/  @!P0 BRA `(.L_x_65) ;  /* 0x0000008400788947 */ /* 0x006fea0003800000 */
.L_x_161:
[----:B-1----:R-:W1:Y:S01]  /*3900*/  LDS.128 R4, [R4+0x100] ;  /* 0x0001000004047984 */ /* 0x002e620000000c00 */
[----:B------:R-:W-:Y:S01]  /*3910*/  VIADD R2, R2, 0xb0 ;  /* 0x000000b002027836 */ /* 0x000fe20000000000 */
[----:B------:R-:W-:Y:S01]  /*3920*/  ULOP3.LUT UR12, UR18, 0x1, URZ, 0x3c, !UPT ;  /* 0x00000001120c7892 */ /* 0x000fe2000f8e3cff */
[----:B------:R-:W-:Y:S01]  /*3930*/  VIADD R9, R9, 0x1 ;  /* 0x0000000109097836 */ /* 0x000fe20000000000 */
[----:B------:R-:W-:Y:S01]  /*3940*/  @!PT LDS RZ, [RZ] ;  /* 0x00000000fffff984 */ /* 0x000fe20000000800 */
[----:B------:R-:W-:Y:S01]  /*3950*/  @!PT LDS RZ, [RZ] ;  /* 0x00000000fffff984 */ /* 0x000fe20000000800 */
[----:B------:R-:W-:Y:S01]  /*3960*/  @!PT LDS RZ, [RZ] ;  /* 0x00000000fffff984 */ /* 0x000fe20000000800 */
[----:B------:R-:W-:Y:S01]  /*3970*/  @!PT LDS RZ, [RZ] ;  /* 0x00000000fffff984 */ /* 0x000fe20000000800 */
[----:B------:R2:W-:Y:S06]  /*3980*/  MEMBAR.ALL.CTA ;  /* 0x0000000000007992 */ /* 0x0005ec0000008000 */
[----:B--2---:R-:W2:Y:S01]  /*3990*/  FENCE.VIEW.ASYNC.S ;  /* 0x00000000000073c6 */ /* 0x004ea20000000000 */
[----:B------:R-:W-:Y:S01]  /*39a0*/  UMOV UR29, 0x1 ;  /* 0x00000001001d7882 */ /* 0x000fe20000000000 */
[----:B------:R-:W-:Y:S01]  /*39b0*/  PRMT R2, RZ, 0x654, R2 ;  /* 0x00000654ff027816 */ /* 0x000fe20000000002 */
[----:B------:R-:W-:Y:S01]  /*39c0*/  UIMAD UR11, UR12, 0xc0, UR23 ;  /* 0x000000c00c0b78a4 */ /* 0x000fe2000f8e0217 */
[----:B------:R-:W-:Y:S01]  /*39d0*/  UMOV UR19, UR8 ;  /* 0x0000000800137c82 */ /* 0x000fe20008000000 */
[----:B------:R-:W-:Y:S01]  /*39e0*/  UMOV UR20, URZ ;  /* 0x000000ff00147c82 */ /* 0x000fe20008000000 */
[----:B--2---:R2:W-:Y:S01]  /*39f0*/  SYNCS.ARRIVE.TRANS64.RED.A1T0 RZ, [R2+URZ], RZ ;  /* 0x000000ff02ff79a7 */ /* 0x0045e200081004ff */
[----:B-1----:R-:W-:Y:S01]  /*3a00*/  LOP3.LUT P2, RZ, R6, 0x1, RZ, 0xc0, !PT ;  /* 0x0000000106ff7812 */ /* 0x002fe2000784c0ff */
[----:B--2---:R-:W-:-:S12]  /*3a10*/  BRA.U !UP0, `(.L_x_66) ;  /* 0x0000000108ec7547 */ /* 0x004fd8000b800000 */
[----:B------:R-:W-:Y:S01]  /*3a20*/  ULEA UR19, UR21, UR9, 0x3 ;  /* 0x0000000915137291 */ /* 0x000fe2000f8e18ff */
[----:B------:R-:W-:-:S08]  /*3a30*/  SHF.L.U32 R5, R3, 0x1f, RZ ;  /* 0x0000001f03057819 */ /* 0x000fd000000006ff */
[----:B------:R-:W1:Y:S02]  /*3a40*/  SYNCS.PHASECHK.TRANS64.TRYWAIT P0, [UR19], R5 ;  /* 0x00000005ff0075a7 */ /* 0x000e640008001113 */
[----:B-1----:R-:W-:Y:S05]  /*3a50*/  @P0 BRA `(.L_x_67) ;  /* 0x0000000000080947 */ /* 0x002fea0003800000 */
[----:B------:R-:W1:Y:S02]  /*3a60*/  SYNCS.PHASECHK.TRANS64.TRYWAIT P0, [UR19], R5 ;  /* 0x00000005ff0075a7 */ /* 0x000e640008001113 */
[----:B-1----:R-:W-:Y:S05]  /*3a70*/  @!P0 BRA `(.L_x_68) ;  /* 0x00000084002c8947 */ /* 0x002fea0003800000 */
.L_x_67:
[----:B------:R-:W-:Y:S01]  /*3a80*/  UIADD3 UR10, UPT, UPT, UR21, 0x1, URZ ;  /* 0x00000001150a7890 */ /* 0x000fe2000fffe0ff */
[----:B------:R-:W-:Y:S01]  /*3a90*/  PLOP3.LUT P1, PT, PT, PT, UP3, 0x80, 0x8 ;  /* 0x000000000008781c */ /* 0x000fe20003f2f038 */
[----:B------:R-:W-:Y:S01]  /*3aa0*/  ULEA UR32, UR21, UR15, 0x6 ;  /* 0x0000000f15207291 */ /* 0x000fe2000f8e30ff */
[----:B-1----:R-:W-:Y:S01]  /*3ab0*/  IMAD.U32 R2, RZ, RZ, UR18 ;  /* 0x00000012ff027e24 */ /* 0x002fe2000f8e00ff */
[----:B------:R-:W-:Y:S02]  /*3ac0*/  UISETP.NE.AND UP1, UPT, UR10, 0x5, UPT ;  /* 0x000000050a00788c */ /* 0x000fe4000bf25270 */
[----:B------:R-:W-:Y:S02]  /*3ad0*/  ULEA UR30, UR21, UR16, 0x7 ;  /* 0x00000010151e7291 */ /* 0x000fe4000f8e38ff */
[----:B------:R-:W-:Y:S01]  /*3ae0*/  USEL UR28, URZ, 0x1, UP1 ;  /* 0x00000001ff1c7887 */ /* 0x000fe20008800000 */
[----:B------:R-:W-:Y:S01]  /*3af0*/  SHF.L.U32 R5, R2, 0x1f, RZ ;  /* 0x0000001f02057819 */ /* 0x000fe200000006ff */
[----:B------:R-:W-:-:S02]  /*3b00*/  USEL UR10, UR10, URZ, UP1 ;  /* 0x000000ff0a0a7287 */ /* 0x000fc40008800000 */
[----:B------:R-:W-:Y:S02]  /*3b10*/  UIADD3 UR34, UPT, UPT, UR32, 0x20, URZ ;  /* 0x0000002020227890 */ /* 0x000fe4000fffe0ff */
[----:B------:R-:W-:Y:S01]  /*3b20*/  @UP3 ULEA UR20, UR10, UR9, 0x3 ;  /* 0x000000090a143291 */ /* 0x000fe2000f8e18ff */
[----:B------:R-:W-:Y:S01]  /*3b30*/  LOP3.LUT R3, R3, UR28, RZ, 0x3c, !PT ;  /* 0x0000001c03037c12 */ /* 0x000fe2000f8e3cff */
[----:B------:R-:W-:Y:S02]  /*3b40*/  UIADD3 UR42, UPT, UPT, UR30, 0x20, URZ ;  /* 0x000000201e2a7890 */ /* 0x000fe4000fffe0ff */
[----:B------:R-:W-:Y:S01]  /*3b50*/  UIADD3 UR44, UPT, UPT, UR30, 0x40, URZ ;  /* 0x000000401e2c7890 */ /* 0x000fe2000fffe0ff */
[----:B------:R-:W-:Y:S01]  /*3b60*/  @P1 SHF.L.U32 R4, R3, 0x1f, RZ ;  /* 0x0000001f03041819 */ /* 0x000fe200000006ff */
[----:B------:R-:W-:Y:S01]  /*3b70*/  UIADD3 UR40, UPT, UPT, UR30, 0x60, URZ ;  /* 0x000000601e287890 */ /* 0x000fe2000fffe0ff */
[----:B------:R-:W-:Y:S02]  /*3b80*/  UMOV UR33, 0x4008 ;  /* 0x0000400800217882 */ /* 0x000fe40000000000 */
[----:B------:R-:W1:Y:S01]  /*3b90*/  @P1 SYNCS.PHASECHK.TRANS64.TRYWAIT P0, [UR20], R4 ;  /* 0x00000004ff0015a7 */ /* 0x000e620008001114 */
[----:B------:R-:W-:Y:S01]  /*3ba0*/  UMOV UR35, 0x4008 ;  /* 0x0000400800237882 */ /* 0x000fe20000000000 */
[----:B------:R-:W-:Y:S01]  /*3bb0*/  UMOV UR31, 0x4008 ;  /* 0x00004008001f7882 */ /* 0x000fe20000000000 */
[----:B------:R2:W-:Y:S01]  /*3bc0*/  UTCCP.T.S.4x32dp128bit tmem[UR23+0x1c0], gdesc[UR32] ;  /* 0x0001c020170079e7 */ /* 0x0005e20009100000 */
[----:B------:R-:W-:Y:S01]  /*3bd0*/  UMOV UR43, 0x4008 ;  /* 0x00004008002b7882 */ /* 0x000fe20000000000 */
[----:B------:R2:W-:Y:S01]  /*3be0*/  UTCCP.T.S.4x32dp128bit tmem[UR23+0x1c4], gdesc[UR34] ;  /* 0x0001c422170079e7 */ /* 0x0005e20009100000 */
[----:B------:R-:W-:Y:S01]  /*3bf0*/  UMOV UR45, 0x4008 ;  /* 0x00004008002d7882 */ /* 0x000fe20000000000 */
[----:B------:R2:W-:Y:S01]  /*3c00*/  UTCCP.T.S.4x32dp128bit tmem[UR23+0x1c8], gdesc[UR30] ;  /* 0x0001c81e170079e7 */ /* 0x0005e20009100000 */
[----:B------:R-:W-:Y:S01]  /*3c10*/  UMOV UR41, 0x4008 ;  /* 0x0000400800297882 */ /* 0x000fe20000000000 */
[----:B------:R2:W-:Y:S01]  /*3c20*/  UTCCP.T.S.4x32dp128bit tmem[UR23+0x1cc], gdesc[UR42] ;  /* 0x0001cc2a170079e7 */ /* 0x0005e20009100000 */
[----:B------:R2:W-:Y:S01]  /*3c30*/  UTCCP.T.S.4x32dp128bit tmem[UR23+0x1d0], gdesc[UR44] ;  /* 0x0001d02c170079e7 */ /* 0x0005e20009100000 */
[----:B------:R2:W-:Y:S01]  /*3c40*/  UTCCP.T.S.4x32dp128bit tmem[UR23+0x1d4], gdesc[UR40] ;  /* 0x0001d428170079e7 */ /* 0x0005e20009100000 */
[----:B------:R-:W-:Y:S01]  /*3c50*/  UMOV UR29, 0x1 ;  /* 0x00000001001d7882 */ /* 0x000fe20000000000 */
[----:B------:R-:W4:Y:S01]  /*3c60*/  SYNCS.PHASECHK.TRANS64.TRYWAIT P3, [UR9+0xc8], R5 ;  /* 0x0000c805ff0075a7 */ /* 0x000f220008061109 */
[----:B-1----:R-:W-:Y:S01]  /*3c70*/  @P1 VOTEU.ANY UP1, P0 ;  /* 0x0000000000ff1886 */ /* 0x002fe20000020100 */
[----:B------:R-:W-:Y:S01]  /*3c80*/  @UP3 USEL UR29, URZ, 0x1, !UP1 ;  /* 0x00000001ff1d3887 */ /* 0x000fe2000c800000 */
[----:B--2-4-:R-:W-:Y:S11]  /*3c90*/  @!P3 BRA `(.L_x_69) ;  /* 0x0000008000bcb947 */ /* 0x014ff60003800000 */
.L_x_164:
[----:B------:R-:W-:Y:S01]  /*3ca0*/  ELECT P0, URZ, PT ;  /* 0x0000000000ff782f */ /* 0x000fe20003800000 */
[----:B------:R-:W-:Y:S02]  /*3cb0*/  ULEA UR30, UR21, UR14, 0xa ;  /* 0x0000000e151e7291 */ /* 0x000fe4000f8e50ff */
[----:B------:R-:W-:Y:S02]  /*3cc0*/  ULEA UR32, UR21, UR13, 0x9 ;  /* 0x0000000d15207291 */ /* 0x000fe4000f8e48ff */
[----:B------:R-:W-:Y:S02]  /*3cd0*/  UIADD3 UR40, UPT, UPT, UR30, 0x2, URZ ;  /* 0x000000021e287890 */ /* 0x000fe4000fffe0ff */
[----:B------:R-:W-:Y:S02]  /*3ce0*/  UIADD3 UR34, UPT, UPT, UR32, 0x2, URZ ;  /* 0x0000000220227890 */ /* 0x000fe4000fffe0ff */
[----:B------:R-:W-:Y:S01]  /*3cf0*/  UIADD3 UR28, UPT, UPT, UR19, 0x28, URZ ;  /* 0x00000028131c7890 */ /* 0x000fe2000fffe0ff */
[----:B------:R-:W-:-:S03]  /*3d00*/  UMOV UR31, 0x80004020 ;  /* 0x80004020001f7882 */ /* 0x000fc60000000000 */
[----:B-1----:R-:W-:Y:S01]  /*3d10*/  @P0 LOP3.LUT R2, R0, 0xffff, RZ, 0xc0, !PT ;  /* 0x0000ffff00020812 */ /* 0x002fe200078ec0ff */
[----:B------:R-:W-:Y:S01]  /*3d20*/  UMOV UR33, 0x80004020 ;  /* 0x8000402000217882 */ /* 0x000fe20000000000 */
[----:B------:R-:W-:Y:S01]  /*3d30*/  UMOV UR41, 0x80004020 ;  /* 0x8000402000297882 */ /* 0x000fe20000000000 */
[----:B------:R-:W-:Y:S01]  /*3d40*/  UMOV UR35, 0x80004020 ;  /* 0x8000402000237882 */ /* 0x000fe20000000000 */
[----:B------:R-:W-:Y:S01]  /*3d50*/  @P0 R2UR UR18, R2 ;  /* 0x00000000021202ca */ /* 0x000fe200000e0000 */
[----:B------:R1:W-:Y:S01]  /*3d60*/  UTCOMMA.4X gdesc[UR32], gdesc[UR30], tmem[UR11], tmem[UR38], idesc[UR39], tmem[UR6], !UPT ;  /* 0x8006261e200075ea */ /* 0x0003e2000f80000b */
[----:B------:R1:W-:Y:S01]  /*3d70*/  UTCOMMA.4X gdesc[UR34], gdesc[UR40], tmem[UR11], tmem[UR36], idesc[UR37], tmem[UR4], UPT ;  /* 0x80042428220075ea */ /* 0x0003e2000b80000b */
[----:B------:R-:W-:Y:S01]  /*3d80*/  UMOV UR20, 0x1 ;  /* 0x0000000100147882 */ /* 0x000fe20000000000 */
[----:B------:R-:W-:Y:S01]  /*3d90*/  UMOV UR19, UR22 ;  /* 0x0000001600137c82 */ /* 0x000fe20008000000 */
[----:B------:R-:W-:-:S08]  /*3da0*/  UMOV UR21, UR10 ;  /* 0x0000000a00157c82 */ /* 0x000fd00008000000 */
[----:B------:R1:W-:Y:S01]  /*3db0*/  UTCBAR.MULTICAST [UR28], URZ, UR18 ;  /* 0x000000ff1c0073e9 */ /* 0x0003e20008000812 */
[----:B------:R-:W-:Y:S01]  /*3dc0*/  NOP ;  /* 0x0000000000007918 */ /* 0x000fe20000000000 */
.L_x_66:
[----:B------:R-:W-:-:S09]  /*3dd0*/  UISETP.GE.AND UP1, UPT, UR19, 0x1, UPT ;  /* 0x000000011300788c */ /* 0x000fd2000bf26270 */
[----:B------:R-:W-:Y:S05]  /*3de0*/  BRA.U !UP1, `(.L_x_70) ;  /* 0x0000000109f47547 */ /* 0x000fea000b800000 */
[----:B------:R-:W-:Y:S01]  /*3df0*/  UIADD3 UR19, UPT, UPT, UR19, -0x1, URZ ;  /* 0xffffffff13137890 */ /* 0x000fe2000fffe0ff */
[----:B-1----:R-:W-:-:S11]  /*3e00*/  UMOV UR18, UR21 ;  /* 0x0000001500127c82 */ /* 0x002fd60008000000 */
.L_x_73:
[----:B------:R-:W-:Y:S02]  /*3e10*/  UISETP.NE.AND UP1, UPT, UR29, URZ, UPT ;  /* 0x000000ff1d00728c */ /* 0x000fe4000bf25270 */
[----:B------:R-:W-:Y:S07]  /*3e20*/  ULEA UR10, UR18, UR9, 0x3 ;  /* 0x00000009120a7291 */ /* 0x000fee000f8e18ff */
[----:B------:R-:W-:Y:S05]  /*3e30*/  BRA.U UP1, `(.L_x_71) ;  /* 0x00000001010c7547 */ /* 0x000fea000b800000 */
[----:B------:R-:W-:Y:S04]  /*3e40*/  SHF.L.U32 R5, R3, 0x1f, RZ ;  /* 0x0000001f03057819 */ /* 0x000fe800000006ff */
[----:B------:R-:W1:Y:S02]  /*3e50*/  SYNCS.PHASECHK.TRANS64.TRYWAIT P0, [UR10], R5 ;  /* 0x00000005ff0075a7 */ /* 0x000e64000800110a */
[----:B-1----:R-:W-:Y:S05]  /*3e60*/  @!P0 BRA `(.L_x_72) ;  /* 0x0000008000608947 */ /* 0x002fea0003800000 */
.L_x_71:
[----:B------:R-:W-:Y:S02]  /*3e70*/  UISETP.NE.AND UP1, UPT, UR19, URZ, UPT ;  /* 0x000000ff1300728c */ /* 0x000fe4000bf25270 */
[----:B------:R-:W-:Y:S01]  /*3e80*/  UIADD3 UR21, UPT, UPT, UR18, 0x1, URZ ;  /* 0x0000000112157890 */ /* 0x000fe2000fffe0ff */
[----:B------:R-:W-:Y:S03]  /*3e90*/  ELECT P3, URZ, PT ;  /* 0x0000000000ff782f */ /* 0x000fe60003860000 */
[----:B------:R-:W-:Y:S01]  /*3ea0*/  UISETP.NE.AND UP2, UPT, UR21, 0x5, UPT ;  /* 0x000000051500788c */ /* 0x000fe2000bf45270 */
[----:B------:R-:W-:Y:S01]  /*3eb0*/  PLOP3.LUT P1, PT, PT, PT, UP1, 0x80, 0x8 ;  /* 0x000000000008781c */ /* 0x000fe20003f2f018 */
[----:B------:R-:W-:Y:S02]  /*3ec0*/  ULEA UR34, UR18, UR15, 0x6 ;  /* 0x0000000f12227291 */ /* 0x000fe4000f8e30ff */
[----:B------:R-:W-:Y:S02]  /*3ed0*/  USEL UR29, URZ, 0x1, UP2 ;  /* 0x00000001ff1d7887 */ /* 0x000fe40009000000 */
[----:B------:R-:W-:Y:S02]  /*3ee0*/  USEL UR21, UR21, URZ, UP2 ;  /* 0x000000ff15157287 */ /* 0x000fe40009000000 */
[----:B------:R-:W-:Y:S02]  /*3ef0*/  ULEA UR32, UR18, UR16, 0x7 ;  /* 0x0000001012207291 */ /* 0x000fe4000f8e38ff */
[----:B------:R-:W-:Y:S01]  /*3f00*/  @UP1 ULEA UR28, UR21, UR9, 0x3 ;  /* 0x00000009151c1291 */ /* 0x000fe2000f8e18ff */
[----:B------:R-:W-:Y:S01]  /*3f10*/  LOP3.LUT R3, R3, UR29, RZ, 0x3c, !PT ;  /* 0x0000001d03037c12 */ /* 0x000fe2000f8e3cff */
[----:B------:R-:W-:Y:S01]  /*3f20*/  UIADD3 UR52, UPT, UPT, UR34, 0x20, URZ ;  /* 0x0000002022347890 */ /* 0x000fe2000fffe0ff */
[----:B-1----:R-:W-:Y:S01]  /*3f30*/  @P3 LOP3.LUT R2, R0, 0xffff, RZ, 0xc0, !PT ;  /* 0x0000ffff00023812 */ /* 0x002fe200078ec0ff */
[----:B------:R-:W-:Y:S01]  /*3f40*/  ULEA UR30, UR18, UR14, 0xa ;  /* 0x0000000e121e7291 */ /* 0x000fe2000f8e50ff */
[----:B------:R-:W-:Y:S01]  /*3f50*/  @P1 SHF.L.U32 R4, R3, 0x1f, RZ ;  /* 0x0000001f03041819 */ /* 0x000fe200000006ff */
[----:B------:R-:W-:Y:S02]  /*3f60*/  ULEA UR40, UR18, UR13, 0x9 ;  /* 0x0000000d12287291 */ /* 0x000fe4000f8e48ff */
[----:B------:R-:W-:Y:S01]  /*3f70*/  UIADD3 UR46, UPT, UPT, UR32, 0x20, URZ ;  /* 0x00000020202e7890 */ /* 0x000fe2000fffe0ff */
[----:B------:R-:W1:Y:S01]  /*3f80*/  @P1 SYNCS.PHASECHK.TRANS64.TRYWAIT P0, [UR28], R4 ;  /* 0x00000004ff0015a7 */ /* 0x000e62000800111c */
[----:B------:R-:W-:Y:S01]  /*3f90*/  UIADD3 UR28, UPT, UPT, UR10, 0x28, URZ ;  /* 0x000000280a1c7890 */ /* 0x000fe2000fffe0ff */
[----:B------:R-:W-:Y:S01]  /*3fa0*/  @P3 R2UR UR10, R2 ;  /* 0x00000000020a32ca */ /* 0x000fe200000e0000 */
[----:B------:R-:W-:Y:S02]  /*3fb0*/  UISETP.NE.U32.AND UP2, UPT, UR20, URZ, UPT ;  /* 0x000000ff1400728c */ /* 0x000fe4000bf45070 */
[----:B------:R-:W-:Y:S02]  /*3fc0*/  UIADD3 UR48, UPT, UPT, UR32, 0x40, URZ ;  /* 0x0000004020307890 */ /* 0x000fe4000fffe0ff */
[----:B------:R-:W-:Y:S02]  /*3fd0*/  UIADD3 UR50, UPT, UPT, UR32, 0x60, URZ ;  /* 0x0000006020327890 */ /* 0x000fe4000fffe0ff */
[----:B------:R-:W-:Y:S02]  /*3fe0*/  UIADD3 UR44, UPT, UPT, UR30, 0x2, URZ ;  /* 0x000000021e2c7890 */ /* 0x000fe4000fffe0ff */
[----:B------:R-:W-:Y:S02]  /*3ff0*/  UIADD3 UR42, UPT, UPT, UR40, 0x2, URZ ;  /* 0x00000002282a7890 */ /* 0x000fe4000fffe0ff */
[----:B------:R-:W-:Y:S02]  /*4000*/  UIADD3 UR18, UPT, UPT, UR19, 0x1, URZ ;  /* 0x0000000113127890 */ /* 0x000fe4000fffe0ff */
[----:B------:R-:W-:Y:S01]  /*4010*/  UIADD3 UR19, UPT, UPT, UR19, -0x1, URZ ;  /* 0xffffffff13137890 */ /* 0x000fe2000fffe0ff */
[----:B------:R-:W-:Y:S01]  /*4020*/  UMOV UR35, 0x4008 ;  /* 0x0000400800237882 */ /* 0x000fe20000000000 */
[----:B------:R-:W-:Y:S01]  /*4030*/  UMOV UR53, 0x4008 ;  /* 0x0000400800357882 */ /* 0x000fe20000000000 */
[----:B------:R2:W-:Y:S01]  /*4040*/  UTCCP.T.S.4x32dp128bit tmem[UR23+0x1c0], gdesc[UR34] ;  /* 0x0001c022170079e7 */ /* 0x0005e20009100000 */
[----:B------:R2:W-:Y:S01]  /*4050*/  UTCCP.T.S.4x32dp128bit tmem[UR23+0x1c4], gdesc[UR52] ;  /* 0x0001c434170079e7 */ /* 0x0005e20009100000 */
        /* <DEDUP_REMOVED lines=10> */
[----:B------:R-:W-:Y:S01]  /*4100*/  UMOV UR45, 0x80004020 ;  /* 0x80004020002d7882 */ /* 0x000fe20000000000 */
[----:B------:R2:W-:Y:S01]  /*4110*/  UTCOMMA.4X gdesc[UR40], gdesc[UR30], tmem[UR11], tmem[UR26], idesc[UR27], tmem[UR6], UP2 ;  /* 0x80061a1e280075ea */ /* 0x0005e2000900000b */
[----:B------:R-:W-:Y:S01]  /*4120*/  UMOV UR43, 0x80004020 ;  /* 0x80004020002b7882 */ /* 0x000fe20000000000 */
[----:B------:R-:W-:Y:S01]  /*4130*/  UMOV UR29, 0x1 ;  /* 0x00000001001d7882 */ /* 0x000fe20000000000 */
[----:B------:R2:W-:Y:S01]  /*4140*/  UTCOMMA.4X gdesc[UR42], gdesc[UR44], tmem[UR11], tmem[UR24], idesc[UR25], tmem[UR4], UPT ;  /* 0x8004182c2a0075ea */ /* 0x0005e2000b80000b */
[----:B------:R2:W-:Y:S01]  /*4150*/  UTCBAR.MULTICAST [UR28], URZ, UR10 ;  /* 0x000000ff1c0073e9 */ /* 0x0005e2000800080a */
[----:B------:R-:W-:Y:S01]  /*4160*/  UMOV UR20, 0x1 ;  /* 0x0000000100147882 */ /* 0x000fe20000000000 */
[----:B-1----:R-:W-:Y:S01]  /*4170*/  @P1 VOTEU.ANY UP2, P0 ;  /* 0x0000000000ff1886 */ /* 0x002fe20000040100 */
[----:B------:R-:W-:Y:S02]  /*4180*/  @UP1 USEL UR29, URZ, 0x1, !UP2 ;  /* 0x00000001ff1d1887 */ /* 0x000fe4000d000000 */
[----:B------:R-:W-:Y:S03]  /*4190*/  UISETP.GT.U32.AND UP1, UPT, UR18, 0x1, UPT ;  /* 0x000000011200788c */ /* 0x000fe6000bf24070 */
[----:B------:R-:W-:Y:S06]  /*41a0*/  UMOV UR18, UR21 ;  /* 0x0000001500127c82 */ /* 0x000fec0008000000 */
[----:B--2---:R-:W-:Y:S05]  /*41b0*/  BRA.U UP1, `(.L_x_73) ;  /* 0xfffffffd01147547 */ /* 0x004fea000b83ffff */
.L_x_70:
[C---:B------:R-:W-:Y:S01]  /*41c0*/  ISETP.NE.AND P0, PT, R9.reuse, 0x2, PT ;  /* 0x000000020900780c */ /* 0x040fe20003f05270 */
[----:B------:R2:W-:Y:S01]  /*41d0*/  UTCBAR [UR17], URZ ;  /* 0x000000ff110073e9 */ /* 0x0005e200080000ff */
[----:B-1----:R-:W-:Y:S02]  /*41e0*/  UMOV UR18, UR12 ;  /* 0x0000000c00127c82 */ /* 0x002fe40008000000 */
[----:B------:R-:W-:Y:S02]  /*41f0*/  SEL R5, RZ, 0x1, P0 ;  /* 0x00000001ff057807 */ /* 0x000fe40000000000 */
[----:B------:R-:W-:Y:S02]  /*4200*/  SEL R9, R9, RZ, P0 ;  /* 0x000000ff09097207 */ /* 0x000fe40000000000 */
[----:B------:R-:W-:Y:S01]  /*4210*/  LOP3.LUT R8, R8, R5, RZ, 0x3c, !PT ;  /* 0x0000000508087212 */ /* 0x000fe200078e3cff */
[----:B------:R-:W-:Y:S06]  /*4220*/  @P2 BRA `(.L_x_74) ;  /* 0xfffffff400a02947 */ /* 0x000fec000383ffff */
[----:B------:R-:W1:Y:S01]  /*4230*/  S2UR UR4, SR_CgaCtaId ;  /* 0x00000000000479c3 */ /* 0x000e620000008800 */
[----:B------:R-:W-:Y:S01]  /*4240*/  ELECT P0, URZ, PT ;  /* 0x0000000000ff782f */ /* 0x000fe20003800000 */
[----:B------:R-:W-:Y:S01]  /*4250*/  IMAD.MOV.U32 R0, RZ, RZ, 0x1 ;  /* 0x00000001ff007424 */ /* 0x000fe200078e00ff */
[----:B------:R-:W-:Y:S01]  /*4260*/  UMOV UR5, 0x40 ;  /* 0x0000004000057882 */ /* 0x000fe20000000000 */
[----:B------:R-:W-:-:S04]  /*4270*/  SHF.L.U32 R3, RZ, 0x1f, RZ ;  /* 0x0000001fff037819 */ /* 0x000fc800000006ff */
[----:B------:R-:W-:Y:S01]  /*4280*/  UVIRTCOUNT.DEALLOC.SMPOOL 0x80 ;  /* 0x000000800000784c */ /* 0x000fe20000000000 */
[----:B-1----:R-:W-:-:S09]  /*4290*/  ULEA UR4, UR4, UR5, 0x18 ;  /* 0x0000000504047291 */ /* 0x002fd2000f8ec0ff */
[----:B------:R1:W-:Y:S01]  /*42a0*/  @P0 STS.U8 [UR4+0x1c], R0 ;  /* 0x00001c00ff000988 */ /* 0x0003e20008000004 */
[----:B------:R-:W4:Y:S02]  /*42b0*/  SYNCS.PHASECHK.TRANS64.TRYWAIT P0, [UR9+0xf0], R3 ;  /* 0x0000f003ff0075a7 */ /* 0x000f240008001109 */
[----:B-1--4-:R-:W-:Y:S05]  /*42c0*/  @!P0 BRA `(.L_x_75) ;  /* 0x0000007c00608947 */ /* 0x012fea0003800000 */
.L_x_167:
[----:B------:R-:W-:Y:S01]  /*42d0*/  NOP ;  /* 0x0000000000007918 */ /* 0x000fe20000000000 */
[----:B-1----:R-:W1:Y:S01]  /*42e0*/  LDS R0, [UR4+0x14] ;  /* 0x00001404ff007984 */ /* 0x002e620008000800 */
[----:B------:R-:W-:Y:S01]  /*42f0*/  ULOP3.LUT UR6, UR23, 0xffff, URZ, 0xc0, !UPT ;  /* 0x0000ffff17067892 */ /* 0x000fe2000f8ec0ff */
[----:B------:R-:W-:Y:S01]  /*4300*/  UMOV UR8, 0xffff ;  /* 0x0000ffff00087882 */ /* 0x000fe20000000000 */
[----:B------:R-:W-:Y:S02]  /*4310*/  UMOV UR5, 0x1 ;  /* 0x0000000100057882 */ /* 0x000fe40000000000 */
[----:B------:R-:W-:-:S04]  /*4320*/  USHF.R.U32.HI UR6, URZ, 0x5, UR6 ;  /* 0x00000005ff067899 */ /* 0x000fc80008011606 */
[----:B------:R-:W-:Y:S02]  /*4330*/  USHF.L.U32 UR8, UR8, UR6, URZ ;  /* 0x0000000608087299 */ /* 0x000fe400080006ff */
[----:B------:R-:W-:-:S04]  /*4340*/  USHF.L.U32 UR5, UR5, UR6, URZ ;  /* 0x0000000605057299 */ /* 0x000fc800080006ff */
[----:B-1----:R-:W-:-:S04]  /*4350*/  LOP3.LUT R0, R0, UR8, RZ, 0xc0, !PT ;  /* 0x0000000800007c12 */ /* 0x002fc8000f8ec0ff */
[----:B------:R-:W-:-:S13]  /*4360*/  ISETP.NE.AND P0, PT, R0, UR8, PT ;  /* 0x0000000800007c0c */ /* 0x000fda000bf05270 */
[----:B------:R-:W-:Y:S05]  /*4370*/  @P0 BRA `(.L_x_76) ;  /* 0x0000000000580947 */ /* 0x000fea0003800000 */
[----:B------:R-:W1:Y:S02]  /*4380*/  LDS R0, [UR4+0x18] ;  /* 0x00001804ff007984 */ /* 0x000e640008000800 */
[----:B-1----:R-:W-:-:S04]  /*4390*/  LOP3.LUT R0, R0, UR5, RZ, 0xc0, !PT ;  /* 0x0000000500007c12 */ /* 0x002fc8000f8ec0ff */
[----:B------:R-:W-:-:S13]  /*43a0*/  ISETP.NE.AND P0, PT, R0, UR5, PT ;  /* 0x0000000500007c0c */ /* 0x000fda000bf05270 */
[----:B------:R-:W-:Y:S05]  /*43b0*/  @P0 BRA `(.L_x_77) ;  /* 0x00000000003c0947 */ /* 0x000fea0003800000 */
[----:B------:R-:W1:Y:S01]  /*43c0*/  S2R R2, SR_LANEID ;  /* 0x0000000000027919 */ /* 0x000e620000000000 */
[----:B------:R-:W-:Y:S01]  /*43d0*/  ULOP3.LUT UR8, URZ, UR8, URZ, 0x33, !UPT ;  /* 0x00000008ff087292 */ /* 0x000fe2000f8e33ff */
[----:B------:R-:W-:Y:S01]  /*43e0*/  LOP3.LUT R4, RZ, UR5, RZ, 0x33, !PT ;  /* 0x00000005ff047c12 */ /* 0x000fe2000f8e33ff */
[----:B------:R-:W-:Y:S02]  /*43f0*/  VOTEU.ANY UR7, UPT, PT ;  /* 0x0000000000077886 */ /* 0x000fe400038e0100 */
[----:B------:R-:W-:Y:S01]  /*4400*/  UFLO.U32 UR7, UR7 ;  /* 0x00000007000772bd */ /* 0x000fe200080e0000 */
[----:B------:R-:W4:Y:S01]  /*4410*/  REDUX UR5, R4 ;  /* 0x00000000040573c4 */ /* 0x000f220000000000 */
[----:B------:R-:W-:-:S06]  /*4420*/  IMAD.U32 R0, RZ, RZ, UR8 ;  /* 0x00000008ff007e24 */ /* 0x000fcc000f8e00ff */
[----:B------:R1:W-:Y:S01]  /*4430*/  UTCATOMSWS.AND URZ, UR8 ;  /* 0x0000000800ff79e3 */ /* 0x0003e20008000000 */
[----:B------:R-:W2:Y:S01]  /*4440*/  REDUX UR6, R0 ;  /* 0x00000000000673c4 */ /* 0x000ea20000000000 */
[----:B-1----:R-:W-:Y:S01]  /*4450*/  ISETP.EQ.U32.AND P0, PT, R2, UR7, PT ;  /* 0x0000000702007c0c */ /* 0x002fe2000bf02070 */
[----:B----4-:R-:W-:Y:S01]  /*4460*/  IMAD.U32 R2, RZ, RZ, UR5 ;  /* 0x00000005ff027e24 */ /* 0x010fe2000f8e00ff */
[----:B--2---:R-:W-:-:S11]  /*4470*/  MOV R3, UR6 ;  /* 0x0000000600037c02 */ /* 0x004fd60008000f00 */
[----:B------:R1:W-:Y:S04]  /*4480*/  @P0 ATOMS.AND RZ, [UR4+0x14], R3 ;  /* 0x00001403ffff098c */ /* 0x0003e8000a800004 */
[----:B------:R1:W-:Y:S01]  /*4490*/  @P0 ATOMS.AND RZ, [UR4+0x18], R2 ;  /* 0x00001802ffff098c */ /* 0x0003e2000a800004 */
[----:B------:R-:W-:Y:S05]  /*44a0*/  BRA `(.L_x_78) ;  /* 0x0000000000147947 */ /* 0x000fea0003800000 */
.L_x_77:
[----:B------:R-:W-:Y:S02]  /*44b0*/  MOV R2, 0x44d0 ;  /* 0x000044d000027802 */ /* 0x000fe40000000f00 */
[----:B--23-5:R-:W-:Y:S05]  /*44c0*/  CALL.REL.NOINC `($__internal_0_$__cuda_sm10x_tcgen05_guardrail_trap_col_being_dealloced_not_returned_by_alloc) ;  /* 0x00000080004c7944 */ /* 0x02cfea0003c00000 */
[----:B------:R-:W-:Y:S05]  /*44d0*/  BRA `(.L_x_78) ;  /* 0x0000000000087947 */ /* 0x000fea0003800000 */
.L_x_76:
[----:B------:R-:W-:Y:S02]  /*44e0*/  MOV R2, 0x4500 ;  /* 0x0000450000027802 */ /* 0x000fe40000000f00 */
[----:B--23-5:R-:W-:Y:S05]  /*44f0*/  CALL.REL.NOINC `($__internal_2_$__cuda_sm10x_tcgen05_guardrail_trap_unallocated_columns_being_dealloced) ;  /* 0x0000008000587944 */ /* 0x02cfea0003c00000 */
.L_x_78:
[----:B------:R-:W-:Y:S01]  /*4500*/  NOP ;  /* 0x0000000000007918 */ /* 0x000fe20000000000 */
[----:B------:R-:W-:Y:S05]  /*4510*/  EXIT ;  /* 0x000000000000794d */ /* 0x000fea0003800000 */
.L_x_60:
[----:B------:R-:W-:-:S09]  /*4520*/  UISETP.NE.OR UP4, UPT, UR7, 0x3, !UP4 ;  /* 0x000000030700788c */ /* 0x000fd2000e785670 */
[----:B------:R-:W-:Y:S05]  /*4530*/  BRA.U UP4, `(.L_x_79) ;  /* 0x0000001104347547 */ /* 0x000fea000b800000 */
[----:B------:R-:W1:Y:S01]  /*4540*/  LDC R0, c[0x0][0xf30] ;  /* 0x0003cc00ff007b82 */ /* 0x000e620000000800 */
[----:B------:R-:W-:Y:S01]  /*4550*/  UMOV UR4, 0x400 ;  /* 0x0000040000047882 */ /* 0x000fe20000000000 */
[----:B------:R-:W-:Y:S01]  /*4560*/  HFMA2 R34, -RZ, RZ, 0, 0 ;  /* 0x00000000ff227431 */ /* 0x000fe200000001ff */
[----:B------:R-:W-:Y:S01]  /*4570*/  ULEA UR4, UR37, UR4, 0x18 ;  /* 0x0000000425047291 */ /* 0x000fe2000f8ec0ff */
[----:B------:R-:W-:Y:S01]  /*4580*/  IMAD.MOV.U32 R35, RZ, RZ, 0x1 ;  /* 0x00000001ff237424 */ /* 0x000fe200078e00ff */
[----:B------:R-:W-:Y:S01]  /*4590*/  CS2R R32, SRZ ;  /* 0x0000000000207805 */ /* 0x000fe2000001ff00 */
[----:B------:R-:W-:Y:S01]  /*45a0*/  IMAD.MOV.U32 R30, RZ, RZ, 0x4000 ;  /* 0x00004000ff1e7424 */ /* 0x000fe200078e00ff */
[----:B------:R-:W-:Y:S01]  /*45b0*/  UIADD3 UR5, UPT, UPT, UR4, 0x68, URZ ;  /* 0x0000006804057890 */ /* 0x000fe2000fffe0ff */
[----:B------:R-:W2:Y:S01]  /*45c0*/  LDC R29, c[0x0][0x370] ;  /* 0x0000dc00ff1d7b82 */ /* 0x000ea20000000800 */
[----:B------:R-:W-:Y:S02]  /*45d0*/  UIADD3 UR33, UPT, UPT, UR4, 0x50, URZ ;  /* 0x0000005004217890 */ /* 0x000fe4000fffe0ff */
[----:B------:R-:W-:-:S02]  /*45e0*/  UIADD3 UR25, UPT, UPT, UR4, 0x58, URZ ;  /* 0x0000005804197890 */ /* 0x000fc4000fffe0ff */
[----:B------:R-:W-:Y:S02]  /*45f0*/  UIADD3 UR17, UPT, UPT, UR4, 0x60, URZ ;  /* 0x0000006004117890 */ /* 0x000fe4000fffe0ff */
[----:B------:R-:W-:Y:S01]  /*4600*/  UPRMT UR5, UR37, 0x654, UR5 ;  /* 0x0000065425057896 */ /* 0x000fe20008000005 */
[----:B------:R-:W4:Y:S01]  /*4610*/  LDC R2, c[0x0][0xf0c] ;  /* 0x0003c300ff027b82 */ /* 0x000f220000000800 */
[----:B------:R-:W-:Y:S02]  /*4620*/  UPRMT UR7, UR37, 0x654, UR33 ;  /* 0x0000065425077896 */ /* 0x000fe40008000021 */
[----:B------:R-:W-:Y:S02]  /*4630*/  UPRMT UR6, UR37, 0x654, UR25 ;  /* 0x0000065425067896 */ /* 0x000fe40008000019 */
[----:B------:R-:W-:Y:S02]  /*4640*/  UPLOP3.LUT UP0, UPT, UPT, UPT, UPT, 0x40, 0x4 ;  /* 0x000000000004789c */ /* 0x000fe40003f0e870 */
[----:B------:R-:W-:Y:S01]  /*4650*/  UPRMT UR37, UR37, 0x654, UR17 ;  /* 0x0000065425257896 */ /* 0x000fe20008000011 */
[----:B------:R-:W2:Y:S01]  /*4660*/  LDC R21, c[0x0][0xf20] ;  /* 0x0003c800ff157b82 */ /* 0x000ea20000000800 */
[----:B-1----:R-:W-:-:S07]  /*4670*/  ISETP.NE.AND P1, PT, R0, 0x1, PT ;  /* 0x000000010000780c */ /* 0x002fce0003f25270 */
[----:B------:R-:W1:Y:S08]  /*4680*/  LDC.64 R36, c[0x0][0x348] ;  /* 0x0000d200ff247b82 */ /* 0x000e700000000a00 */
[----:B------:R-:W1:Y:S08]  /*4690*/  LDC.64 R16, c[0x0][0xc88] ;  /* 0x00032200ff107b82 */ /* 0x000e700000000a00 */
[----:B------:R-:W1:Y:S08]  /*46a0*/  LDC.64 R22, c[0x0][0xf10] ;  /* 0x0003c400ff167b82 */ /* 0x000e700000000a00 */
[----:B------:R-:W1:Y:S08]  /*46b0*/  LDC.64 R6, c[0x0][0xf18] ;  /* 0x0003c600ff067b82 */ /* 0x000e700000000a00 */
[----:B------:R-:W1:Y:S08]  /*46c0*/  LDC.64 R4, c[0x0][0xf28] ;  /* 0x0003ca00ff047b82 */ /* 0x000e700000000a00 */
[----:B------:R-:W1:Y:S08]  /*46d0*/  LDC.64 R18, c[0x0][0xc90] ;  /* 0x00032400ff127b82 */ /* 0x000e700000000a00 */
[----:B--2-4-:R-:W1:Y:S02]  /*46e0*/  LDC R28, c[0x0][0x374] ;  /* 0x0000dd00ff1c7b82 */ /* 0x014e640000000800 */
.L_x_90:
[C---:B------:R-:W-:Y:S02]  /*46f0*/  LEA R0, R34.reuse, UR4, 0x3 ;  /* 0x0000000422007c11 */ /* 0x040fe4000f8e18ff */
[----:B------:R-:W-:Y:S02]  /*4700*/  SHF.L.U32 R3, R33, 0x1f, RZ ;  /* 0x0000001f21037819 */ /* 0x000fe400000006ff */
[----:B------:R-:W-:Y:S02]  /*4710*/  LEA R24, R34, UR4, 0x4 ;  /* 0x0000000422187c11 */ /* 0x000fe4000f8e20ff */
[----:B------:R-:W2:Y:S02]  /*4720*/  SYNCS.PHASECHK.TRANS64.TRYWAIT P0, [R0+URZ+0xa0], R3 ;  /* 0x0000a003000075a7 */ /* 0x000ea400080011ff */
[----:B--2---:R-:W-:Y:S05]  /*4730*/  @!P0 BRA `(.L_x_80) ;  /* 0x00000078005c8947 */ /* 0x004fea0003800000 */
.L_x_168:
[----:B---3--:R-:W-:Y:S01]  /*4740*/  ISETP.GE.AND P0, PT, R72, 0x1, PT ;  /* 0x000000014800780c */ /* 0x008fe20003f06270 */
[----:B------:R-:W3:Y:S01]  /*4750*/  LDS.128 R24, [R24+0x100] ;  /* 0x0001000018187984 */ /* 0x000ee20000000c00 */
[----:B-1----:R-:W-:Y:S01]  /*4760*/  ISETP.NE.U32.AND P5, PT, R18, RZ, PT ;  /* 0x000000ff1200720c */ /* 0x002fe20003fa5070 */
[----:B--2---:R-:W-:Y:S01]  /*4770*/  VIADD R0, R0, 0xb0 ;  /* 0x000000b000007836 */ /* 0x004fe20000000000 */
[----:B------:R-:W-:Y:S01]  /*4780*/  ISETP.NE.U32.AND P4, PT, R18, RZ, PT ;  /* 0x000000ff1200720c */ /* 0x000fe20003f85070 */
[----:B------:R-:W-:Y:S01]  /*4790*/  USHF.L.U32 UR35, UR20, 0x7, URZ ;  /* 0x0000000714237899 */ /* 0x000fe200080006ff */
[C---:B------:R-:W-:Y:S02]  /*47a0*/  ISETP.NE.AND.EX P5, PT, R19.reuse, RZ, PT, P5 ;  /* 0x000000ff1300720c */ /* 0x040fe40003fa5350 */
[----:B------:R-:W-:Y:S01]  /*47b0*/  PRMT R0, RZ, 0x654, R0 ;  /* 0x00000654ff007816 */ /* 0x000fe20000000000 */
[----:B------:R-:W-:Y:S01]  /*47c0*/  @!PT LDS RZ, [RZ] ;  /* 0x00000000fffff984 */ /* 0x000fe20000000800 */
[----:B------:R-:W-:Y:S01]  /*47d0*/  @!PT LDS RZ, [RZ] ;  /* 0x00000000fffff984 */ /* 0x000fe20000000800 */
[----:B------:R-:W-:Y:S01]  /*47e0*/  @!PT LDS RZ, [RZ] ;  /* 0x00000000fffff984 */ /* 0x000fe20000000800 */
[----:B------:R-:W-:Y:S01]  /*47f0*/  @!PT LDS RZ, [RZ] ;  /* 0x00000000fffff984 */ /* 0x000fe20000000800 */
[----:B------:R1:W-:Y:S06]  /*4800*/  MEMBAR.ALL.CTA ;  /* 0x0000000000007992 */ /* 0x0003ec0000008000 */
[----:B-1----:R-:W1:Y:S01]  /*4810*/  FENCE.VIEW.ASYNC.S ;  /* 0x00000000000073c6 */ /* 0x002e620000000000 */
[----:B------:R-:W-:Y:S02]  /*4820*/  ISETP.NE.AND.EX P4, PT, R19, RZ, PT, P4 ;  /* 0x000000ff1300720c */ /* 0x000fe40003f85340 */
[----:B------:R-:W-:Y:S01]  /*4830*/  SHF.L.U32 R38, R35, 0x1f, RZ ;  /* 0x0000001f23267819 */ /* 0x000fe200000006ff */
[----:B-1----:R1:W-:Y:S01]  /*4840*/  SYNCS.ARRIVE.TRANS64.RED.A1T0 RZ, [R0+URZ], RZ ;  /* 0x000000ff00ff79a7 */ /* 0x0023e200081004ff */
[----:B---3--:R-:W-:Y:S11]  /*4850*/  LOP3.LUT P3, RZ, R26, 0x1, RZ, 0xc0, !PT ;  /* 0x000000011aff7812 */ /* 0x008ff6000786c0ff */
[----:B------:R-:W-:Y:S02]  /*4860*/  @!UPT UIADD3 URZ, UPT, UPT, URZ, URZ, URZ ;  /* 0x000000fffffff290 */ /* 0x000fe4000fffe0ff */
[----:B------:R-:W-:Y:S02]  /*4870*/  @P3 MOV R13, R24 ;  /* 0x00000018000d3202 */ /* 0x000fe40000000f00 */
[----:B------:R-:W-:Y:S01]  /*4880*/  @P3 LOP3.LUT R8, R25, 0xffff, RZ, 0xc0, !PT ;  /* 0x0000ffff19083812 */ /* 0x000fe200078ec0ff */
[----:B-1----:R-:W-:Y:S06]  /*4890*/  @!P0 BRA `(.L_x_81) ;  /* 0x0000000000a48947 */ /* 0x002fec0003800000 */
[----:B------:R-:W-:Y:S01]  /*48a0*/  IMAD.HI.U32 R42, R28, R7, RZ ;  /* 0x000000071c2a7227 */ /* 0x000fe200078e00ff */
[----:B------:R-:W-:Y:S02]  /*48b0*/  ISETP.NE.AND P0, PT, R6, 0x1, PT ;  /* 0x000000010600780c */ /* 0x000fe40003f05270 */
[----:B------:R-:W-:Y:S01]  /*48c0*/  ISETP.NE.AND P2, PT, R72, 0x1, PT ;  /* 0x000000014800780c */ /* 0x000fe20003f45270 */
[-C--:B------:R-:W-:Y:S01]  /*48d0*/  IMAD.HI.U32 R40, R29, R22.reuse, RZ ;  /* 0x000000161d287227 */ /* 0x080fe200078e00ff */
[----:B------:R-:W-:Y:S02]  /*48e0*/  SHF.R.U32.HI R39, RZ, R21, R42 ;  /* 0x00000015ff277219 */ /* 0x000fe4000001162a */
[----:B------:R-:W-:Y:S01]  /*48f0*/  ISETP.NE.AND P6, PT, R2, 0x1, PT ;  /* 0x000000010200780c */ /* 0x000fe20003fc5270 */
[----:B------:R-:W-:Y:S01]  /*4900*/  IMAD.HI.U32 R46, R8, R7, RZ ;  /* 0x00000007082e7227 */ /* 0x000fe200078e00ff */
[----:B------:R-:W-:Y:S02]  /*4910*/  SHF.R.U32.HI R40, RZ, R23, R40 ;  /* 0x00000017ff287219 */ /* 0x000fe40000011628 */
[----:B------:R-:W-:Y:S01]  /*4920*/  SEL R3, R28, R39, !P0 ;  /* 0x000000271c037207 */ /* 0x000fe20004000000 */
[----:B------:R-:W-:Y:S01]  /*4930*/  IMAD.HI.U32 R42, R13, R22, RZ ;  /* 0x000000160d2a7227 */ /* 0x000fe200078e00ff */
[----:B------:R-:W-:Y:S02]  /*4940*/  SEL R11, R29, R40, !P6 ;  /* 0x000000281d0b7207 */ /* 0x000fe40007000000 */
[----:B------:R-:W-:Y:S01]  /*4950*/  SHF.R.U32.HI R39, RZ, R21, R46 ;  /* 0x00000015ff277219 */ /* 0x000fe2000001162e */
[-C--:B------:R-:W-:Y:S01]  /*4960*/  IMAD.HI.U32 R44, R3, R4.reuse, RZ ;  /* 0x00000004032c7227 */ /* 0x080fe200078e00ff */
[----:B------:R-:W-:Y:S02]  /*4970*/  SHF.R.U32.HI R42, RZ, R23, R42 ;  /* 0x00000017ff2a7219 */ /* 0x000fe4000001162a */
[----:B------:R-:W-:Y:S01]  /*4980*/  SEL R9, R8, R39, !P0 ;  /* 0x0000002708097207 */ /* 0x000fe20004000000 */
[-C--:B------:R-:W-:Y:S01]  /*4990*/  IMAD.HI.U32 R40, R11, R4.reuse, RZ ;  /* 0x000000040b287227 */ /* 0x080fe200078e00ff */
[-C--:B------:R-:W-:Y:S03]  /*49a0*/  @P2 SHF.R.U32.HI R3, RZ, R5.reuse, R44 ;  /* 0x00000005ff032219 */ /* 0x080fe6000001162c */
[----:B------:R-:W-:Y:S01]  /*49b0*/  IMAD.HI.U32 R14, R9, R4, RZ ;  /* 0x00000004090e7227 */ /* 0x000fe200078e00ff */
[----:B------:R-:W-:Y:S03]  /*49c0*/  @P2 SHF.R.U32.HI R11, RZ, R5, R40 ;  /* 0x00000005ff0b2219 */ /* 0x000fe60000011628 */
[C---:B------:R-:W-:Y:S01]  /*49d0*/  IMAD R10, R72.reuse, R3, RZ ;  /* 0x00000003480a7224 */ /* 0x040fe200078e02ff */
[----:B------:R-:W-:Y:S01]  /*49e0*/  SEL R3, R13, R42, !P6 ;  /* 0x0000002a0d037207 */ /* 0x000fe20007000000 */
[C---:B------:R-:W-:Y:S01]  /*49f0*/  IMAD R12, R72.reuse, R11, RZ ;  /* 0x0000000b480c7224 */ /* 0x040fe200078e02ff */
[-C--:B------:R-:W-:Y:S02]  /*4a00*/  SHF.R.U32.HI R14, RZ, R5.reuse, R14 ;  /* 0x00000005ff0e7219 */ /* 0x080fe4000001160e */
[C---:B------:R-:W-:Y:S02]  /*4a10*/  ISETP.GE.AND P0, PT, R9.reuse, R10, PT ;  /* 0x0000000a0900720c */ /* 0x040fe40003f06270 */
[----:B------:R-:W-:Y:S02]  /*4a20*/  SEL R15, R9, R14, !P2 ;  /* 0x0000000e090f7207 */ /* 0x000fe40005000000 */
[C---:B------:R-:W-:Y:S03]  /*4a30*/  ISETP.GE.OR P0, PT, R3.reuse, R12, P0 ;  /* 0x0000000c0300720c */ /* 0x040fe60000706670 */
[----:B------:R-:W-:Y:S04]  /*4a40*/  IMAD.MOV R14, RZ, RZ, -R15 ;  /* 0x000000ffff0e7224 */ /* 0x000fe800078e0a0f */
[----:B------:R-:W-:Y:S06]  /*4a50*/  IMAD R14, R72, R14, R9 ;  /* 0x0000000e480e7224 */ /* 0x000fec00078e0209 */
[C---:B------:R-:W-:Y:S05]  /*4a60*/  @!P0 IMAD.HI.U32 R10, R3.reuse, R4, RZ ;  /* 0x00000004030a8227 */ /* 0x040fea00078e00ff */
[----:B------:R-:W-:Y:S04]  /*4a70*/  @!P0 SHF.R.U32.HI R10, RZ, R5, R10 ;  /* 0x00000005ff0a8219 */ /* 0x000fe8000001160a */
[----:B------:R-:W-:Y:S01]  /*4a80*/  @!P0 SEL R0, R3, R10, !P2 ;  /* 0x0000000a03008207 */ /* 0x000fe20005000000 */
[----:B------:R-:W-:Y:S03]  /*4a90*/  IMAD.MOV R10, RZ, RZ, -R3 ;  /* 0x000000ffff0a7224 */ /* 0x000fe600078e0a03 */
[----:B------:R-:W-:Y:S01]  /*4aa0*/  @!P0 IADD3 R15, PT, PT, R15, -R0, RZ ;  /* 0x800000000f0f8210 */ /* 0x000fe20007ffe0ff */
[----:B------:R-:W-:Y:S01]  /*4ab0*/  @!P0 IMAD R0, R11, R14, R0 ;  /* 0x0000000e0b008224 */ /* 0x000fe200078e0200 */
[----:B------:R-:W-:Y:S01]  /*4ac0*/  IADD3 R11, PT, PT, -R9, RZ, RZ ;  /* 0x000000ff090b7210 */ /* 0x000fe20007ffe1ff */
[----:B------:R-:W-:Y:S02]  /*4ad0*/  IMAD R13, R2, R10, R13 ;  /* 0x0000000a020d7224 */ /* 0x000fe400078e020d */
[----:B------:R-:W-:Y:S02]  /*4ae0*/  @!P0 IMAD R9, R15, R72, R3 ;  /* 0x000000480f098224 */ /* 0x000fe400078e0203 */
[----:B------:R-:W-:Y:S02]  /*4af0*/  @!P0 IMAD.MOV.U32 R3, RZ, RZ, R0 ;  /* 0x000000ffff038224 */ /* 0x000fe400078e0000 */
[----:B------:R-:W-:Y:S02]  /*4b00*/  IMAD R8, R6, R11, R8 ;  /* 0x0000000b06087224 */ /* 0x000fe400078e0208 */
[----:B------:R-:W-:Y:S02]  /*4b10*/  IMAD R13, R3, R2, R13 ;  /* 0x00000002030d7224 */ /* 0x000fe400078e020d */
[----:B------:R-:W-:Y:S02]  /*4b20*/  IMAD R8, R9, R6, R8 ;  /* 0x0000000609087224 */ /* 0x000fe400078e0208 */
.L_x_81:
[----:B------:R-:W-:Y:S05]  /*4b30*/  BRA.U UP0, `(.L_x_82) ;  /* 0x0000000100107547 */ /* 0x000fea000b800000 */
[----:B------:R-:W-:Y:S04]  /*4b40*/  MOV R0, UR15 ;  /* 0x0000000f00007c02 */ /* 0x000fe80008000f00 */
[----:B------:R-:W-:Y:S04]  /*4b50*/  SHF.L.U32 R3, R0, 0x1f, RZ ;  /* 0x0000001f00037819 */ /* 0x000fe800000006ff */
[----:B------:R-:W1:Y:S02]  /*4b60*/  SYNCS.PHASECHK.TRANS64.TRYWAIT P0, [UR4+0x98], R3 ;  /* 0x00009803ff0075a7 */ /* 0x000e640008001104 */
[----:B-1----:R-:W-:Y:S05]  /*4b70*/  @!P0 BRA `(.L_x_83) ;  /* 0x0000007400608947 */ /* 0x002fea0003800000 */
.L_x_82:
[----:B------:R-:W-:Y:S05]  /*4b80*/  @!P5 BRA `(.L_x_84) ;  /* 0x00000000002cd947 */ /* 0x000fea0003800000 */
[----:B------:R-:W-:Y:S01]  /*4b90*/  ISETP.NE.U32.AND P0, PT, R16, RZ, PT ;  /* 0x000000ff1000720c */ /* 0x000fe20003f05070 */
[----:B------:R-:W-:Y:S03]  /*4ba0*/  IMAD.MOV.U32 R151, RZ, RZ, 0x1 ;  /* 0x00000001ff977424 */ /* 0x000fe600078e00ff */
[----:B------:R-:W-:Y:S11]  /*4bb0*/  ISETP.NE.AND.EX P0, PT, R17, RZ, PT, P0 ;  /* 0x000000ff1100720c */ /* 0x000ff60003f05300 */
[----:B------:R-:W-:Y:S02]  /*4bc0*/  @!UPT UIADD3 URZ, UPT, UPT, URZ, URZ, URZ ;  /* 0x000000fffffff290 */ /* 0x000fe4000fffe0ff */
[----:B------:R-:W2:Y:S01]  /*4bd0*/  @P0 LDC.64 R10, c[0x0][0xc88] ;  /* 0x00032200ff0a0b82 */ /* 0x000ea20000000a00 */
[----:B-1----:R-:W-:Y:S04]  /*4be0*/  @P0 IMAD R0, R18, UR36, RZ ;  /* 0x0000002412000c24 */ /* 0x002fe8000f8e02ff */
[----:B--2---:R-:W-:Y:S04]  /*4bf0*/  @P0 IMAD.WIDE R10, R0, 0x4, R10 ;  /* 0x00000004000a0825 */ /* 0x004fe800078e020a */
[----:B------:R-:W-:Y:S01]  /*4c00*/  HFMA2 R0, -RZ, RZ, 0, 5.9604644775390625e-08 ;  /* 0x00000001ff007431 */ /* 0x000fe200000001ff */
[----:B-----5:R2:W5:Y:S04]  /*4c10*/  @P0 LDG.E R83, desc[UR42][R10.64] ;  /* 0x0000002a0a530981 */ /* 0x020568000c1e1900 */
[----:B------:R-:W-:Y:S01]  /*4c20*/  @!P0 PRMT R151, R0, 0x7610, R151 ;  /* 0x0000761000978816 */ /* 0x000fe20000000097 */
[----:B--2---:R-:W3:Y:S06]  /*4c30*/  @!P0 LDC R83, c[0x0][0xc80] ;  /* 0x00032000ff538b82 */ /* 0x004eec0000000800 */
.L_x_84:
[----:B---3-5:R-:W-:Y:S01]  /*4c40*/  @!P4 FSETP.EQ.AND P0, PT, R83, RZ, PT ;  /* 0x000000ff5300c20b */ /* 0x028fe20003f02000 */
[----:B------:R-:W-:Y:S01]  /*4c50*/  @!UPT UIADD3 URZ, UPT, UPT, URZ, URZ, URZ ;  /* 0x000000fffffff290 */ /* 0x000fe2000fffe0ff */
[----:B------:R-:W-:Y:S11]  /*4c60*/  @!P4 BRA `(.L_x_85) ;  /* 0x000000000018c947 */ /* 0x000ff60003800000 */
[----:B------:R-:W-:Y:S02]  /*4c70*/  LOP3.LUT P2, RZ, R151, 0xff, RZ, 0xc0, !PT ;  /* 0x000000ff97ff7812 */ /* 0x000fe4000784c0ff */
[----:B------:R-:W-:Y:S04]  /*4c80*/  ISETP.NE.U32.AND P0, PT, R16, RZ, PT ;  /* 0x000000ff1000720c */ /* 0x000fe80003f05070 */
[----:B------:R-:W-:Y:S04]  /*4c90*/  ISETP.NE.AND.EX P0, PT, R17, RZ, PT, P0 ;  /* 0x000000ff1100720c */ /* 0x000fe80003f05300 */
[----:B------:R-:W-:Y:S03]  /*4ca0*/  PLOP3.LUT P0, PT, P0, PT, PT, 0x8, 0x80 ;  /* 0x000000000080781c */ /* 0x000fe6000070e170 */
[----:B------:R-:W-:Y:S11]  /*4cb0*/  @P2 FSETP.EQ.AND P0, PT, R83, RZ, PT ;  /* 0x000000ff5300220b */ /* 0x000ff60003f02000 */
[----:B------:R-:W-:Y:S02]  /*4cc0*/  @!UPT UIADD3 URZ, UPT, UPT, URZ, URZ, URZ ;  /* 0x000000fffffff290 */ /* 0x000fe4000fffe0ff */
.L_x_85:
[----:B------:R-:W2:Y:S01]  /*4cd0*/  SYNCS.PHASECHK.TRANS64.TRYWAIT P5, [UR4+0x70], R38 ;  /* 0x00007026ff0075a7 */ /* 0x000ea200080a1104 */
[----:B------:R-:W-:Y:S02]  /*4ce0*/  LOP3.LUT R39, R32, 0x1, RZ, 0xc0, !PT ;  /* 0x0000000120277812 */ /* 0x000fe400078ec0ff */
[----:B------:R-:W-:Y:S04]  /*4cf0*/  ELECT P4, URZ, PT ;  /* 0x0000000000ff782f */ /* 0x000fe80003880000 */
[----:B------:R-:W-:Y:S04]  /*4d00*/  PLOP3.LUT P4, PT, P0, P4, PT, 0xf2, 0x2f ;  /* 0x00000000002f781c */ /* 0x000fe80000789e72 */
[----:B------:R-:W-:Y:S09]  /*4d10*/  ISETP.NE.AND P0, PT, R39, RZ, !P4 ;  /* 0x000000ff2700720c */ /* 0x000ff20006705270 */
[----:B------:R-:W-:Y:S05]  /*4d20*/  @!P4 IADD3 R9, P2, PT, R36, 0x980, RZ ;  /* 0x000009802409c810 */ /* 0x000fea0007f5e0ff */
[----:B-1----:R-:W-:Y:S01]  /*4d30*/  @!P4 IMAD.X R0, RZ, RZ, R37, P2 ;  /* 0x000000ffff00c224 */ /* 0x002fe200010e0625 */
[----:B--2---:R-:W-:Y:S07]  /*4d40*/  @!P5 BRA `(.L_x_86) ;  /* 0x000000740004d947 */ /* 0x004fee0003800000 */
.L_x_171:
[----:B------:R-:W-:Y:S01]  /*4d50*/  @!P4 R2UR UR9, R9 ;  /* 0x000000000909c2ca */ /* 0x000fe200000e0000 */
[----:B------:R-:W-:Y:S01]  /*4d60*/  IMAD.SHL.U32 R20, R20, 0x100, RZ ;  /* 0x0000010014147824 */ /* 0x000fe200078e00ff */
[----:B------:R-:W-:Y:S01]  /*4d70*/  @!P4 R2UR UR8, R0 ;  /* 0x000000000008c2ca */ /* 0x000fe200000e0000 */
[----:B------:R-:W-:Y:S02]  /*4d80*/  VOTEU.ALL UP0, P4 ;  /* 0x0000000000ff7886 */ /* 0x000fe40002000000 */
[----:B------:R-:W-:Y:S02]  /*4d90*/  @!P4 VIADD R0, R20, 0xc0 ;  /* 0x000000c01400c836 */ /* 0x000fe40000000000 */
[----:B------:R-:W-:Y:S01]  /*4da0*/  @P0 IMAD.MOV R0, RZ, RZ, R20 ;  /* 0x000000ffff000224 */ /* 0x000fe200078e0214 */
[----:B------:R-:W-:Y:S01]  /*4db0*/  PLOP3.LUT P0, PT, P4, PT, PT, 0x8, 0x80 ;  /* 0x000000000080781c */ /* 0x000fe2000270e170 */
[----:B------:R-:W-:Y:S01]  /*4dc0*/  @!UP0 UIADD3 UR32, UPT, UPT, UR4, 0x400, URZ ;  /* 0x0000040004208890 */ /* 0x000fe2000fffe0ff */
[----:B------:R-:W-:Y:S11]  /*4dd0*/  VOTEU.ALL UP0, P4 ;  /* 0x0000000000ff7886 */ /* 0x000ff60002000000 */
[----:B------:R-:W-:Y:S01]  /*4de0*/  @P0 R2UR.BROADCAST UR34, R0 ;  /* 0x00000000002202ca */ /* 0x000fe200008e0000 */
[----:B------:R-:W-:Y:S01]  /*4df0*/  IMAD.U32 R10, RZ, RZ, UR9 ;  /* 0x00000009ff0a7e24 */ /* 0x000fe2000f8e00ff */
[----:B------:R-:W-:Y:S01]  /*4e00*/  UMOV UR9, 0x10000000 ;  /* 0x1000000000097882 */ /* 0x000fe20000000000 */
[----:B------:R-:W-:Y:S01]  /*4e10*/  IMAD.U32 R11, RZ, RZ, UR8 ;  /* 0x00000008ff0b7e24 */ /* 0x000fe2000f8e00ff */
[----:B------:R-:W-:Y:S01]  /*4e20*/  UMOV UR8, 0x0 ;  /* 0x0000000000087882 */ /* 0x000fe20000000000 */
[----:B------:R-:W-:Y:S01]  /*4e30*/  @!P4 IMAD.MOV.U32 R0, RZ, RZ, 0x4000 ;  /* 0x00004000ff00c424 */ /* 0x000fe200078e00ff */
[----:B------:R-:W-:Y:S02]  /*4e40*/  @!P4 R2UR UR10, R10 ;  /* 0x000000000a0ac2ca */ /* 0x000fe400000e0000 */
[----:B------:R-:W-:Y:S02]  /*4e50*/  @!P4 R2UR UR11, R11 ;  /* 0x000000000b0bc2ca */ /* 0x000fe400000e0000 */
[----:B------:R-:W-:Y:S11]  /*4e60*/  @!P4 IADD3 R9, P0, PT, R36, 0x980, RZ ;  /* 0x000009802409c810 */ /* 0x000ff60007f1e0ff */
[----:B------:R2:W-:Y:S01]  /*4e70*/  @!UP0 UTMALDG.3D [UR32], [UR10], desc[UR8] ;  /* 0x000008200a0085b4 */ /* 0x0005e20008011000 */
[----:B------:R3:W-:Y:S01]  /*4e80*/  @!P4 SYNCS.ARRIVE.TRANS64.RED.A0TR RZ, [UR4+0x50], R0 ;  /* 0x00005000ffffc9a7 */ /* 0x0007e20008300404 */
[----:B------:R-:W-:Y:S01]  /*4e90*/  SYNCS.ARRIVE.TRANS64.RED.A1T0 RZ, [UR7], RZ ;  /* 0x000000ffffff79a7 */ /* 0x000fe20008100407 */
[----:B---3--:R-:W-:Y:S01]  /*4ea0*/  @!P4 IMAD.X R0, RZ, RZ, R37, P0 ;  /* 0x000000ffff00c224 */ /* 0x008fe200000e0625 */
[----:B------:R-:W3:Y:S02]  /*4eb0*/  SYNCS.PHASECHK.TRANS64.TRYWAIT P2, [UR4+0x78], R38 ;  /* 0x00007826ff0075a7 */ /* 0x000ee40008041104 */
[----:B--23--:R-:W-:Y:S05]  /*4ec0*/  @!P2 BRA `(.L_x_87) ;  /* 0x0000007000bca947 */ /* 0x00cfea0003800000 */
.L_x_173:
[----:B------:R-:W-:Y:S01]  /*4ed0*/  @!P4 R2UR UR9, R9 ;  /* 0x000000000909c2ca */ /* 0x000fe200000e0000 */
[----:B------:R-:W-:Y:S01]  /*4ee0*/  VOTEU.ALL UP0, P4 ;  /* 0x0000000000ff7886 */ /* 0x000fe20002000000 */
[----:B------:R-:W-:Y:S01]  /*4ef0*/  @!P4 R2UR UR8, R0 ;  /* 0x000000000008c2ca */ /* 0x000fe200000e0000 */
[----:B------:R-:W-:Y:S01]  /*4f00*/  @!P4 IMAD R0, R39, -0x40, R20 ;  /* 0xffffffc02700c824 */ /* 0x000fe200078e0214 */
[----:B------:R-:W-:Y:S01]  /*4f10*/  UMOV UR27, UR35 ;  /* 0x00000023001b7c82 */ /* 0x000fe20008000000 */
[----:B------:R-:W-:Y:S01]  /*4f20*/  UMOV UR28, UR36 ;  /* 0x00000024001c7c82 */ /* 0x000fe20008000000 */
[----:B------:R-:W-:Y:S01]  /*4f30*/  @!UP0 UIADD3 UR24, UPT, UPT, UR4, 0x4400, URZ ;  /* 0x0000440004188890 */ /* 0x000fe2000fffe0ff */
[----:B------:R-:W-:Y:S02]  /*4f40*/  @!P4 IADD3 R9, P0, PT, R36, 0x980, RZ ;  /* 0x000009802409c810 */ /* 0x000fe40007f1e0ff */
[----:B------:R-:W-:Y:S01]  /*4f50*/  @!P4 R2UR UR26, R0 ;  /* 0x00000000001ac2ca */ /* 0x000fe200000e0000 */
[----:B------:R-:W-:Y:S03]  /*4f60*/  @!P4 IMAD.MOV.U32 R0, RZ, RZ, 0x4000 ;  /* 0x00004000ff00c424 */ /* 0x000fe600078e00ff */
[----:B------:R-:W-:Y:S01]  /*4f70*/  IMAD.U32 R10, RZ, RZ, UR9 ;  /* 0x00000009ff0a7e24 */ /* 0x000fe2000f8e00ff */
[----:B------:R-:W-:Y:S01]  /*4f80*/  UMOV UR9, 0x10000000 ;  /* 0x1000000000097882 */ /* 0x000fe20000000000 */
[----:B------:R-:W-:Y:S01]  /*4f90*/  IMAD.U32 R11, RZ, RZ, UR8 ;  /* 0x00000008ff0b7e24 */ /* 0x000fe2000f8e00ff */
[----:B------:R-:W-:Y:S02]  /*4fa0*/  UMOV UR8, 0x0 ;  /* 0x0000000000087882 */ /* 0x000fe40000000000 */
[----:B------:R-:W-:Y:S02]  /*4fb0*/  @!P4 R2UR UR10, R10 ;  /* 0x000000000a0ac2ca */ /* 0x000fe400000e0000 */
[----:B------:R-:W-:Y:S02]  /*4fc0*/  @!P4 R2UR UR11, R11 ;  /* 0x000000000b0bc2ca */ /* 0x000fe400000e0000 */
[----:B------:R-:W-:Y:S01]  /*4fd0*/  @!UP0 UIADD3 UR26, UPT, UPT, UR26, 0x80, URZ ;  /* 0x000000801a1a8890 */ /* 0x000fe2000fffe0ff */
[----:B------:R-:W-:Y:S10]  /*4fe0*/  VOTEU.ALL UP0, P4 ;  /* 0x0000000000ff7886 */ /* 0x000ff40002000000 */
[----:B------:R2:W-:Y:S01]  /*4ff0*/  @!UP0 UTMALDG.3D [UR24], [UR10], desc[UR8] ;  /* 0x000008180a0085b4 */ /* 0x0005e20008011000 */
[----:B------:R3:W-:Y:S01]  /*5000*/  @!P4 SYNCS.ARRIVE.TRANS64.RED.A0TR RZ, [UR4+0x58], R0 ;  /* 0x00005800ffffc9a7 */ /* 0x0007e20008300404 */
[----:B------:R-:W-:Y:S01]  /*5010*/  SYNCS.ARRIVE.TRANS64.RED.A1T0 RZ, [UR6], RZ ;  /* 0x000000ffffff79a7 */ /* 0x000fe20008100406 */
[----:B---3--:R-:W-:Y:S01]  /*5020*/  @!P4 IMAD.X R0, RZ, RZ, R37, P0 ;  /* 0x000000ffff00c224 */ /* 0x008fe200000e0625 */
[----:B------:R-:W3:Y:S02]  /*5030*/  SYNCS.PHASECHK.TRANS64.TRYWAIT P2, [UR4+0x80], R38 ;  /* 0x00008026ff0075a7 */ /* 0x000ee40008041104 */
[----:B--23--:R-:W-:Y:S05]  /*5040*/  @!P2 BRA `(.L_x_88) ;  /* 0x000000700074a947 */ /* 0x00cfea0003800000 */
.L_x_175:
[----:B------:R-:W-:Y:S01]  /*5050*/  @!P4 R2UR UR9, R9 ;  /* 0x000000000909c2ca */ /* 0x000fe200000e0000 */
[----:B------:R-:W-:Y:S01]  /*5060*/  VOTEU.ALL UP0, P4 ;  /* 0x0000000000ff7886 */ /* 0x000fe20002000000 */
[----:B------:R-:W-:Y:S01]  /*5070*/  @!P4 R2UR UR8, R0 ;  /* 0x000000000008c2ca */ /* 0x000fe200000e0000 */
[----:B------:R-:W-:Y:S01]  /*5080*/  @!P4 IMAD R0, R39, 0x40, R20 ;  /* 0x000000402700c824 */ /* 0x000fe200078e0214 */
[----:B------:R-:W-:Y:S01]  /*5090*/  UMOV UR19, UR35 ;  /* 0x0000002300137c82 */ /* 0x000fe20008000000 */
[----:B------:R-:W-:Y:S01]  /*50a0*/  UMOV UR20, UR36 ;  /* 0x0000002400147c82 */ /* 0x000fe20008000000 */
[----:B------:R-:W-:Y:S01]  /*50b0*/  @!UP0 UIADD3 UR16, UPT, UPT, UR4, 0x8400, URZ ;  /* 0x0000840004108890 */ /* 0x000fe2000fffe0ff */
[----:B------:R-:W-:Y:S02]  /*50c0*/  @!P4 IADD3 R40, P0, PT, R36, 0x980, RZ ;  /* 0x000009802428c810 */ /* 0x000fe40007f1e0ff */
[----:B------:R-:W-:Y:S01]  /*50d0*/  @!P4 R2UR UR18, R0 ;  /* 0x000000000012c2ca */ /* 0x000fe200000e0000 */
[----:B------:R-:W-:Y:S02]  /*50e0*/  @!P4 IMAD.MOV.U32 R0, RZ, RZ, 0x4000 ;  /* 0x00004000ff00c424 */ /* 0x000fe400078e00ff */
[----:B------:R-:W-:Y:S02]  /*50f0*/  @!P4 IMAD.X R12, RZ, RZ, R37, P0 ;  /* 0x000000ffff0cc224 */ /* 0x000fe400000e0625 */
[----:B------:R-:W-:Y:S01]  /*5100*/  IMAD.U32 R10, RZ, RZ, UR9 ;  /* 0x00000009ff0a7e24 */ /* 0x000fe2000f8e00ff */
[----:B------:R-:W-:Y:S01]  /*5110*/  UMOV UR9, 0x10000000 ;  /* 0x1000000000097882 */ /* 0x000fe20000000000 */
[----:B------:R-:W-:Y:S01]  /*5120*/  IMAD.U32 R11, RZ, RZ, UR8 ;  /* 0x00000008ff0b7e24 */ /* 0x000fe2000f8e00ff */
[----:B------:R-:W-:Y:S02]  /*5130*/  UMOV UR8, 0x0 ;  /* 0x0000000000087882 */ /* 0x000fe40000000000 */
[----:B------:R-:W-:Y:S02]  /*5140*/  @!P4 R2UR UR10, R10 ;  /* 0x000000000a0ac2ca */ /* 0x000fe400000e0000 */
[----:B------:R-:W-:Y:S01]  /*5150*/  @!P4 R2UR UR11, R11 ;  /* 0x000000000b0bc2ca */ /* 0x000fe200000e0000 */
[----:B------:R-:W-:Y:S01]  /*5160*/  @!UP0 UIADD3 UR18, UPT, UPT, UR18, 0x40, URZ ;  /* 0x0000004012128890 */ /* 0x000fe2000fffe0ff */
[----:B------:R-:W-:Y:S11]  /*5170*/  VOTEU.ALL UP0, P4 ;  /* 0x0000000000ff7886 */ /* 0x000ff60002000000 */
[----:B------:R2:W-:Y:S01]  /*5180*/  @!UP0 UTMALDG.3D [UR16], [UR10], desc[UR8] ;  /* 0x000008100a0085b4 */ /* 0x0005e20008011000 */
[----:B------:R2:W-:Y:S01]  /*5190*/  @!P4 SYNCS.ARRIVE.TRANS64.RED.A0TR RZ, [UR4+0x60], R0 ;  /* 0x00006000ffffc9a7 */ /* 0x0005e20008300404 */
[----:B------:R-:W-:Y:S01]  /*51a0*/  SYNCS.ARRIVE.TRANS64.RED.A1T0 RZ, [UR37], RZ ;  /* 0x000000ffffff79a7 */ /* 0x000fe20008100425 */
[----:B------:R-:W3:Y:S02]  /*51b0*/  SYNCS.PHASECHK.TRANS64.TRYWAIT P2, [UR4+0x88], R38 ;  /* 0x00008826ff0075a7 */ /* 0x000ee40008041104 */
[----:B--23--:R-:W-:Y:S05]  /*51c0*/  @!P2 BRA `(.L_x_89) ;  /* 0x00000070002ca947 */ /* 0x00cfea0003800000 */
.L_x_177:
[----:B------:R-:W2:Y:S01]  /*51d0*/  LDC.64 R14, c[0x0][0xf10] ;  /* 0x0003c400ff0e7b82 */ /* 0x000ea20000000a00 */
[----:B------:R-:W-:Y:S01]  /*51e0*/  @!P4 R2UR UR9, R40 ;  /* 0x000000002809c2ca */ /* 0x000fe200000e0000 */
[----:B------:R-:W-:Y:S01]  /*51f0*/  UMOV UR18, 0x0 ;  /* 0x0000000000127882 */ /* 0x000fe20000000000 */
[----:B------:R-:W-:Y:S01]  /*5200*/  @!P4 R2UR UR8, R12 ;  /* 0x000000000c08c2ca */ /* 0x000fe200000e0000 */
[----:B------:R-:W-:Y:S01]  /*5210*/  @!P4 VIADD R12, R20, 0xc0 ;  /* 0x000000c0140cc836 */ /* 0x000fe20000000000 */
[----:B------:R-:W-:Y:S03]  /*5220*/  ISETP.NE.OR P0, PT, R39, RZ, P4 ;  /* 0x000000ff2700720c */ /* 0x000fe60002705670 */
[----:B------:R-:W3:Y:S01]  /*5230*/  LDC.64 R10, c[0x0][0xf18] ;  /* 0x0003c600ff0a7b82 */ /* 0x000ee20000000a00 */
[----:B------:R-:W-:Y:S01]  /*5240*/  @P3 SHF.R.U32.HI R31, RZ, 0x10, R25 ;  /* 0x00000010ff1f3819 */ /* 0x000fe20000011619 */
[----:B------:R-:W-:Y:S01]  /*5250*/  VOTEU.ALL UP0, P4 ;  /* 0x0000000000ff7886 */ /* 0x000fe20002000000 */
[----:B------:R-:W-:Y:S01]  /*5260*/  LOP3.LUT R35, R35, 0x1, RZ, 0x3c, !PT ;  /* 0x0000000123237812 */ /* 0x000fe200078e3cff */
[----:B------:R-:W-:Y:S01]  /*5270*/  UMOV UR19, 0x10000000 ;  /* 0x1000000000137882 */ /* 0x000fe20000000000 */
[----:B------:R-:W-:Y:S03]  /*5280*/  UMOV UR11, UR35 ;  /* 0x00000023000b7c82 */ /* 0x000fe60008000000 */
[----:B------:R-:W4:Y:S01]  /*5290*/  @!P1 LDC R0, c[0x0][0xf20] ;  /* 0x0003c800ff009b82 */ /* 0x000f220000000800 */
[----:B------:R-:W-:Y:S01]  /*52a0*/  UMOV UR12, UR36 ;  /* 0x00000024000c7c82 */ /* 0x000fe20008000000 */
[----:B------:R-:W-:Y:S01]  /*52b0*/  @P3 R2UR UR36, R31 ;  /* 0x000000001f2432ca */ /* 0x000fe200000e0000 */
[----:B-1----:R-:W-:Y:S05]  /*52c0*/  IMAD.U32 R38, RZ, RZ, UR9 ;  /* 0x00000009ff267e24 */ /* 0x002fea000f8e00ff */
[----:B------:R-:W1:Y:S01]  /*52d0*/  @!P1 LDC R3, c[0x0][0xf0c] ;  /* 0x0003c300ff039b82 */ /* 0x000e620000000800 */
[----:B------:R-:W-:Y:S01]  /*52e0*/  IMAD.U32 R39, RZ, RZ, UR8 ;  /* 0x00000008ff277e24 */ /* 0x000fe2000f8e00ff */
[----:B------:R-:W-:Y:S01]  /*52f0*/  @!UP0 UIADD3 UR8, UPT, UPT, UR4, 0xc400, URZ ;  /* 0x0000c40004088890 */ /* 0x000fe2000fffe0ff */
[----:B------:R-:W-:Y:S01]  /*5300*/  @!P0 IMAD.MOV R12, RZ, RZ, R20 ;  /* 0x000000ffff0c8224 */ /* 0x000fe200078e0214 */
[----:B------:R-:W-:Y:S01]  /*5310*/  @!P4 R2UR UR20, R38 ;  /* 0x000000002614c2ca */ /* 0x000fe200000e0000 */
[----:B------:R-:W-:Y:S01]  /*5320*/  @!UP0 UIADD3 UR9, UPT, UPT, UR4, 0x68, URZ ;  /* 0x0000006804098890 */ /* 0x000fe2000fffe0ff */
[----:B------:R-:W-:Y:S01]  /*5330*/  @!P4 R2UR UR21, R39 ;  /* 0x000000002715c2ca */ /* 0x000fe200000e0000 */
[----:B------:R-:W-:Y:S01]  /*5340*/  VOTEU.ALL UP0, P4 ;  /* 0x0000000000ff7886 */ /* 0x000fe20002000000 */
[----:B------:R-:W-:Y:S01]  /*5350*/  PLOP3.LUT P0, PT, P4, PT, PT, 0x8, 0x80 ;  /* 0x000000000080781c */ /* 0x000fe2000270e170 */
[----:B------:R-:W-:Y:S11]  /*5360*/  VIADD R34, R34, 0x1 ;  /* 0x0000000122227836 */ /* 0x000ff60000000000 */
[----:B------:R-:W-:Y:S01]  /*5370*/  @!UPT UIADD3 URZ, UPT, UPT, URZ, URZ, URZ ;  /* 0x000000fffffff290 */ /* 0x000fe2000fffe0ff */
[----:B------:R-:W-:Y:S01]  /*5380*/  @P0 R2UR.BROADCAST UR10, R12 ;  /* 0x000000000c0a02ca */ /* 0x000fe200008e0000 */
[----:B------:R-:W-:Y:S11]  /*5390*/  VIADD R32, R32, 0x1 ;  /* 0x0000000120207836 */ /* 0x000ff60000000000 */
[----:B------:R-:W-:Y:S01]  /*53a0*/  @!UPT UIADD3 URZ, UPT, UPT, URZ, URZ, URZ ;  /* 0x000000fffffff290 */ /* 0x000fe2000fffe0ff */
[----:B------:R5:W-:Y:S01]  /*53b0*/  @!UP0 UTMALDG.3D [UR8], [UR20], desc[UR18] ;  /* 0x00001208140085b4 */ /* 0x000be20008011000 */
[----:B------:R5:W-:Y:S01]  /*53c0*/  @!P4 SYNCS.ARRIVE.TRANS64.RED.A0TR RZ, [UR4+0x68], R30 ;  /* 0x0000681effffc9a7 */ /* 0x000be20008300404 */
[----:B---3--:R-:W-:Y:S01]  /*53d0*/  @!P1 ISETP.NE.AND P0, PT, R10, 0x1, PT ;  /* 0x000000010a00980c */ /* 0x008fe20003f05270 */
[----:B--2---:R-:W-:Y:S01]  /*53e0*/  @!P1 IMAD.HI.U32 R14, R13, R14, RZ ;  /* 0x0000000e0d0e9227 */ /* 0x004fe200078e00ff */
[----:B-1----:R-:W-:Y:S01]  /*53f0*/  @!P1 ISETP.NE.AND P2, PT, R3, 0x1, PT ;  /* 0x000000010300980c */ /* 0x002fe20003f45270 */
[----:B------:R-:W-:Y:S02]  /*5400*/  UPLOP3.LUT UP0, UPT, UPT, UPT, UPT, 0x80, 0x8 ;  /* 0x000000000008789c */ /* 0x000fe40003f0f070 */
[C---:B------:R-:W-:Y:S01]  /*5410*/  @!P1 IMAD.HI.U32 R11, R8.reuse, R11, RZ ;  /* 0x0000000b080b9227 */ /* 0x040fe200078e00ff */
[----:B------:R-:W-:Y:S04]  /*5420*/  @!P1 SHF.R.U32.HI R14, RZ, R15, R14 ;  /* 0x0000000fff0e9219 */ /* 0x000fe8000001160e */
[----:B----4-:R-:W-:Y:S02]  /*5430*/  @!P1 SHF.R.U32.HI R9, RZ, R0, R11 ;  /* 0x00000000ff099219 */ /* 0x010fe4000001160b */
[----:B------:R-:W-:Y:S02]  /*5440*/  @!P1 SEL R14, R13, R14, !P2 ;  /* 0x0000000e0d0e9207 */ /* 0x000fe40005000000 */
[----:B------:R-:W-:Y:S01]  /*5450*/  @!P1 SEL R9, R8, R9, !P0 ;  /* 0x0000000908099207 */ /* 0x000fe20004000000 */
[----:B------:R-:W-:Y:S01]  /*5460*/  SYNCS.ARRIVE.TRANS64.RED.A1T0 RZ, [UR5], RZ ;  /* 0x000000ffffff79a7 */ /* 0x000fe20008100405 */
[C---:B------:R-:W-:Y:S03]  /*5470*/  ISETP.NE.AND P0, PT, R34.reuse, 0x2, PT ;  /* 0x000000022200780c */ /* 0x040fe60003f05270 */
[----:B------:R-:W-:Y:S01]  /*5480*/  @!P1 IMAD.IADD R0, R9, 0x1, -R14 ;  /* 0x0000000109009824 */ /* 0x000fe200078e0a0e */
[----:B------:R-:W-:Y:S01]  /*5490*/  SEL R34, R34, RZ, P0 ;  /* 0x000000ff22227207 */ /* 0x000fe20000000000 */
[----:B------:R-:W-:Y:S02]  /*54a0*/  @!P1 IMAD.IADD R9, R14, 0x1, -R9 ;  /* 0x000000010e099824 */ /* 0x000fe400078e0a09 */
[----:B------:R-:W-:Y:S02]  /*54b0*/  @!P1 IMAD R13, R0, R3, R13 ;  /* 0x00000003000d9224 */ /* 0x000fe400078e020d */
[----:B------:R-:W-:Y:S02]  /*54c0*/  @!P1 IMAD R8, R9, R10, R8 ;  /* 0x0000000a09089224 */ /* 0x000fe400078e0208 */
[----:B------:R-:W-:Y:S02]  /*54d0*/  IMAD.IADD R12, R13, 0x1, R152 ;  /* 0x000000010d0c7824 */ /* 0x000fe400078e0298 */
[----:B------:R-:W-:Y:S03]  /*54e0*/  IMAD.IADD R20, R8, 0x1, R150 ;  /* 0x0000000108147824 */ /* 0x000fe600078e0296 */
[----:B-----5:R-:W-:Y:S02]  /*54f0*/  R2UR UR20, R12 ;  /* 0x000000000c1472ca */ /* 0x020fe400000e0000 */
[----:B------:R-:W-:Y:S04]  /*5500*/  SEL R12, RZ, 0x1, P0 ;  /* 0x00000001ff0c7807 */ /* 0x000fe80000000000 */
[----:B------:R-:W-:Y:S01]  /*5510*/  LOP3.LUT R33, R33, R12, RZ, 0x3c, !PT ;  /* 0x0000000c21217212 */ /* 0x000fe200078e3cff */
[----:B------:R-:W-:Y:S08]  /*5520*/  @P3 BRA `(.L_x_90) ;  /* 0xfffffff000703947 */ /* 0x000ff0000383ffff */
[----:B------:R-:W-:-:S04]  /*5530*/  SHF.L.U32 R3, R35, 0x1f, RZ ;  /* 0x0000001f23037819 */ /* 0x000fc800000006ff */
[----:B------:R-:W1:Y:S02]  /*5540*/  SYNCS.PHASECHK.TRANS64.TRYWAIT P0, [UR4+0x70], R3 ;  /* 0x00007003ff0075a7 */ /* 0x000e640008001104 */
[----:B-1----:R-:W-:Y:S05]  /*5550*/  @!P0 BRA `(.L_x_91) ;  /* 0x0000006c00608947 */ /* 0x002fea0003800000 */
.L_x_179:
[----:B------:R-:W2:Y:S02]  /*5560*/  SYNCS.PHASECHK.TRANS64.TRYWAIT P0, [UR4+0x78], R3 ;  /* 0x00007803ff0075a7 */ /* 0x000ea40008001104 */
[----:B--2---:R-:W-:Y:S05]  /*5570*/  @!P0 BRA `(.L_x_92) ;  /* 0x0000006c00708947 */ /* 0x004fea0003800000 */
.L_x_181:
[----:B------:R-:W2:Y:S02]  /*5580*/  SYNCS.PHASECHK.TRANS64.TRYWAIT P0, [UR4+0x80], R3 ;  /* 0x00008003ff0075a7 */ /* 0x000ea40008001104 */
[----:B--2---:R-:W-:Y:S05]  /*5590*/  @!P0 BRA `(.L_x_93) ;  /* 0x0000006c00808947 */ /* 0x004fea0003800000 */
.L_x_183:
[----:B-1----:R-:W-:-:S07]  /*55a0*/  MOV R0, UR4 ;  /* 0x0000000400007c02 */ /* 0x002fce0008000f00 */
.L_x_94:
[----:B-1----:R-:W-:-:S04]  /*55b0*/  SHF.L.U32 R3, R35, 0x1f, RZ ;  /* 0x0000001f23037819 */ /* 0x002fc800000006ff */
[----:B------:R1:W2:Y:S03]  /*55c0*/  SYNCS.PHASECHK.TRANS64.TRYWAIT P0, [R0+URZ+0x88], R3 ;  /* 0x00008803000075a7 */ /* 0x0002a600080011ff */
[----:B--2---:R-:W-:Y:S05]  /*55d0*/  @!P0 NANOSLEEP.SYNCS 0x989680 ;  /* 0x009896800000895d */ /* 0x004fea0003900000 */
[----:B------:R-:W2:Y:S02]  /*55e0*/  @!P0 SYNCS.PHASECHK.TRANS64 P0, [R0+URZ+0x88], R3 ;  /* 0x00008803000085a7 */ /* 0x000ea400080010ff */
[----:B--2---:R-:W-:Y:S05]  /*55f0*/  @P0 EXIT ;  /* 0x000000000000094d */ /* 0x004fea0003800000 */
[----:B------:R-:W-:Y:S05]  /*5600*/  BRA `(.L_x_94) ;  /* 0xfffffffc00e87947 */ /* 0x000fea000383ffff */
.L_x_79:
[----:B------:R-:W-:-:S06]  /*5610*/  UISETP.GE.AND UP0, UPT, UR7, 0x4, UPT ;  /* 0x000000040700788c */ /* 0x000fcc000bf06270 */
[----:B------:R-:W-:-:S13]  /*5620*/  PLOP3.LUT P0, PT, PT, PT, UP0, 0x80, 0x8 ;  /* 0x000000000008781c */ /* 0x000fda0003f0f008 */
[----:B------:R-:W-:Y:S05]  /*5630*/  @!P0 EXIT ;  /* 0x000000000000894d */ /* 0x000fea0003800000 */
[----:B------:R-:W-:Y:S01]  /*5640*/  BAR.SYNC.DEFER_BLOCKING 0x6, 0xa0 ;  /* 0x0182800000007b1d */ /* 0x000fe20000010000 */
[C---:B------:R-:W-:Y:S01]  /*5650*/  IMAD.SHL.U32 R5, R165.reuse, 0x40, RZ ;  /* 0x00000040a5057824 */ /* 0x040fe200078e00ff */
[C---:B------:R-:W-:Y:S01]  /*5660*/  LOP3.LUT R157, R165.reuse, 0x1, RZ, 0xc0, !PT ;  /* 0x00000001a59d7812 */ /* 0x040fe200078ec0ff */
[C---:B------:R-:W-:Y:S02]  /*5670*/  IMAD.U32 R2, R165.reuse, 0x10000, RZ ;  /* 0x00010000a5027824 */ /* 0x040fe400078e00ff */
[----:B------:R-:W-:Y:S01]  /*5680*/  IMAD.SHL.U32 R156, R165, 0x8, RZ ;  /* 0x00000008a59c7824 */ /* 0x000fe200078e00ff */
[----:B------:R-:W-:Y:S02]  /*5690*/  UMOV UR49, 0x400 ;  /* 0x0000040000317882 */ /* 0x000fe40000000000 */
[----:B------:R-:W1:Y:S01]  /*56a0*/  LDC R155, c[0x0][0x370] ;  /* 0x0000dc00ff9b7b82 */ /* 0x000e620000000800 */
[----:B------:R-:W-:Y:S01]  /*56b0*/  ULEA UR49, UR37, UR49, 0x18 ;  /* 0x0000003125317291 */ /* 0x000fe2000f8ec0ff */
[----:B------:R-:W-:Y:S01]  /*56c0*/  ISETP.NE.U32.AND P0, PT, R157, 0x1, PT ;  /* 0x000000019d00780c */ /* 0x000fe20003f05070 */
[----:B------:R-:W-:Y:S01]  /*56d0*/  IMAD.MOV.U32 R164, RZ, RZ, 0x2 ;  /* 0x00000002ffa47424 */ /* 0x000fe200078e00ff */
[----:B------:R-:W-:Y:S01]  /*56e0*/  LOP3.LUT R7, R5, 0x1c0, RZ, 0xc0, !PT ;  /* 0x000001c005077812 */ /* 0x000fe200078ec0ff */
[----:B------:R-:W-:Y:S01]  /*56f0*/  UIADD3 UR4, UPT, UPT, UR49, 0x400, URZ ;  /* 0x0000040031047890 */ /* 0x000fe2000fffe0ff */
[----:B------:R-:W-:Y:S01]  /*5700*/  LOP3.LUT R2, R2, 0x600000, RZ, 0xc0, !PT ;  /* 0x0060000002027812 */ /* 0x000fe200078ec0ff */
[----:B------:R-:W-:Y:S01]  /*5710*/  IMAD.MOV.U32 R163, RZ, RZ, 0x4 ;  /* 0x00000004ffa37424 */ /* 0x000fe200078e00ff */
[----:B------:R-:W2:Y:S01]  /*5720*/  LDC R74, c[0x0][0xf0c] ;  /* 0x0003c300ff4a7b82 */ /* 0x000ea20000000800 */
[----:B------:R-:W-:Y:S01]  /*5730*/  R2P PR, R165, 0x6 ;  /* 0x00000006a5007804 */ /* 0x000fe20000000000 */
[----:B------:R-:W-:Y:S01]  /*5740*/  IMAD.MOV.U32 R162, RZ, RZ, 0x1 ;  /* 0x00000001ffa27424 */ /* 0x000fe200078e00ff */
[----:B------:R-:W-:Y:S01]  /*5750*/  LOP3.LUT R156, R7, 0x38, R156, 0xf8, !PT ;  /* 0x00000038079c7812 */ /* 0x000fe200078ef89c */
[----:B------:R-:W-:Y:S01]  /*5760*/  IMAD.MOV.U32 R79, RZ, RZ, RZ ;  /* 0x000000ffff4f7224 */ /* 0x000fe200078e00ff */
[----:B------:R-:W-:Y:S01]  /*5770*/  P2R R0, PR, RZ, 0x1 ;  /* 0x00000001ff007803 */ /* 0x000fe20000000000 */
[----:B------:R-:W-:Y:S01]  /*5780*/  IMAD.MOV.U32 R169, RZ, RZ, RZ ;  /* 0x000000ffffa97224 */ /* 0x000fe200078e00ff */
[----:B------:R-:W-:Y:S01]  /*5790*/  LOP3.LUT R156, R156, 0x1e00, R5, 0xf8, !PT ;  /* 0x00001e009c9c7812 */ /* 0x000fe200078ef805 */
[----:B------:R-:W4:Y:S01]  /*57a0*/  LDC R153, c[0x0][0xf20] ;  /* 0x0003c800ff997b82 */ /* 0x000f220000000800 */
[----:B------:R-:W3:Y:S01]  /*57b0*/  LDS R3, [UR49+0x120] ;  /* 0x00012031ff037984 */ /* 0x000ee20008000800 */
[----:B------:R-:W-:Y:S01]  /*57c0*/  LOP3.LUT R165, R165, 0x60, RZ, 0xc0, !PT ;  /* 0x00000060a5a57812 */ /* 0x000fe200078ec0ff */
[----:B------:R-:W-:Y:S01]  /*57d0*/  IMAD.MOV.U32 R161, RZ, RZ, RZ ;  /* 0x000000ffffa17224 */ /* 0x000fe200078e00ff */
[----:B------:R-:W-:Y:S01]  /*57e0*/  SEL R164, R164, 0xfffffffe, !P1 ;  /* 0xfffffffea4a47807 */ /* 0x000fe20004800000 */
[----:B------:R-:W-:Y:S01]  /*57f0*/  IMAD.U32 R159, RZ, RZ, UR4 ;  /* 0x00000004ff9f7e24 */ /* 0x000fe2000f8e00ff */
[----:B------:R-:W-:Y:S01]  /*5800*/  SEL R163, R163, 0xfffffffc, !P2 ;  /* 0xfffffffca3a37807 */ /* 0x000fe20005000000 */
[----:B------:R-:W1:Y:S01]  /*5810*/  LDCU.64 UR52, c[0x0][0x348] ;  /* 0x00006900ff3477ac */ /* 0x000e620008000a00 */
[----:B------:R-:W1:Y:S01]  /*5820*/  LDC R73, c[0x0][0xf30] ;  /* 0x0003cc00ff497b82 */ /* 0x000e620000000800 */
[----:B------:R-:W1:Y:S01]  /*5830*/  LDCU.64 UR38, c[0x0][0xc88] ;  /* 0x00019100ff2677ac */ /* 0x000e620008000a00 */
[----:B------:R-:W1:Y:S06]  /*5840*/  LDCU.64 UR40, c[0x0][0xc90] ;  /* 0x00019200ff2877ac */ /* 0x000e6c0008000a00 */
[----:B------:R-:W1:Y:S01]  /*5850*/  LDC.64 R148, c[0x0][0xf10] ;  /* 0x0003c400ff947b82 */ /* 0x000e620000000a00 */
[----:B------:R-:W-:Y:S01]  /*5860*/  UMOV UR50, URZ ;  /* 0x000000ff00327c82 */ /* 0x000fe20008000000 */
[----:B------:R-:W-:-:S06]  /*5870*/  UMOV UR51, URZ ;  /* 0x000000ff00337c82 */ /* 0x000fcc0008000000 */
[----:B------:R-:W1:Y:S08]  /*5880*/  LDC.64 R70, c[0x0][0xf18] ;  /* 0x0003c600ff467b82 */ /* 0x000e700000000a00 */
[----:B------:R-:W1:Y:S08]  /*5890*/  LDC.64 R68, c[0x0][0xf28] ;  /* 0x0003ca00ff447b82 */ /* 0x000e700000000a00 */
[----:B------:R-:W1:Y:S01]  /*58a0*/  LDC.64 R146, c[0x0][0xcb0] ;  /* 0x00032c00ff927b82 */ /* 0x000e620000000a00 */
[----:B---3--:R-:W-:-:S07]  /*58b0*/  IMAD.IADD R2, R3, 0x1, R2 ;  /* 0x0000000103027824 */ /* 0x008fce00078e0202 */
[----:B------:R-:W3:Y:S08]  /*58c0*/  LDC.64 R144, c[0x0][0xca8] ;  /* 0x00032a00ff907b82 */ /* 0x000ef00000000a00 */
[----:B--2-4-:R-:W1:Y:S02]  /*58d0*/  LDC R154, c[0x0][0x374] ;  /* 0x0000dd00ff9a7b82 */ /* 0x014e640000000800 */
.L_x_139:
[----:B------:R-:W-:Y:S02]  /*58e0*/  LEA R0, R169, UR49, 0x3 ;  /* 0x00000031a9007c11 */ /* 0x000fe4000f8e18ff */
[----:B------:R-:W-:Y:S02]  /*58f0*/  SHF.L.U32 R3, R161, 0x1f, RZ ;  /* 0x0000001fa1037819 */ /* 0x000fe400000006ff */
[----:B-1----:R-:W-:Y:S02]  /*5900*/  LEA R16, R169, UR49, 0x4 ;  /* 0x00000031a9107c11 */ /* 0x002fe4000f8e20ff */
[----:B------:R-:W2:Y:S02]  /*5910*/  SYNCS.PHASECHK.TRANS64.TRYWAIT P0, [R0+URZ+0xa0], R3 ;  /* 0x0000a003000075a7 */ /* 0x000ea400080011ff */
[----:B--23--:R-:W-:Y:S05]  /*5920*/  @!P0 BRA `(.L_x_95) ;  /* 0x0000006800b48947 */ /* 0x00cfea0003800000 */
.L_x_184:
[----:B------:R-:W4:Y:S01]  /*5930*/  LDC.64 R14, c[0x0][0xf10] ;  /* 0x0003c400ff0e7b82 */ /* 0x000f220000000a00 */
[----:B------:R-:W3:Y:S01]  /*5940*/  LDS.128 R16, [R16+0x100] ;  /* 0x0001000010107984 */ /* 0x000ee20000000c00 */
[----:B-1----:R-:W-:Y:S01]  /*5950*/  ISETP.NE.AND P1, PT, R73, 0x1, PT ;  /* 0x000000014900780c */ /* 0x002fe20003f25270 */
[----:B--2---:R-:W-:Y:S01]  /*5960*/  VIADD R0, R0, 0xb0 ;  /* 0x000000b000007836 */ /* 0x004fe20000000000 */
[----:B------:R-:W-:Y:S04]  /*5970*/  ISETP.GE.AND P0, PT, R72, 0x1, PT ;  /* 0x000000014800780c */ /* 0x000fe80003f06270 */
[----:B------:R-:W1:Y:S01]  /*5980*/  LDC.64 R12, c[0x0][0xf18] ;  /* 0x0003c600ff0c7b82 */ /* 0x000e620000000a00 */
[----:B------:R-:W-:Y:S01]  /*5990*/  PRMT R0, RZ, 0x654, R0 ;  /* 0x00000654ff007816 */ /* 0x000fe20000000000 */
[----:B------:R-:W-:Y:S01]  /*59a0*/  @!PT LDS RZ, [RZ] ;  /* 0x00000000fffff984 */ /* 0x000fe20000000800 */
[----:B------:R-:W-:Y:S01]  /*59b0*/  @!PT LDS RZ, [RZ] ;  /* 0x00000000fffff984 */ /* 0x000fe20000000800 */
[----:B------:R-:W-:Y:S01]  /*59c0*/  @!PT LDS RZ, [RZ] ;  /* 0x00000000fffff984 */ /* 0x000fe20000000800 */
[----:B------:R-:W-:Y:S01]  /*59d0*/  @!PT LDS RZ, [RZ] ;  /* 0x00000000fffff984 */ /* 0x000fe20000000800 */
[----:B------:R2:W-:Y:S06]  /*59e0*/  MEMBAR.ALL.CTA ;  /* 0x0000000000007992 */ /* 0x0005ec0000008000 */
[----:B--2---:R-:W2:Y:S01]  /*59f0*/  FENCE.VIEW.ASYNC.S ;  /* 0x00000000000073c6 */ /* 0x004ea20000000000 */
[----:B------:R-:W1:Y:S08]  /*5a00*/  @!P1 LDC R11, c[0x0][0xf20] ;  /* 0x0003c800ff0b9b82 */ /* 0x000e700000000800 */
[----:B------:R-:W1:Y:S01]  /*5a10*/  @!P1 LDC R10, c[0x0][0xf0c] ;  /* 0x0003c300ff0a9b82 */ /* 0x000e620000000800 */
[----:B--2---:R2:W-:Y:S01]  /*5a20*/  SYNCS.ARRIVE.TRANS64.RED.A1T0 RZ, [R0+URZ], RZ ;  /* 0x000000ff00ff79a7 */ /* 0x0045e200081004ff */
[----:B---3--:R-:W-:Y:S04]  /*5a30*/  LOP3.LUT P4, RZ, R18, 0x1, RZ, 0xc0, !PT ;  /* 0x0000000112ff7812 */ /* 0x008fe8000788c0ff */
[----:B------:R-:W-:Y:S09]  /*5a40*/  P2R R166, PR, RZ, 0x10 ;  /* 0x00000010ffa67803 */ /* 0x000ff20000000000 */
[----:B------:R-:W-:Y:S02]  /*5a50*/  @P4 MOV R77, R16 ;  /* 0x00000010004d4202 */ /* 0x000fe40000000f00 */
[----:B------:R-:W-:Y:S01]  /*5a60*/  @P4 LOP3.LUT R75, R17, 0xffff, RZ, 0xc0, !PT ;  /* 0x0000ffff114b4812 */ /* 0x000fe200078ec0ff */
[----:B--2-4-:R-:W-:Y:S06]  /*5a70*/  @!P0 BRA `(.L_x_96) ;  /* 0x0000000000a48947 */ /* 0x014fec0003800000 */
        /* <DEDUP_REMOVED lines=10> */
[----:B------:R-:W-:Y:S03]  /*5b20*/  SEL R7, R155, R22, !P3 ;  /* 0x000000169b077207 */ /* 0x000fe60005800000 */
[-C--:B------:R-:W-:Y:S01]  /*5b30*/  IMAD.HI.U32 R22, R3, R68.reuse, RZ ;  /* 0x0000004403167227 */ /* 0x080fe200078e00ff */
[----:B------:R-:W-:Y:S03]  /*5b40*/  SHF.R.U32.HI R26, RZ, R149, R26 ;  /* 0x00000095ff1a7219 */ /* 0x000fe6000001161a */
[----:B------:R-:W-:Y:S01]  /*5b50*/  IMAD.HI.U32 R24, R7, R68, RZ ;  /* 0x0000004407187227 */ /* 0x000fe200078e00ff */
[----:B------:R-:W-:Y:S02]  /*5b60*/  @P2 SHF.R.U32.HI R3, RZ, R69, R22 ;  /* 0x00000045ff032219 */ /* 0x000fe40000011616 */
[----:B------:R-:W-:Y:S02]  /*5b70*/  SHF.R.U32.HI R22, RZ, R153, R28 ;  /* 0x00000099ff167219 */ /* 0x000fe4000001161c */
[----:B------:R-:W-:Y:S01]  /*5b80*/  @P2 SHF.R.U32.HI R7, RZ, R69, R24 ;  /* 0x00000045ff072219 */ /* 0x000fe20000011618 */
[C---:B------:R-:W-:Y:S01]  /*5b90*/  IMAD R4, R72.reuse, R3, RZ ;  /* 0x0000000348047224 */ /* 0x040fe200078e02ff */
[----:B------:R-:W-:Y:S02]  /*5ba0*/  SEL R5, R75, R22, !P0 ;  /* 0x000000164b057207 */ /* 0x000fe40004000000 */
[----:B------:R-:W-:Y:S01]  /*5bb0*/  SEL R3, R77, R26, !P3 ;  /* 0x0000001a4d037207 */ /* 0x000fe20005800000 */
[----:B------:R-:W-:Y:S01]  /*5bc0*/  IMAD R6, R72, R7, RZ ;  /* 0x0000000748067224 */ /* 0x000fe200078e02ff */
[C---:B------:R-:W-:Y:S01]  /*5bd0*/  ISETP.GE.AND P0, PT, R5.reuse, R4, PT ;  /* 0x000000040500720c */ /* 0x040fe20003f06270 */
[----:B------:R-:W-:Y:S03]  /*5be0*/  IMAD.HI.U32 R8, R5, R68, RZ ;  /* 0x0000004405087227 */ /* 0x000fe600078e00ff */
[----:B------:R-:W-:Y:S01]  /*5bf0*/  ISETP.GE.OR P0, PT, R3, R6, P0 ;  /* 0x000000060300720c */ /* 0x000fe20000706670 */
[----:B------:R-:W-:Y:S01]  /*5c00*/  IMAD.MOV R6, RZ, RZ, -R3 ;  /* 0x000000ffff067224 */ /* 0x000fe200078e0a03 */
[-C--:B------:R-:W-:Y:S03]  /*5c10*/  SHF.R.U32.HI R8, RZ, R69.reuse, R8 ;  /* 0x00000045ff087219 */ /* 0x080fe60000011608 */
[----:B------:R-:W-:Y:S01]  /*5c20*/  IMAD R77, R74, R6, R77 ;  /* 0x000000064a4d7224 */ /* 0x000fe200078e024d */
[----:B------:R-:W-:Y:S05]  /*5c30*/  SEL R9, R5, R8, !P2 ;  /* 0x0000000805097207 */ /* 0x000fea0005000000 */
[----:B------:R-:W-:Y:S02]  /*5c40*/  IMAD.MOV R8, RZ, RZ, -R9 ;  /* 0x000000ffff087224 */ /* 0x000fe400078e0a09 */
[C---:B------:R-:W-:Y:S04]  /*5c50*/  @!P0 IMAD.HI.U32 R4, R3.reuse, R68, RZ ;  /* 0x0000004403048227 */ /* 0x040fe800078e00ff */
[----:B------:R-:W-:Y:S01]  /*5c60*/  IMAD R8, R72, R8, R5 ;  /* 0x0000000848087224 */ /* 0x000fe200078e0205 */
[----:B------:R-:W-:Y:S04]  /*5c70*/  @!P0 SHF.R.U32.HI R4, RZ, R69, R4 ;  /* 0x00000045ff048219 */ /* 0x000fe80000011604 */
[----:B------:R-:W-:Y:S02]  /*5c80*/  @!P0 SEL R0, R3, R4, !P2 ;  /* 0x0000000403008207 */ /* 0x000fe40005000000 */
[----:B------:R-:W-:Y:S02]  /*5c90*/  IADD3 R4, PT, PT, -R5, RZ, RZ ;  /* 0x000000ff05047210 */ /* 0x000fe40007ffe1ff */
[----:B------:R-:W-:Y:S01]  /*5ca0*/  @!P0 IADD3 R9, PT, PT, R9, -R0, RZ ;  /* 0x8000000009098210 */ /* 0x000fe20007ffe0ff */
[----:B------:R-:W-:Y:S02]  /*5cb0*/  @!P0 IMAD R0, R7, R8, R0 ;  /* 0x0000000807008224 */ /* 0x000fe400078e0200 */
[----:B------:R-:W-:Y:S02]  /*5cc0*/  IMAD R75, R70, R4, R75 ;  /* 0x00000004464b7224 */ /* 0x000fe400078e024b */
[----:B------:R-:W-:Y:S02]  /*5cd0*/  @!P0 IMAD R5, R9, R72, R3 ;  /* 0x0000004809058224 */ /* 0x000fe400078e0203 */
[----:B------:R-:W-:Y:S04]  /*5ce0*/  @!P0 IMAD.MOV.U32 R3, RZ, RZ, R0 ;  /* 0x000000ffff038224 */ /* 0x000fe800078e0000 */
[----:B------:R-:W-:Y:S02]  /*5cf0*/  IMAD R77, R3, R74, R77 ;  /* 0x0000004a034d7224 */ /* 0x000fe400078e024d */
[----:B------:R-:W-:Y:S07]  /*5d00*/  IMAD R75, R5, R70, R75 ;  /* 0x00000046054b7224 */ /* 0x000fee00078e024b */
.L_x_96:
[----:B-1----:R-:W-:Y:S01]  /*5d10*/  @!P1 IMAD.HI.U32 R4, R75, R13, RZ ;  /* 0x0000000d4b049227 */ /* 0x002fe200078e00ff */
[----:B------:R-:W-:Y:S01]  /*5d20*/  @!P1 ISETP.NE.AND P0, PT, R12, 0x1, PT ;  /* 0x000000010c00980c */ /* 0x000fe20003f05270 */
[----:B------:R-:W-:Y:S01]  /*5d30*/  USHF.L.U32 UR46, UR20, 0x7, URZ ;  /* 0x00000007142e7899 */ /* 0x000fe200080006ff */
[----:B------:R-:W-:Y:S01]  /*5d40*/  @!P1 ISETP.NE.AND P2, PT, R10, 0x1, PT ;  /* 0x000000010a00980c */ /* 0x000fe20003f45270 */
[----:B------:R-:W-:Y:S01]  /*5d50*/  @!P1 IMAD.HI.U32 R0, R77, R14, RZ ;  /* 0x0000000e4d009227 */ /* 0x000fe200078e00ff */
[----:B------:R-:W-:Y:S01]  /*5d60*/  @!P1 SHF.R.U32.HI R4, RZ, R11, R4 ;  /* 0x0000000bff049219 */ /* 0x000fe20000011604 */
[----:B------:R-:W-:Y:S01]  /*5d70*/  BSSY.RECONVERGENT B6, `(.L_x_97) ;  /* 0x000002c000067945 */ /* 0x000fe20003800200 */
[----:B------:R-:W-:Y:S01]  /*5d80*/  @P4 SHF.R.U32.HI R160, RZ, 0x10, R17 ;  /* 0x00000010ffa04819 */ /* 0x000fe20000011611 */
[----:B------:R-:W-:Y:S01]  /*5d90*/  VIADD R169, R169, 0x1 ;  /* 0x00000001a9a97836 */ /* 0x000fe20000000000 */
[----:B------:R-:W-:Y:S01]  /*5da0*/  @!P1 SEL R3, R75, R4, !P0 ;  /* 0x000000044b039207 */ /* 0x000fe20004000000 */
[----:B------:R-:W-:Y:S01]  /*5db0*/  IMAD.SHL.U32 R168, R20, 0x100, RZ ;  /* 0x0000010014a87824 */ /* 0x000fe200078e00ff */
[----:B------:R-:W-:Y:S02]  /*5dc0*/  @!P1 SHF.R.U32.HI R0, RZ, R15, R0 ;  /* 0x0000000fff009219 */ /* 0x000fe40000011600 */
[----:B------:R-:W-:Y:S02]  /*5dd0*/  LOP3.LUT P0, RZ, R159, 0x3f0, RZ, 0xc0, !PT ;  /* 0x000003f09fff7812 */ /* 0x000fe4000780c0ff */
[----:B------:R-:W-:Y:S05]  /*5de0*/  @!P1 SEL R4, R77, R0, !P2 ;  /* 0x000000004d049207 */ /* 0x000fea0005000000 */
[----:B------:R-:W-:Y:S02]  /*5df0*/  @!P1 IMAD.IADD R0, R3, 0x1, -R4 ;  /* 0x0000000103009824 */ /* 0x000fe400078e0a04 */
[----:B------:R-:W-:Y:S02]  /*5e00*/  @!P1 IMAD.IADD R3, R4, 0x1, -R3 ;  /* 0x0000000104039824 */ /* 0x000fe400078e0a03 */
[----:B------:R-:W-:Y:S02]  /*5e10*/  @!P1 IMAD R77, R0, R10, R77 ;  /* 0x0000000a004d9224 */ /* 0x000fe400078e024d */
[----:B------:R-:W-:Y:S01]  /*5e20*/  @!P1 IMAD R75, R3, R12, R75 ;  /* 0x0000000c034b9224 */ /* 0x000fe200078e024b */
[----:B------:R-:W-:Y:S06]  /*5e30*/  @!P0 BRA `(.L_x_98) ;  /* 0x00000000007c8947 */ /* 0x000fec0003800000 */
[----:B------:R-:W1:Y:S01]  /*5e40*/  LDCU.64 UR8, c[0x4][0x80] ;  /* 0x01001000ff0877ac */ /* 0x000e620008000a00 */
[----:B------:R-:W-:Y:S01]  /*5e50*/  MOV R16, 0x0 ;  /* 0x0000000000107802 */ /* 0x000fe20000000f00 */
[----:B------:R-:W-:Y:S02]  /*5e60*/  HFMA2 R12, -RZ, RZ, 0, 5.9604644775390625e-08 ;  /* 0x00000001ff0c7431 */ /* 0x000fe400000001ff */
[----:B------:R-:W-:Y:S01]  /*5e70*/  IMAD.MOV.U32 R8, RZ, RZ, 0x70 ;  /* 0x00000070ff087424 */ /* 0x000fe200078e00ff */
[----:B------:R2:W3:Y:S01]  /*5e80*/  LDC.64 R14, c[0x4][R16] ;  /* 0x01000000100e7b82 */ /* 0x0004e20000000a00 */
[----:B------:R-:W4:Y:S01]  /*5e90*/  LDCU.64 UR6, c[0x4][0x88] ;  /* 0x01001100ff0677ac */ /* 0x000f220008000a00 */
[----:B------:R-:W-:Y:S01]  /*5ea0*/  IMAD.MOV.U32 R13, RZ, RZ, RZ ;  /* 0x000000ffff0d7224 */ /* 0x000fe200078e00ff */
[----:B------:R-:W2:Y:S01]  /*5eb0*/  LDCU.64 UR4, c[0x4][0x8] ;  /* 0x01000100ff0477ac */ /* 0x000ea20008000a00 */
[----:B-1----:R-:W-:Y:S01]  /*5ec0*/  MOV R5, UR9 ;  /* 0x0000000900057c02 */ /* 0x002fe20008000f00 */
[----:B------:R-:W-:Y:S01]  /*5ed0*/  IMAD.U32 R4, RZ, RZ, UR8 ;  /* 0x00000008ff047e24 */ /* 0x000fe2000f8e00ff */
[----:B----4-:R-:W-:Y:S01]  /*5ee0*/  MOV R7, UR7 ;  /* 0x0000000700077c02 */ /* 0x010fe20008000f00 */
[----:B------:R-:W-:Y:S01]  /*5ef0*/  IMAD.U32 R6, RZ, RZ, UR6 ;  /* 0x00000006ff067e24 */ /* 0x000fe2000f8e00ff */
[----:B--2---:R-:W-:Y:S01]  /*5f00*/  MOV R11, UR5 ;  /* 0x00000005000b7c02 */ /* 0x004fe20008000f00 */
[----:B------:R-:W-:Y:S02]  /*5f10*/  IMAD.U32 R10, RZ, RZ, UR4 ;  /* 0x00000004ff0a7e24 */ /* 0x000fe4000f8e00ff */
[----:B------:R-:W-:Y:S07]  /*5f20*/  LEPC R20, `(.L_x_99) ;  /* 0x000000001014794e */ /* 0x000fee0000000000 */
[----:B---3-5:R-:W-:Y:S05]  /*5f30*/  CALL.ABS.NOINC R14 ;  /* 0x000000000e007343 */ /* 0x028fea0003c00000 */
.L_x_99:
[----:B------:R-:W1:Y:S01]  /*5f40*/  LDCU.64 UR8, c[0x4][0x80] ;  /* 0x01001000ff0877ac */ /* 0x000e620008000a00 */
[----:B------:R-:W2:Y:S01]  /*5f50*/  LDC.64 R16, c[0x4][R16] ;  /* 0x0100000010107b82 */ /* 0x000ea20000000a00 */
[----:B------:R-:W-:Y:S02]  /*5f60*/  HFMA2 R12, -RZ, RZ, 0, 5.9604644775390625e-08 ;  /* 0x00000001ff0c7431 */ /* 0x000fe400000001ff */
[----:B------:R-:W-:Y:S02]  /*5f70*/  IMAD.MOV.U32 R8, RZ, RZ, 0x70 ;  /* 0x00000070ff087424 */ /* 0x000fe400078e00ff */
[----:B------:R-:W-:Y:S01]  /*5f80*/  IMAD.MOV.U32 R13, RZ, RZ, RZ ;  /* 0x000000ffff0d7224 */ /* 0x000fe200078e00ff */
[----:B------:R-:W3:Y:S01]  /*5f90*/  LDCU.64 UR6, c[0x4][0x88] ;  /* 0x01001100ff0677ac */ /* 0x000ee20008000a00 */
[----:B------:R-:W4:Y:S01]  /*5fa0*/  LDCU.64 UR4, c[0x4][0x8] ;  /* 0x01000100ff0477ac */ /* 0x000f220008000a00 */
[----:B-1----:R-:W-:Y:S02]  /*5fb0*/  MOV R4, UR8 ;  /* 0x0000000800047c02 */ /* 0x002fe40008000f00 */
[----:B------:R-:W-:Y:S02]  /*5fc0*/  MOV R5, UR9 ;  /* 0x0000000900057c02 */ /* 0x000fe40008000f00 */
[----:B---3--:R-:W-:Y:S01]  /*5fd0*/  MOV R7, UR7 ;  /* 0x0000000700077c02 */ /* 0x008fe20008000f00 */
[----:B------:R-:W-:Y:S01]  /*5fe0*/  IMAD.U32 R6, RZ, RZ, UR6 ;  /* 0x00000006ff067e24 */ /* 0x000fe2000f8e00ff */
[----:B----4-:R-:W-:Y:S01]  /*5ff0*/  MOV R11, UR5 ;  /* 0x00000005000b7c02 */ /* 0x010fe20008000f00 */
[----:B------:R-:W-:Y:S02]  /*6000*/  IMAD.U32 R10, RZ, RZ, UR4 ;  /* 0x00000004ff0a7e24 */ /* 0x000fe4000f8e00ff */
[----:B------:R-:W-:Y:S07]  /*6010*/  LEPC R20, `(.L_x_98) ;  /* 0x000000001014794e */ /* 0x000fee0000000000 */
[----:B--2---:R-:W-:Y:S05]  /*6020*/  CALL.ABS.NOINC R16 ;  /* 0x0000000010007343 */ /* 0x004fea0003c00000 */
.L_x_98:
[----:B------:R-:W-:Y:S05]  /*6030*/  BSYNC.RECONVERGENT B6 ;  /* 0x0000000000067941 */ /* 0x000fea0003800200 */
.L_x_97:
[----:B------:R-:W-:Y:S01]  /*6040*/  ISETP.NE.U32.AND P4, PT, R146, RZ, PT ;  /* 0x000000ff9200720c */ /* 0x000fe20003f85070 */
[----:B------:R-:W-:Y:S01]  /*6050*/  UISETP.NE.AND UP2, UPT, UR48, URZ, UPT ;  /* 0x000000ff3000728c */ /* 0x000fe2000bf45270 */
[----:B------:R-:W-:Y:S01]  /*6060*/  ISETP.NE.U32.AND P2, PT, RZ, UR38, PT ;  /* 0x00000026ff007c0c */ /* 0x000fe2000bf45070 */
[----:B------:R-:W-:Y:S01]  /*6070*/  UISETP.NE.U32.AND UP1, UPT, UR40, URZ, UPT ;  /* 0x000000ff2800728c */ /* 0x000fe2000bf25070 */
[----:B------:R-:W-:Y:S01]  /*6080*/  ISETP.NE.AND.EX P4, PT, R147, RZ, PT, P4 ;  /* 0x000000ff9300720c */ /* 0x000fe20003f85340 */
[----:B------:R-:W-:Y:S01]  /*6090*/  UPLOP3.LUT UP0, UPT, UPT, UPT, UPT, 0x40, 0x4 ;  /* 0x000000000004789c */ /* 0x000fe20003f0e870 */
[----:B------:R-:W-:Y:S01]  /*60a0*/  ISETP.NE.AND.EX P2, PT, RZ, UR39, PT, P2 ;  /* 0x00000027ff007c0c */ /* 0x000fe2000bf45320 */
[----:B------:R-:W-:Y:S01]  /*60b0*/  UISETP.NE.AND.EX UP1, UPT, UR41, URZ, UPT, UP1 ;  /* 0x000000ff2900728c */ /* 0x000fe2000bf25310 */
[----:B------:R-:W-:Y:S04]  /*60c0*/  PLOP3.LUT P1, PT, PT, PT, UP2, 0x80, 0x8 ;  /* 0x000000000008781c */ /* 0x000fe80003f2f028 */
[----:B------:R-:W-:Y:S06]  /*60d0*/  @UP2 UPLOP3.LUT UP0, UPT, UPT, UPT, UP1, 0x80, 0x8 ;  /* 0x000000000008289c */ /* 0x000fec0003f0f010 */
[----:B------:R-:W-:Y:S01]  /*60e0*/  PLOP3.LUT P0, PT, PT, PT, UP0, 0x80, 0x8 ;  /* 0x000000000008781c */ /* 0x000fe20003f0f008 */
[----:B------:R-:W-:Y:S01]  /*60f0*/  @!UPT UIADD3 URZ, UPT, UPT, URZ, URZ, URZ ;  /* 0x000000fffffff290 */ /* 0x000fe2000fffe0ff */
[----:B------:R-:W-:Y:S11]  /*6100*/  BRA.U !UP1, `(.L_x_100) ;  /* 0x0000000109387547 */ /* 0x000ff6000b800000 */
[----:B------:R-:W-:Y:S01]  /*6110*/  UISETP.NE.U32.AND UP0, UPT, UR38, URZ, UPT ;  /* 0x000000ff2600728c */ /* 0x000fe2000bf05070 */
[----:B------:R-:W-:Y:S02]  /*6120*/  HFMA2 R0, -RZ, RZ, 0, 5.9604644775390625e-08 ;  /* 0x00000001ff007431 */ /* 0x000fe400000001ff */
[----:B------:R-:W-:Y:S01]  /*6130*/  IMAD.MOV.U32 R151, RZ, RZ, 0x1 ;  /* 0x00000001ff977424 */ /* 0x000fe200078e00ff */
[----:B------:R-:W-:Y:S06]  /*6140*/  UISETP.NE.AND.EX UP0, UPT, UR39, URZ, UPT, UP0 ;  /* 0x000000ff2700728c */ /* 0x000fec000bf05300 */
[----:B------:R-:W-:Y:S05]  /*6150*/  PLOP3.LUT P3, PT, PT, PT, UP0, 0x80, 0x8 ;  /* 0x000000000008781c */ /* 0x000fea0003f6f008 */
[----:B------:R-:W1:Y:S01]  /*6160*/  @UP0 LDCU.64 UR6, c[0x0][0xc88] ;  /* 0x00019100ff0607ac */ /* 0x000e620008000a00 */
[----:B------:R-:W-:Y:S07]  /*6170*/  @UP0 UIMAD UR4, UR36, UR40, URZ ;  /* 0x00000028240402a4 */ /* 0x000fee000f8e02ff */
[----:B------:R-:W-:Y:S01]  /*6180*/  @!P3 PRMT R151, R0, 0x7610, R151 ;  /* 0x000076100097b816 */ /* 0x000fe20000000097 */
[----:B-1----:R-:W-:Y:S03]  /*6190*/  @UP0 UIMAD.WIDE UR6, UR4, 0x4, UR6 ;  /* 0x00000004040608a5 */ /* 0x002fe6000f8e0206 */
[----:B------:R-:W1:Y:S03]  /*61a0*/  @!UP0 LDCU UR4, c[0x0][0xc80] ;  /* 0x00019000ff0487ac */ /* 0x000e660008000800 */
[----:B------:R-:W-:Y:S01]  /*61b0*/  IMAD.U32 R4, RZ, RZ, UR6 ;  /* 0x00000006ff047e24 */ /* 0x000fe2000f8e00ff */
[----:B------:R-:W-:Y:S05]  /*61c0*/  MOV R5, UR7 ;  /* 0x0000000700057c02 */ /* 0x000fea0008000f00 */
[----:B-----5:R2:W5:Y:S02]  /*61d0*/  @P3 LDG.E R83, desc[UR42][R4.64] ;  /* 0x0000002a04533981 */ /* 0x020564000c1e1900 */
[----:B-12---:R-:W-:Y:S02]  /*61e0*/  @!P3 IMAD.U32 R83, RZ, RZ, UR4 ;  /* 0x00000004ff53be24 */ /* 0x006fe4000f8e00ff */
.L_x_100:
[----:B------:R-:W-:Y:S05]  /*61f0*/  @!P4 BRA `(.L_x_101) ;  /* 0x000000000020c947 */ /* 0x000fea0003800000 */
[----:B------:R-:W-:Y:S04]  /*6200*/  ISETP.NE.U32.AND P3, PT, R144, RZ, PT ;  /* 0x000000ff9000720c */ /* 0x000fe80003f65070 */
[----:B------:R-:W-:Y:S11]  /*6210*/  ISETP.NE.AND.EX P3, PT, R145, RZ, PT, P3 ;  /* 0x000000ff9100720c */ /* 0x000ff60003f65330 */
[----:B------:R-:W-:Y:S02]  /*6220*/  @!UPT UIADD3 URZ, UPT, UPT, URZ, URZ, URZ ;  /* 0x000000fffffff290 */ /* 0x000fe4000fffe0ff */
[----:B------:R-:W1:Y:S01]  /*6230*/  @P3 LDC.64 R4, c[0x0][0xca8] ;  /* 0x00032a00ff043b82 */ /* 0x000e620000000a00 */
[----:B------:R-:W-:Y:S04]  /*6240*/  @P3 IMAD R0, R146, UR36, RZ ;  /* 0x0000002492003c24 */ /* 0x000fe8000f8e02ff */
[----:B-1----:R-:W-:Y:S05]  /*6250*/  @P3 IMAD.WIDE R4, R0, 0x4, R4 ;  /* 0x0000000400043825 */ /* 0x002fea00078e0204 */
[----:B-----5:R1:W5:Y:S02]  /*6260*/  @P3 LDG.E R76, desc[UR42][R4.64] ;  /* 0x0000002a044c3981 */ /* 0x020364000c1e1900 */
[----:B-1----:R-:W2:Y:S02]  /*6270*/  @!P3 LDC R76, c[0x0][0xca0] ;  /* 0x00032800ff4cbb82 */ /* 0x002ea40000000800 */
.L_x_101:
[----:B-----5:R-:W-:Y:S01]  /*6280*/  FSETP.NEU.AND P3, PT, R83, RZ, PT ;  /* 0x000000ff5300720b */ /* 0x020fe20003f6d000 */
[----:B------:R-:W-:Y:S01]  /*6290*/  IMAD.SHL.U32 R178, R156, 0x2, RZ ;  /* 0x000000029cb27824 */ /* 0x000fe200078e00ff */
[----:B------:R-:W-:Y:S01]  /*62a0*/  SEL R5, RZ, 0xffffffff, P2 ;  /* 0xffffffffff057807 */ /* 0x000fe20001000000 */
[----:B------:R-:W-:Y:S01]  /*62b0*/  IMAD.SHL.U32 R86, R163, 0x10, RZ ;  /* 0x00000010a3567824 */ /* 0x000fe200078e00ff */
[----:B------:R-:W-:Y:S01]  /*62c0*/  @P1 LOP3.LUT P2, RZ, R151, 0xff, RZ, 0xc0, !PT ;  /* 0x000000ff97ff1812 */ /* 0x000fe2000784c0ff */
[----:B------:R-:W-:Y:S01]  /*62d0*/  VIADD R177, R178, UR49 ;  /* 0x00000031b2b17c36 */ /* 0x000fe20008000000 */
[----:B------:R-:W-:Y:S01]  /*62e0*/  @P1 SEL R0, RZ, 0xffffffff, P3 ;  /* 0xffffffffff001807 */ /* 0x000fe20001800000 */
[----:B------:R-:W-:Y:S01]  /*62f0*/  IMAD.MOV.U32 R106, RZ, RZ, -0x10 ;  /* 0xfffffff0ff6a7424 */ /* 0x000fe200078e00ff */
[----:B------:R-:W-:Y:S01]  /*6300*/  LOP3.LUT R162, R162, 0x1, RZ, 0x3c, !PT ;  /* 0x00000001a2a27812 */ /* 0x000fe200078e3cff */
[----:B------:R-:W-:Y:S01]  /*6310*/  IMAD.SHL.U32 R104, R164, 0x10, RZ ;  /* 0x00000010a4687824 */ /* 0x000fe200078e00ff */
[----:B------:R-:W-:Y:S01]  /*6320*/  @P0 SEL R0, R5, R0, !P2 ;  /* 0x0000000005000207 */ /* 0x000fe20005000000 */
[----:B------:R-:W-:Y:S01]  /*6330*/  IMAD.IADD R173, R177, 0x1, R86 ;  /* 0x00000001b1ad7824 */ /* 0x000fe200078e0256 */
[----:B------:R-:W-:Y:S01]  /*6340*/  SHF.L.U32 R3, R79, 0x1f, RZ ;  /* 0x0000001f4f037819 */ /* 0x000fe200000006ff */
[----:B------:R-:W-:Y:S01]  /*6350*/  IMAD.IADD R176, R177, 0x1, R104 ;  /* 0x00000001b1b07824 */ /* 0x000fe200078e0268 */
[----:B------:R-:W-:Y:S01]  /*6360*/  @P1 LOP3.LUT R0, R0, 0x1, RZ, 0xc0, !PT ;  /* 0x0000000100001812 */ /* 0x000fe200078ec0ff */
[--C-:B------:R-:W-:Y:S01]  /*6370*/  IMAD.IADD R171, R104, 0x1, R173.reuse ;  /* 0x0000000168ab7824 */ /* 0x100fe200078e02ad */
[----:B------:R-:W-:Y:S01]  /*6380*/  PLOP3.LUT P0, PT, PT, PT, UP1, 0x80, 0x8 ;  /* 0x000000000008781c */ /* 0x000fe20003f0f018 */
[----:B------:R-:W-:Y:S01]  /*6390*/  BSSY B1, `(.L_x_102) ;  /* 0x000004b000017945 */ /* 0x000fe20003800000 */
[----:B------:R-:W-:Y:S01]  /*63a0*/  ISETP.NE.U32.OR P4, PT, R0, 0x1, !P1 ;  /* 0x000000010000780c */ /* 0x000fe20004f85470 */
[----:B------:R-:W-:Y:S01]  /*63b0*/  IMAD.MOV.U32 R107, RZ, RZ, 0x1 ;  /* 0x00000001ff6b7424 */ /* 0x000fe200078e00ff */
[----:B------:R-:W-:Y:S01]  /*63c0*/  SEL R0, RZ, 0xffffffff, P3 ;  /* 0xffffffffff007807 */ /* 0x000fe20001800000 */
[----:B------:R-:W-:Y:S01]  /*63d0*/  IMAD R78, R79, 0xc0, R2 ;  /* 0x000000c04f4e7824 */ /* 0x000fe200078e0202 */
[----:B------:R-:W-:Y:S01]  /*63e0*/  LOP3.LUT P3, R167, R151, 0xff, RZ, 0xc0, !PT ;  /* 0x000000ff97a77812 */ /* 0x000fe2000786c0ff */
[----:B------:R-:W-:Y:S01]  /*63f0*/  IMAD.MOV.U32 R105, RZ, RZ, RZ ;  /* 0x000000ffff697224 */ /* 0x000fe200078e00ff */
[----:B------:R-:W-:Y:S02]  /*6400*/  P2R R174, PR, RZ, 0x10 ;  /* 0x00000010ffae7803 */ /* 0x000fe40000000000 */
[----:B------:R-:W-:Y:S02]  /*6410*/  CS2R R142, SRZ ;  /* 0x00000000008e7805 */ /* 0x000fe4000001ff00 */
[----:B------:R-:W-:Y:S02]  /*6420*/  CS2R R140, SRZ ;  /* 0x00000000008c7805 */ /* 0x000fe4000001ff00 */
[----:B------:R-:W-:Y:S02]  /*6430*/  CS2R R134, SRZ ;  /* 0x0000000000867805 */ /* 0x000fe4000001ff00 */
[----:B------:R-:W-:Y:S02]  /*6440*/  CS2R R132, SRZ ;  /* 0x0000000000847805 */ /* 0x000fe4000001ff00 */
[----:B------:R-:W-:Y:S02]  /*6450*/  @P0 SEL R0, R5, R0, !P3 ;  /* 0x0000000005000207 */ /* 0x000fe40005800000 */
[----:B------:R-:W-:Y:S02]  /*6460*/  CS2R R126, SRZ ;  /* 0x00000000007e7805 */ /* 0x000fe4000001ff00 */
[----:B------:R-:W-:Y:S02]  /*6470*/  @P4 SHF.L.U32 R4, R162, 0x1f, RZ ;  /* 0x0000001fa2044819 */ /* 0x000fe400000006ff */
[----:B------:R-:W-:Y:S02]  /*6480*/  CS2R R124, SRZ ;  /* 0x00000000007c7805 */ /* 0x000fe4000001ff00 */
[----:B------:R-:W-:Y:S02]  /*6490*/  LOP3.LUT R0, R0, 0x1, RZ, 0xc0, !PT ;  /* 0x0000000100007812 */ /* 0x000fe400078ec0ff */
[----:B------:R-:W-:Y:S01]  /*64a0*/  CS2R R118, SRZ ;  /* 0x0000000000767805 */ /* 0x000fe2000001ff00 */
[----:B------:R-:W1:Y:S01]  /*64b0*/  @P4 SYNCS.PHASECHK.TRANS64.TRYWAIT P2, [UR49+0x50], R4 ;  /* 0x00005004ff0045a7 */ /* 0x000e620008041131 */
[----:B------:R-:W-:Y:S02]  /*64c0*/  ISETP.NE.AND P0, PT, R79, RZ, PT ;  /* 0x000000ff4f00720c */ /* 0x000fe40003f05270 */
[----:B------:R-:W-:Y:S02]  /*64d0*/  CS2R R116, SRZ ;  /* 0x0000000000747805 */ /* 0x000fe4000001ff00 */
[----:B------:R-:W-:Y:S02]  /*64e0*/  ISETP.NE.U32.AND P3, PT, R0, 0x1, PT ;  /* 0x000000010000780c */ /* 0x000fe40003f65070 */
[----:B------:R-:W-:Y:S02]  /*64f0*/  CS2R R110, SRZ ;  /* 0x00000000006e7805 */ /* 0x000fe4000001ff00 */
[----:B------:R-:W-:Y:S02]  /*6500*/  CS2R R108, SRZ ;  /* 0x00000000006c7805 */ /* 0x000fe4000001ff00 */
[----:B------:R-:W-:Y:S02]  /*6510*/  CS2R R102, SRZ ;  /* 0x0000000000667805 */ /* 0x000fe4000001ff00 */
[----:B------:R-:W-:Y:S02]  /*6520*/  P2R R112, PR, RZ, 0x8 ;  /* 0x00000008ff707803 */ /* 0x000fe40000000000 */
[----:B------:R-:W-:Y:S02]  /*6530*/  CS2R R100, SRZ ;  /* 0x0000000000647805 */ /* 0x000fe4000001ff00 */
[----:B------:R-:W-:Y:S02]  /*6540*/  ISETP.NE.U32.AND P3, PT, R157, 0x1, PT ;  /* 0x000000019d00780c */ /* 0x000fe40003f65070 */
[----:B------:R-:W-:Y:S02]  /*6550*/  CS2R R94, SRZ ;  /* 0x00000000005e7805 */ /* 0x000fe4000001ff00 */
[----:B------:R-:W-:Y:S02]  /*6560*/  CS2R R92, SRZ ;  /* 0x00000000005c7805 */ /* 0x000fe4000001ff00 */
[----:B------:R-:W-:Y:S02]  /*6570*/  CS2R R90, SRZ ;  /* 0x00000000005a7805 */ /* 0x000fe4000001ff00 */
[----:B------:R-:W-:Y:S02]  /*6580*/  SEL R106, R106, 0x10, !P3 ;  /* 0x000000106a6a7807 */ /* 0x000fe40005800000 */
[----:B------:R-:W-:Y:S02]  /*6590*/  CS2R R88, SRZ ;  /* 0x0000000000587805 */ /* 0x000fe4000001ff00 */
[----:B------:R-:W-:Y:S01]  /*65a0*/  SEL R81, RZ, 0xc0, P0 ;  /* 0x000000c0ff517807 */ /* 0x000fe20000000000 */
[----:B------:R3:W4:Y:S01]  /*65b0*/  SYNCS.PHASECHK.TRANS64.TRYWAIT P1, [UR49+0xc0], R3 ;  /* 0x0000c003ff0075a7 */ /* 0x0007220008021131 */
[----:B------:R-:W-:Y:S02]  /*65c0*/  IMAD.IADD R177, R177, 0x1, R106 ;  /* 0x00000001b1b17824 */ /* 0x000fe400078e026a */
[C---:B------:R-:W-:Y:S02]  /*65d0*/  IMAD.IADD R175, R106.reuse, 0x1, R176 ;  /* 0x000000016aaf7824 */ /* 0x040fe400078e02b0 */
[C---:B------:R-:W-:Y:S02]  /*65e0*/  IMAD.IADD R172, R106.reuse, 0x1, R173 ;  /* 0x000000016aac7824 */ /* 0x040fe400078e02ad */
[----:B------:R-:W-:Y:S01]  /*65f0*/  IMAD.IADD R170, R106, 0x1, R171 ;  /* 0x000000016aaa7824 */ /* 0x000fe200078e02ab */
[----:B-1----:R-:W-:Y:S01]  /*6600*/  @P4 SEL R107, RZ, 0x1, !P2 ;  /* 0x00000001ff6b4807 */ /* 0x002fe20005000000 */
[----:B---3--:R-:W-:Y:S06]  /*6610*/  @!P4 BRA `(.L_x_103) ;  /* 0x000000000088c947 */ /* 0x008fec0003800000 */
[----:B------:R-:W-:Y:S01]  /*6620*/  IMAD.MOV.U32 R143, RZ, RZ, RZ ;  /* 0x000000ffff8f7224 */ /* 0x000fe200078e00ff */
[----:B------:R-:W-:Y:S01]  /*6630*/  ISETP.NE.AND P0, PT, R107, RZ, PT ;  /* 0x000000ff6b00720c */ /* 0x000fe20003f05270 */
[----:B------:R-:W-:Y:S01]  /*6640*/  BSSY B0, `(.L_x_104) ;  /* 0x0000014000007945 */ /* 0x000fe20003800000 */
[----:B------:R-:W-:Y:S02]  /*6650*/  CS2R R90, SRZ ;  /* 0x00000000005a7805 */ /* 0x000fe4000001ff00 */
        /* <DEDUP_REMOVED lines=13> */
[----:B------:R-:W-:Y:S01]  /*6730*/  CS2R R140, SRZ ;  /* 0x00000000008c7805 */ /* 0x000fe2000001ff00 */
[----:B------:R-:W-:Y:S06]  /*6740*/  @P0 BRA `(.L_x_105) ;  /* 0x00000000000c0947 */ /* 0x000fec0003800000 */
[----:B------:R-:W-:Y:S04]  /*6750*/  SHF.L.U32 R5, R162, 0x1f, RZ ;  /* 0x0000001fa2057819 */ /* 0x000fe800000006ff */
[----:B------:R-:W1:Y:S02]  /*6760*/  SYNCS.PHASECHK.TRANS64.TRYWAIT P0, [UR49+0x50], R5 ;  /* 0x00005005ff0075a7 */ /* 0x000e640008001131 */
[----:B-1----:R-:W-:Y:S05]  /*6770*/  @!P0 BRA `(.L_x_106) ;  /* 0x0000005c00348947 */ /* 0x002fea0003800000 */
.L_x_105:
[----:B------:R-:W-:Y:S05]  /*6780*/  BSYNC B0 ;  /* 0x0000000000007941 */ /* 0x000fea0003800000 */
.L_x_104:
[----:B------:R-:W-:Y:S01]  /*6790*/  ISETP.NE.AND P0, PT, R112, RZ, PT ;  /* 0x000000ff7000720c */ /* 0x000fe20003f05270 */
[----:B------:R-:W-:Y:S11]  /*67a0*/  HFMA2 R105, -RZ, RZ, 0, 5.9604644775390625e-08 ;  /* 0x00000001ff697431 */ /* 0x000ff600000001ff */
[----:B------:R-:W-:Y:S01]  /*67b0*/  @!UPT UIADD3 URZ, UPT, UPT, URZ, URZ, URZ ;  /* 0x000000fffffff290 */ /* 0x000fe2000fffe0ff */
[----:B------:R3:W1:Y:S04]  /*67c0*/  @P0 LDS.128 R88, [R178+UR49+0x400] ;  /* 0x00040031b2580984 */ /* 0x0006680008000c00 */
[----:B------:R3:W1:Y:S04]  /*67d0*/  @P0 LDS.128 R92, [R177+0x400] ;  /* 0x00040000b15c0984 */ /* 0x0006680000000c00 */
[----:B------:R3:W1:Y:S04]  /*67e0*/  @P0 LDS.128 R100, [R176+0x400] ;  /* 0x00040000b0640984 */ /* 0x0006680000000c00 */
[----:B------:R3:W1:Y:S04]  /*67f0*/  @P0 LDS.128 R108, [R175+0x400] ;  /* 0x00040000af6c0984 */ /* 0x0006680000000c00 */
[----:B------:R3:W1:Y:S04]  /*6800*/  @P0 LDS.128 R116, [R173+0x400] ;  /* 0x00040000ad740984 */ /* 0x0006680000000c00 */
[----:B------:R3:W1:Y:S04]  /*6810*/  @P0 LDS.128 R124, [R172+0x400] ;  /* 0x00040000ac7c0984 */ /* 0x0006680000000c00 */
[----:B------:R3:W1:Y:S04]  /*6820*/  @P0 LDS.128 R132, [R171+0x400] ;  /* 0x00040000ab840984 */ /* 0x0006680000000c00 */
[----:B------:R3:W1:Y:S02]  /*6830*/  @P0 LDS.128 R140, [R170+0x400] ;  /* 0x00040000aa8c0984 */ /* 0x0006640000000c00 */
.L_x_103:
[----:B------:R-:W-:Y:S05]  /*6840*/  BSYNC B1 ;  /* 0x0000000000017941 */ /* 0x000fea0003800000 */
.L_x_102:
[----:B------:R-:W-:Y:S05]  /*6850*/  IMAD.IADD R64, R78, 0x1, R81 ;  /* 0x000000014e407824 */ /* 0x000fea00078e0251 */
[----:B-1----:R-:W-:Y:S04]  /*6860*/  SHF.R.U32.HI R5, RZ, 0x15, R64 ;  /* 0x00000015ff057819 */ /* 0x002fe80000011640 */
[----:B------:R-:W-:Y:S01]  /*6870*/  LOP3.LUT P0, RZ, R5, 0x3, R158, 0x48, !PT ;  /* 0x0000000305ff7812 */ /* 0x000fe2000780489e */
[----:B------:R-:W-:Y:S01]  /*6880*/  @!UPT UIADD3 URZ, UPT, UPT, URZ, URZ, URZ ;  /* 0x000000fffffff290 */ /* 0x000fe2000fffe0ff */
[----:B----4-:R-:W-:Y:S11]  /*6890*/  @P1 BRA `(.L_x_107) ;  /* 0x0000000000081947 */ /* 0x010ff60003800000 */
[----:B------:R-:W1:Y:S02]  /*68a0*/  SYNCS.PHASECHK.TRANS64.TRYWAIT P1, [UR49+0xc0], R3 ;  /* 0x0000c003ff0075a7 */ /* 0x000e640008021131 */
[----:B-1----:R-:W-:Y:S05]  /*68b0*/  @!P1 BRA `(.L_x_108) ;  /* 0x0000005800fc9947 */ /* 0x002fea0003800000 */
.L_x_107:
[----:B------:R-:W-:Y:S05]  /*68c0*/  @!P0 BRA `(.L_x_109) ;  /* 0x0000000000408947 */ /* 0x000fea0003800000 */
[----:B------:R-:W4:Y:S01]  /*68d0*/  LDCU.64 UR8, c[0x4][0x70] ;  /* 0x01000e00ff0877ac */ /* 0x000f220008000a00 */
[----:B------:R-:W-:Y:S01]  /*68e0*/  MOV R15, 0x0 ;  /* 0x00000000000f7802 */ /* 0x000fe20000000f00 */
[----:B------:R-:W-:Y:S02]  /*68f0*/  HFMA2 R12, -RZ, RZ, 0, 5.9604644775390625e-08 ;  /* 0x00000001ff0c7431 */ /* 0x000fe400000001ff */
[----:B------:R-:W-:Y:S02]  /*6900*/  IMAD.MOV.U32 R8, RZ, RZ, 0x192 ;  /* 0x00000192ff087424 */ /* 0x000fe400078e00ff */
[----:B------:R-:W-:Y:S01]  /*6910*/  IMAD.MOV.U32 R13, RZ, RZ, RZ ;  /* 0x000000ffff0d7224 */ /* 0x000fe200078e00ff */
[----:B------:R-:W5:Y:S01]  /*6920*/  LDCU.64 UR6, c[0x4][0x78] ;  /* 0x01000f00ff0677ac */ /* 0x000f620008000a00 */
[----:B------:R-:W1:Y:S01]  /*6930*/  LDC.64 R14, c[0x4][R15] ;  /* 0x010000000f0e7b82 */ /* 0x000e620000000a00 */
[----:B------:R-:W2:Y:S01]  /*6940*/  LDCU.64 UR4, c[0x4][0x10] ;  /* 0x01000200ff0477ac */ /* 0x000ea20008000a00 */
[----:B----4-:R-:W-:Y:S01]  /*6950*/  MOV R5, UR9 ;  /* 0x0000000900057c02 */ /* 0x010fe20008000f00 */
[----:B------:R-:W-:Y:S01]  /*6960*/  IMAD.U32 R4, RZ, RZ, UR8 ;  /* 0x00000008ff047e24 */ /* 0x000fe2000f8e00ff */
[----:B-----5:R-:W-:Y:S01]  /*6970*/  MOV R7, UR7 ;  /* 0x0000000700077c02 */ /* 0x020fe20008000f00 */
[----:B------:R-:W-:Y:S01]  /*6980*/  IMAD.U32 R6, RZ, RZ, UR6 ;  /* 0x00000006ff067e24 */ /* 0x000fe2000f8e00ff */
[----:B--2---:R-:W-:Y:S01]  /*6990*/  MOV R11, UR5 ;  /* 0x00000005000b7c02 */ /* 0x004fe20008000f00 */
[----:B------:R-:W-:Y:S02]  /*69a0*/  IMAD.U32 R10, RZ, RZ, UR4 ;  /* 0x00000004ff0a7e24 */ /* 0x000fe4000f8e00ff */
[----:B------:R-:W-:Y:S07]  /*69b0*/  LEPC R20, `(.L_x_109) ;  /* 0x000000001014794e */ /* 0x000fee0000000000 */
[----:B-1-3--:R-:W-:Y:S05]  /*69c0*/  CALL.ABS.NOINC R14 ;  /* 0x000000000e007343 */ /* 0x00afea0003c00000 */
.L_x_109:
[----:B------:R-:W-:Y:S01]  /*69d0*/  SHF.L.U32 R80, R88, 0x10, RZ ;  /* 0x0000001058507819 */ /* 0x000fe200000006ff */
[----:B------:R-:W-:Y:S05]  /*69e0*/  WARPSYNC.ALL ;  /* 0x0000000000007948 */ /* 0x000fea0003800000 */
[----:B------:R-:W-:Y:S01]  /*69f0*/  R2UR UR4, R64 ;  /* 0x00000000400472ca */ /* 0x000fe200000e0000 */
[----:B------:R-:W-:Y:S01]  /*6a00*/  UIADD3 UR5, UPT, UPT, UR49, 0xc8, URZ ;  /* 0x000000c831057890 */ /* 0x000fe2000fffe0ff */
[----:B------:R-:W-:Y:S01]  /*6a10*/  LOP3.LUT R82, R88, 0xffff0000, RZ, 0xc0, !PT ;  /* 0xffff000058527812 */ /* 0x000fe200078ec0ff */
[----:B------:R-:W-:Y:S01]  /*6a20*/  BSSY.RECONVERGENT B0, `(.L_x_110) ;  /* 0x0000100000007945 */ /* 0x000fe20003800200 */
[----:B------:R-:W-:Y:S01]  /*6a30*/  SHF.L.U32 R85, R89, 0x10, RZ ;  /* 0x0000001059557819 */ /* 0x000fe200000006ff */
[----:B------:R-:W-:Y:S01]  /*6a40*/  UPRMT UR5, UR37, 0x654, UR5 ;  /* 0x0000065425057896 */ /* 0x000fe20008000005 */
[----:B------:R-:W-:Y:S02]  /*6a50*/  SHF.L.U32 R87, R92, 0x10, RZ ;  /* 0x000000105c577819 */ /* 0x000fe400000006ff */
[----:B------:R-:W-:Y:S02]  /*6a60*/  LOP3.LUT R84, R103, 0xffff0000, RZ, 0xc0, !PT ;  /* 0xffff000067547812 */ /* 0x000fe400078ec0ff */
[----:B------:R-:W-:Y:S03]  /*6a70*/  ISETP.NE.AND P0, PT, R165, RZ, PT ;  /* 0x000000ffa500720c */ /* 0x000fe60003f05270 */
[----:B------:R-:W4:Y:S01]  /*6a80*/  LDTM.x64 R4, tmem[UR4] ;  /* 0x00000004000479ee */ /* 0x000f220008340000 */
[----:B------:R-:W-:Y:S01]  /*6a90*/  NOP ;  /* 0x0000000000007918 */ /* 0x000fe20000000000 */
[----:B----4-:R-:W-:Y:S01]  /*6aa0*/  SYNCS.ARRIVE.TRANS64.RED.A1T0 RZ, [UR5], RZ ;  /* 0x000000ffffff79a7 */ /* 0x010fe20008100405 */
[C---:B-12---:R-:W-:Y:S01]  /*6ab0*/  FMUL R0, R76.reuse, R4 ;  /* 0x000000044c007220 */ /* 0x046fe20000400000 */
[C---:B------:R-:W-:Y:S01]  /*6ac0*/  FMUL R3, R76.reuse, R5 ;  /* 0x000000054c037220 */ /* 0x040fe20000400000 */
[C---:B------:R-:W-:Y:S01]  /*6ad0*/  FMUL R6, R76.reuse, R6 ;  /* 0x000000064c067220 */ /* 0x040fe20000400000 */
[----:B------:R-:W-:Y:S01]  /*6ae0*/  FMUL R7, R76, R7 ;  /* 0x000000074c077220 */ /* 0x000fe20000400000 */
[----:B------:R-:W-:Y:S01]  /*6af0*/  FFMA R0, R83, R80, R0 ;  /* 0x0000005053007223 */ /* 0x000fe20000000000 */
[----:B------:R-:W-:Y:S01]  /*6b00*/  LOP3.LUT R80, R89, 0xffff0000, RZ, 0xc0, !PT ;  /* 0xffff000059507812 */ /* 0x000fe200078ec0ff */
[C---:B------:R-:W-:Y:S01]  /*6b10*/  FFMA R3, R83.reuse, R82, R3 ;  /* 0x0000005253037223 */ /* 0x040fe20000000003 */
[C---:B------:R-:W-:Y:S01]  /*6b20*/  SHF.L.U32 R82, R90.reuse, 0x10, RZ ;  /* 0x000000105a527819 */ /* 0x040fe200000006ff */
[----:B------:R-:W-:Y:S01]  /*6b30*/  FFMA R6, R83, R85, R6 ;  /* 0x0000005553067223 */ /* 0x000fe20000000006 */
[----:B------:R-:W-:Y:S01]  /*6b40*/  SHF.L.U32 R85, R91, 0x10, RZ ;  /* 0x000000105b557819 */ /* 0x000fe200000006ff */
[----:B------:R-:W-:Y:S01]  /*6b50*/  FFMA R7, R83, R80, R7 ;  /* 0x0000005053077223 */ /* 0x000fe20000000007 */
[----:B------:R-:W-:Y:S01]  /*6b60*/  LOP3.LUT R80, R90, 0xffff0000, RZ, 0xc0, !PT ;  /* 0xffff00005a507812 */ /* 0x000fe200078ec0ff */
[C---:B------:R-:W-:Y:S01]  /*6b70*/  FMUL R4, R76.reuse, R8 ;  /* 0x000000084c047220 */ /* 0x040fe20000400000 */
[----:B------:R-:W-:Y:S01]  /*6b80*/  F2FP.BF16.F32.PACK_AB R96, R3, R0 ;  /* 0x000000000360723e */ /* 0x000fe200000010ff */
[C---:B------:R-:W-:Y:S01]  /*6b90*/  FMUL R5, R76.reuse, R9 ;  /* 0x000000094c057220 */ /* 0x040fe20000400000 */
[----:B------:R-:W-:Y:S01]  /*6ba0*/  F2FP.BF16.F32.PACK_AB R97, R7, R6 ;  /* 0x000000060761723e */ /* 0x000fe200000010ff */
[----:B------:R-:W-:Y:S01]  /*6bb0*/  FFMA R4, R83, R82, R4 ;  /* 0x0000005253047223 */ /* 0x000fe20000000004 */
[----:B------:R-:W-:Y:S01]  /*6bc0*/  LOP3.LUT R82, R91, 0xffff0000, RZ, 0xc0, !PT ;  /* 0xffff00005b527812 */ /* 0x000fe200078ec0ff */
[----:B------:R-:W-:Y:S01]  /*6bd0*/  FMUL R10, R76, R10 ;  /* 0x0000000a4c0a7220 */ /* 0x000fe20000400000 */
[----:B------:R-:W-:Y:S01]  /*6be0*/  FFMA R5, R83, R80, R5 ;  /* 0x0000005053057223 */ /* 0x000fe20000000005 */
[----:B------:R-:W-:Y:S01]  /*6bf0*/  LOP3.LUT R80, R92, 0xffff0000, RZ, 0xc0, !PT ;  /* 0xffff00005c507812 */ /* 0x000fe200078ec0ff */
[C---:B------:R-:W-:Y:S01]  /*6c00*/  FMUL R11, R76.reuse, R11 ;  /* 0x0000000b4c0b7220 */ /* 0x040fe20000400000 */
[C---:B------:R-:W-:Y:S01]  /*6c10*/  FMUL R8, R76.reuse, R12 ;  /* 0x0000000c4c087220 */ /* 0x040fe20000400000 */
[----:B------:R-:W-:Y:S01]  /*6c20*/  FMUL R9, R76, R13 ;  /* 0x0000000d4c097220 */ /* 0x000fe20000400000 */
[----:B------:R-:W-:Y:S01]  /*6c30*/  F2FP.BF16.F32.PACK_AB R98, R5, R4 ;  /* 0x000000040562723e */ /* 0x000fe200000010ff */
[C---:B------:R-:W-:Y:S01]  /*6c40*/  FFMA R10, R83.reuse, R85, R10 ;  /* 0x00000055530a7223 */ /* 0x040fe2000000000a */
[----:B------:R-:W-:Y:S01]  /*6c50*/  SHF.L.U32 R85, R94, 0x10, RZ ;  /* 0x000000105e557819 */ /* 0x000fe200000006ff */
[----:B------:R-:W-:Y:S01]  /*6c60*/  FFMA R11, R83, R82, R11 ;  /* 0x00000052530b7223 */ /* 0x000fe2000000000b */
[----:B------:R-:W-:Y:S01]  /*6c70*/  SHF.L.U32 R82, R93, 0x10, RZ ;  /* 0x000000105d527819 */ /* 0x000fe200000006ff */
[----:B------:R-:W-:Y:S01]  /*6c80*/  FFMA R8, R83, R87, R8 ;  /* 0x0000005753087223 */ /* 0x000fe20000000008 */
[----:B------:R-:W-:Y:S01]  /*6c90*/  SHF.L.U32 R87, R95, 0x10, RZ ;  /* 0x000000105f577819 */ /* 0x000fe200000006ff */
[----:B------:R-:W-:Y:S01]  /*6ca0*/  FFMA R9, R83, R80, R9 ;  /* 0x0000005053097223 */ /* 0x000fe20000000009 */
[----:B------:R-:W-:Y:S01]  /*6cb0*/  LOP3.LUT R80, R93, 0xffff0000, RZ, 0xc0, !PT ;  /* 0xffff00005d507812 */ /* 0x000fe200078ec0ff */
[C---:B------:R-:W-:Y:S01]  /*6cc0*/  FMUL R14, R76.reuse, R14 ;  /* 0x0000000e4c0e7220 */ /* 0x040fe20000400000 */
[----:B------:R-:W-:Y:S01]  /*6cd0*/  F2FP.BF16.F32.PACK_AB R99, R11, R10 ;  /* 0x0000000a0b63723e */ /* 0x000fe200000010ff */
[----:B------:R-:W-:Y:S01]  /*6ce0*/  FMUL R15, R76, R15 ;  /* 0x0000000f4c0f7220 */ /* 0x000fe20000400000 */
[----:B------:R-:W-:Y:S01]  /*6cf0*/  F2FP.BF16.F32.PACK_AB R120, R9, R8 ;  /* 0x000000080978723e */ /* 0x000fe200000010ff */
[C---:B------:R-:W-:Y:S01]  /*6d00*/  FFMA R14, R83.reuse, R82, R14 ;  /* 0x00000052530e7223 */ /* 0x040fe2000000000e */
[----:B------:R-:W-:Y:S01]  /*6d10*/  LOP3.LUT R82, R94, 0xffff0000, RZ, 0xc0, !PT ;  /* 0xffff00005e527812 */ /* 0x000fe200078ec0ff */
[C---:B------:R-:W-:Y:S01]  /*6d20*/  FMUL R12, R76.reuse, R16 ;  /* 0x000000104c0c7220 */ /* 0x040fe20000400000 */
        /* <DEDUP_REMOVED lines=8> */
[C---:B------:R-:W-:Y:S01]  /*6db0*/  FFMA R13, R83.reuse, R82, R13 ;  /* 0x00000052530d7223 */ /* 0x040fe2000000000d */
[C---:B------:R-:W-:Y:S01]  /*6dc0*/  LOP3.LUT R82, R100.reuse, 0xffff0000, RZ, 0xc0, !PT ;  /* 0xffff000064527812 */ /* 0x040fe200078ec0ff */
[----:B------:R-:W-:Y:S01]  /*6dd0*/  FFMA R18, R83, R87, R18 ;  /* 0x0000005753127223 */ /* 0x000fe20000000012 */
[----:B------:R-:W-:Y:S01]  /*6de0*/  SHF.L.U32 R87, R103, 0x10, RZ ;  /* 0x0000001067577819 */ /* 0x000fe200000006ff */
[----:B------:R-:W-:Y:S01]  /*6df0*/  FFMA R19, R83, R80, R19 ;  /* 0x0000005053137223 */ /* 0x000fe20000000013 */
[----:B------:R-:W-:Y:S01]  /*6e00*/  SHF.L.U32 R80, R100, 0x10, RZ ;  /* 0x0000001064507819 */ /* 0x000fe200000006ff */
[C---:B------:R-:W-:Y:S01]  /*6e10*/  FMUL R16, R76.reuse, R20 ;  /* 0x000000144c107220 */ /* 0x040fe20000400000 */
[----:B------:R-:W-:Y:S01]  /*6e20*/  F2FP.BF16.F32.PACK_AB R122, R13, R12 ;  /* 0x0000000c0d7a723e */ /* 0x000fe200000010ff */
[C---:B------:R-:W-:Y:S01]  /*6e30*/  FMUL R17, R76.reuse, R21 ;  /* 0x000000154c117220 */ /* 0x040fe20000400000 */
[----:B------:R-:W-:Y:S01]  /*6e40*/  F2FP.BF16.F32.PACK_AB R123, R19, R18 ;  /* 0x00000012137b723e */ /* 0x000fe200000010ff */
[----:B------:R-:W-:Y:S01]  /*6e50*/  FFMA R16, R83, R80, R16 ;  /* 0x0000005053107223 */ /* 0x000fe20000000010 */
[----:B------:R-:W-:Y:S01]  /*6e60*/  SHF.L.U32 R80, R101, 0x10, RZ ;  /* 0x0000001065507819 */ /* 0x000fe200000006ff */
[----:B------:R-:W-:Y:S01]  /*6e70*/  FMUL R22, R76, R22 ;  /* 0x000000164c167220 */ /* 0x000fe20000400000 */
[C---:B------:R-:W-:Y:S01]  /*6e80*/  FFMA R17, R83.reuse, R82, R17 ;  /* 0x0000005253117223 */ /* 0x040fe20000000011 */
[----:B------:R-:W-:Y:S01]  /*6e90*/  LOP3.LUT R82, R102, 0xffff0000, RZ, 0xc0, !PT ;  /* 0xffff000066527812 */ /* 0x000fe200078ec0ff */
[C---:B------:R-:W-:Y:S01]  /*6ea0*/  FMUL R23, R76.reuse, R23 ;  /* 0x000000174c177220 */ /* 0x040fe20000400000 */
[----:B------:R-:W-:Y:S01]  /*6eb0*/  FFMA R22, R83, R80, R22 ;  /* 0x0000005053167223 */ /* 0x000fe20000000016 */
[----:B------:R-:W-:Y:S01]  /*6ec0*/  LOP3.LUT R80, R101, 0xffff0000, RZ, 0xc0, !PT ;  /* 0xffff000065507812 */ /* 0x000fe200078ec0ff */
[C---:B------:R-:W-:Y:S01]  /*6ed0*/  FMUL R20, R76.reuse, R24 ;  /* 0x000000184c147220 */ /* 0x040fe20000400000 */
[----:B------:R-:W-:Y:S01]  /*6ee0*/  F2FP.BF16.F32.PACK_AB R128, R17, R16 ;  /* 0x000000101180723e */ /* 0x000fe200000010ff */
[C---:B------:R-:W-:Y:S01]  /*6ef0*/  FMUL R21, R76.reuse, R25 ;  /* 0x000000194c157220 */ /* 0x040fe20000400000 */
[----:B------:R-:W-:Y:S01]  /*6f00*/  FMUL R26, R76, R26 ;  /* 0x0000001a4c1a7220 */ /* 0x000fe20000400000 */
[C---:B------:R-:W-:Y:S01]  /*6f10*/  FFMA R23, R83.reuse, R80, R23 ;  /* 0x0000005053177223 */ /* 0x040fe20000000017 */
[----:B------:R-:W-:Y:S01]  /*6f20*/  SHF.L.U32 R80, R108, 0x10, RZ ;  /* 0x000000106c507819 */ /* 0x000fe200000006ff */
[C---:B------:R-:W-:Y:S01]  /*6f30*/  FMUL R27, R76.reuse, R27 ;  /* 0x0000001b4c1b7220 */ /* 0x040fe20000400000 */
[----:B------:R-:W-:Y:S01]  /*6f40*/  FFMA R20, R83, R85, R20 ;  /* 0x0000005553147223 */ /* 0x000fe20000000014 */
[----:B------:R-:W-:Y:S01]  /*6f50*/  SHF.L.U32 R85, R109, 0x10, RZ ;  /* 0x000000106d557819 */ /* 0x000fe200000006ff */
[----:B------:R-:W-:Y:S01]  /*6f60*/  FMUL R24, R76, R28 ;  /* 0x0000001c4c187220 */ /* 0x000fe20000400000 */
[----:B------:R-:W-:Y:S01]  /*6f70*/  F2FP.BF16.F32.PACK_AB R129, R23, R22 ;  /* 0x000000161781723e */ /* 0x000fe200000010ff */
[C---:B------:R-:W-:Y:S01]  /*6f80*/  FFMA R21, R83.reuse, R82, R21 ;  /* 0x0000005253157223 */ /* 0x040fe20000000015 */
[----:B------:R-:W-:Y:S01]  /*6f90*/  LOP3.LUT R82, R108, 0xffff0000, RZ, 0xc0, !PT ;  /* 0xffff00006c527812 */ /* 0x000fe200078ec0ff */
[----:B------:R-:W-:Y:S01]  /*6fa0*/  FFMA R26, R83, R87, R26 ;  /* 0x00000057531a7223 */ /* 0x000fe2000000001a */
[----:B------:R-:W-:Y:S01]  /*6fb0*/  SHF.L.U32 R87, R111, 0x10, RZ ;  /* 0x000000106f577819 */ /* 0x000fe200000006ff */
[----:B------:R-:W-:Y:S01]  /*6fc0*/  FFMA R27, R83, R84, R27 ;  /* 0x00000054531b7223 */ /* 0x000fe2000000001b */
[----:B------:R-:W-:Y:S01]  /*6fd0*/  F2FP.BF16.F32.PACK_AB R130, R21, R20 ;  /* 0x000000141582723e */ /* 0x000fe200000010ff */
[----:B------:R-:W-:Y:S01]  /*6fe0*/  FFMA R24, R83, R80, R24 ;  /* 0x0000005053187223 */ /* 0x000fe20000000018 */
[----:B------:R-:W-:Y:S01]  /*6ff0*/  LOP3.LUT R80, R109, 0xffff0000, RZ, 0xc0, !PT ;  /* 0xffff00006d507812 */ /* 0x000fe200078ec0ff */
[C---:B------:R-:W-:Y:S01]  /*7000*/  FMUL R25, R76.reuse, R29 ;  /* 0x0000001d4c197220 */ /* 0x040fe20000400000 */
[----:B------:R-:W-:Y:S01]  /*7010*/  F2FP.BF16.F32.PACK_AB R131, R27, R26 ;  /* 0x0000001a1b83723e */ /* 0x000fe200000010ff */
[C---:B------:R-:W-:Y:S01]  /*7020*/  FMUL R30, R76.reuse, R30 ;  /* 0x0000001e4c1e7220 */ /* 0x040fe20000400000 */
[----:B------:R-:W-:Y:S01]  /*7030*/  LOP3.LUT R84, R143, 0xffff0000, RZ, 0xc0, !PT ;  /* 0xffff00008f547812 */ /* 0x000fe200078ec0ff */
[----:B------:R-:W-:Y:S01]  /*7040*/  FMUL R31, R76, R31 ;  /* 0x0000001f4c1f7220 */ /* 0x000fe20000400000 */
[----:B------:R-:W-:Y:S01]  /*7050*/  FFMA R25, R83, R82, R25 ;  /* 0x0000005253197223 */ /* 0x000fe20000000019 */
[----:B------:R-:W-:Y:S01]  /*7060*/  LOP3.LUT R82, R111, 0xffff0000, RZ, 0xc0, !PT ;  /* 0xffff00006f527812 */ /* 0x000fe200078ec0ff */
[C---:B------:R-:W-:Y:S01]  /*7070*/  FFMA R30, R83.reuse, R85, R30 ;  /* 0x00000055531e7223 */ /* 0x040fe2000000001e */
[C---:B------:R-:W-:Y:S01]  /*7080*/  SHF.L.U32 R85, R110.reuse, 0x10, RZ ;  /* 0x000000106e557819 */ /* 0x040fe200000006ff */
[C---:B------:R-:W-:Y:S01]  /*7090*/  FFMA R31, R83.reuse, R80, R31 ;  /* 0x00000050531f7223 */ /* 0x040fe2000000001f */
[----:B------:R-:W-:Y:S01]  /*70a0*/  LOP3.LUT R80, R110, 0xffff0000, RZ, 0xc0, !PT ;  /* 0xffff00006e507812 */ /* 0x000fe200078ec0ff */
[C---:B------:R-:W-:Y:S01]  /*70b0*/  FMUL R28, R76.reuse, R32 ;  /* 0x000000204c1c7220 */ /* 0x040fe20000400000 */
[C---:B------:R-:W-:Y:S01]  /*70c0*/  FMUL R29, R76.reuse, R33 ;  /* 0x000000214c1d7220 */ /* 0x040fe20000400000 */
[C---:B------:R-:W-:Y:S01]  /*70d0*/  FMUL R34, R76.reuse, R34 ;  /* 0x000000224c227220 */ /* 0x040fe20000400000 */
[----:B------:R-:W-:Y:S01]  /*70e0*/  FMUL R35, R76, R35 ;  /* 0x000000234c237220 */ /* 0x000fe20000400000 */
[----:B------:R-:W-:Y:S01]  /*70f0*/  FFMA R28, R83, R85, R28 ;  /* 0x00000055531c7223 */ /* 0x000fe2000000001c */
[----:B------:R-:W-:Y:S01]  /*7100*/  SHF.L.U32 R85, R117, 0x10, RZ ;  /* 0x0000001075557819 */ /* 0x000fe200000006ff */
[C---:B------:R-:W-:Y:S01]  /*7110*/  FFMA R29, R83.reuse, R80, R29 ;  /* 0x00000050531d7223 */ /* 0x040fe2000000001d */
[C---:B------:R-:W-:Y:S01]  /*7120*/  SHF.L.U32 R80, R116.reuse, 0x10, RZ ;  /* 0x0000001074507819 */ /* 0x040fe200000006ff */
[----:B------:R-:W-:Y:S01]  /*7130*/  FFMA R34, R83, R87, R34 ;  /* 0x0000005753227223 */ /* 0x000fe20000000022 */
[----:B------:R-:W-:Y:S01]  /*7140*/  SHF.L.U32 R87, R119, 0x10, RZ ;  /* 0x0000001077577819 */ /* 0x000fe200000006ff */
[C---:B------:R-:W-:Y:S01]  /*7150*/  FFMA R35, R83.reuse, R82, R35 ;  /* 0x0000005253237223 */ /* 0x040fe20000000023 */
[----:B------:R-:W-:Y:S01]  /*7160*/  LOP3.LUT R82, R116, 0xffff0000, RZ, 0xc0, !PT ;  /* 0xffff000074527812 */ /* 0x000fe200078ec0ff */
[C---:B------:R-:W-:Y:S01]  /*7170*/  FMUL R32, R76.reuse, R36 ;  /* 0x000000244c207220 */ /* 0x040fe20000400000 */
[C---:B------:R-:W-:Y:S01]  /*7180*/  FMUL R33, R76.reuse, R37 ;  /* 0x000000254c217220 */ /* 0x040fe20000400000 */
[----:B------:R-:W-:Y:S01]  /*7190*/  FMUL R38, R76, R38 ;  /* 0x000000264c267220 */ /* 0x000fe20000400000 */
[----:B------:R1:W-:Y:S01]  /*71a0*/  STS.128 [R178+UR49+0x400], R96 ;  /* 0x00040060b2007988 */ /* 0x0003e20008000c31 */
[----:B------:R-:W-:Y:S01]  /*71b0*/  FFMA R32, R83, R80, R32 ;  /* 0x0000005053207223 */ /* 0x000fe20000000020 */
[----:B------:R-:W-:Y:S01]  /*71c0*/  LOP3.LUT R80, R117, 0xffff0000, RZ, 0xc0, !PT ;  /* 0xffff000075507812 */ /* 0x000fe200078ec0ff */
[C---:B------:R-:W-:Y:S01]  /*71d0*/  FFMA R33, R83.reuse, R82, R33 ;  /* 0x0000005253217223 */ /* 0x040fe20000000021 */
[----:B------:R-:W-:Y:S01]  /*71e0*/  LOP3.LUT R82, R118, 0xffff0000, RZ, 0xc0, !PT ;  /* 0xffff000076527812 */ /* 0x000fe200078ec0ff */
[----:B------:R-:W-:Y:S01]  /*71f0*/  FMUL R39, R76, R39 ;  /* 0x000000274c277220 */ /* 0x000fe20000400000 */
[C---:B------:R-:W-:Y:S01]  /*7200*/  FFMA R38, R83.reuse, R85, R38 ;  /* 0x0000005553267223 */ /* 0x040fe20000000026 */
[----:B------:R-:W-:Y:S01]  /*7210*/  SHF.L.U32 R85, R118, 0x10, RZ ;  /* 0x0000001076557819 */ /* 0x000fe200000006ff */
[C---:B------:R-:W-:Y:S01]  /*7220*/  FMUL R36, R76.reuse, R40 ;  /* 0x000000284c247220 */ /* 0x040fe20000400000 */
[----:B------:R-:W-:Y:S01]  /*7230*/  FFMA R39, R83, R80, R39 ;  /* 0x0000005053277223 */ /* 0x000fe20000000027 */
[----:B------:R-:W-:Y:S01]  /*7240*/  LOP3.LUT R80, R119, 0xffff0000, RZ, 0xc0, !PT ;  /* 0xffff000077507812 */ /* 0x000fe200078ec0ff */
[C---:B------:R-:W-:Y:S01]  /*7250*/  FMUL R37, R76.reuse, R41 ;  /* 0x000000294c257220 */ /* 0x040fe20000400000 */
[C---:B------:R-:W-:Y:S01]  /*7260*/  FMUL R42, R76.reuse, R42 ;  /* 0x0000002a4c2a7220 */ /* 0x040fe20000400000 */
[----:B------:R-:W-:Y:S01]  /*7270*/  FMUL R43, R76, R43 ;  /* 0x0000002b4c2b7220 */ /* 0x000fe20000400000 */
[C---:B------:R-:W-:Y:S01]  /*7280*/  FFMA R36, R83.reuse, R85, R36 ;  /* 0x0000005553247223 */ /* 0x040fe20000000024 */
[C---:B------:R-:W-:Y:S01]  /*7290*/  SHF.L.U32 R85, R124.reuse, 0x10, RZ ;  /* 0x000000107c557819 */ /* 0x040fe200000006ff */
[----:B------:R2:W-:Y:S01]  /*72a0*/  STS.128 [R177+0x400], R120 ;  /* 0x00040078b1007388 */ /* 0x0005e20000000c00 */
[----:B------:R-:W-:Y:S01]  /*72b0*/  FFMA R37, R83, R82, R37 ;  /* 0x0000005253257223 */ /* 0x000fe20000000025 */
[----:B------:R-:W-:Y:S01]  /*72c0*/  LOP3.LUT R82, R125, 0xffff0000, RZ, 0xc0, !PT ;  /* 0xffff00007d527812 */ /* 0x000fe200078ec0ff */
[----:B------:R-:W-:Y:S01]  /*72d0*/  FFMA R42, R83, R87, R42 ;  /* 0x00000057532a7223 */ /* 0x000fe2000000002a */
[----:B------:R-:W-:Y:S01]  /*72e0*/  SHF.L.U32 R87, R125, 0x10, RZ ;  /* 0x000000107d577819 */ /* 0x000fe200000006ff */
        /* <DEDUP_REMOVED lines=8> */
[----:B------:R4:W-:Y:S01]  /*7370*/  STS.128 [R176+0x400], R128 ;  /* 0x00040080b0007388 */ /* 0x0009e20000000c00 */
[C---:B------:R-:W-:Y:S01]  /*7380*/  FFMA R41, R83.reuse, R80, R41 ;  /* 0x0000005053297223 */ /* 0x040fe20000000029 */
[C---:B------:R-:W-:Y:S01]  /*7390*/  SHF.L.U32 R80, R126.reuse, 0x10, RZ ;  /* 0x000000107e507819 */ /* 0x040fe200000006ff */
[----:B------:R-:W-:Y:S01]  /*73a0*/  FFMA R46, R83, R87, R46 ;  /* 0x00000057532e7223 */ /* 0x000fe2000000002e */
[----:B------:R-:W-:Y:S01]  /*73b0*/  SHF.L.U32 R87, R133, 0x10, RZ ;  /* 0x0000001085577819 */ /* 0x000fe200000006ff */
[----:B------:R-:W-:Y:S01]  /*73c0*/  FFMA R47, R83, R82, R47 ;  /* 0x00000052532f7223 */ /* 0x000fe2000000002f */
[----:B------:R-:W-:Y:S01]  /*73d0*/  LOP3.LUT R82, R126, 0xffff0000, RZ, 0xc0, !PT ;  /* 0xffff00007e527812 */ /* 0x000fe200078ec0ff */
[C---:B------:R-:W-:Y:S01]  /*73e0*/  FMUL R44, R76.reuse, R48 ;  /* 0x000000304c2c7220 */ /* 0x040fe20000400000 */
[----:B-1----:R-:W-:Y:S01]  /*73f0*/  F2FP.BF16.F32.PACK_AB R96, R25, R24 ;  /* 0x000000181960723e */ /* 0x002fe200000010ff */
[C---:B------:R-:W-:Y:S01]  /*7400*/  FMUL R45, R76.reuse, R49 ;  /* 0x000000314c2d7220 */ /* 0x040fe20000400000 */
[----:B------:R-:W-:Y:S01]  /*7410*/  F2FP.BF16.F32.PACK_AB R97, R31, R30 ;  /* 0x0000001e1f61723e */ /* 0x000fe200000010ff */
[----:B------:R-:W-:Y:S01]  /*7420*/  FMUL R50, R76, R50 ;  /* 0x000000324c327220 */ /* 0x000fe20000400000 */
[----:B------:R-:W-:Y:S01]  /*7430*/  F2FP.BF16.F32.PACK_AB R98, R29, R28 ;  /* 0x0000001c1d62723e */ /* 0x000fe200000010ff */
[----:B------:R-:W-:Y:S01]  /*7440*/  FFMA R44, R83, R80, R44 ;  /* 0x00000050532c7223 */ /* 0x000fe2000000002c */
[----:B------:R-:W-:Y:S01]  /*7450*/  LOP3.LUT R80, R127, 0xffff0000, RZ, 0xc0, !PT ;  /* 0xffff00007f507812 */ /* 0x000fe200078ec0ff */
[----:B------:R-:W-:Y:S01]  /*7460*/  FFMA R45, R83, R82, R45 ;  /* 0x00000052532d7223 */ /* 0x000fe2000000002d */
[----:B------:R-:W-:Y:S01]  /*7470*/  LOP3.LUT R82, R132, 0xffff0000, RZ, 0xc0, !PT ;  /* 0xffff000084527812 */ /* 0x000fe200078ec0ff */
[----:B------:R-:W-:Y:S01]  /*7480*/  FMUL R51, R76, R51 ;  /* 0x000000334c337220 */ /* 0x000fe20000400000 */
[----:B------:R-:W-:Y:S01]  /*7490*/  F2FP.BF16.F32.PACK_AB R99, R35, R34 ;  /* 0x000000222363723e */ /* 0x000fe200000010ff */
[----:B------:R-:W-:Y:S01]  /*74a0*/  FFMA R50, R83, R85, R50 ;  /* 0x0000005553327223 */ /* 0x000fe20000000032 */
[----:B------:R-:W-:Y:S01]  /*74b0*/  SHF.L.U32 R85, R132, 0x10, RZ ;  /* 0x0000001084557819 */ /* 0x000fe200000006ff */
[C---:B------:R-:W-:Y:S01]  /*74c0*/  FMUL R48, R76.reuse, R52 ;  /* 0x000000344c307220 */ /* 0x040fe20000400000 */
[----:B--2---:R-:W-:Y:S01]  /*74d0*/  F2FP.BF16.F32.PACK_AB R120, R33, R32 ;  /* 0x000000202178723e */ /* 0x004fe200000010ff */
[----:B------:R-:W-:Y:S01]  /*74e0*/  FFMA R51, R83, R80, R51 ;  /* 0x0000005053337223 */ /* 0x000fe20000000033 */
[----:B------:R-:W-:Y:S01]  /*74f0*/  LOP3.LUT R80, R133, 0xffff0000, RZ, 0xc0, !PT ;  /* 0xffff000085507812 */ /* 0x000fe200078ec0ff */
[----:B------:R1:W-:Y:S01]  /*7500*/  STS.128 [R175+0x400], R96 ;  /* 0x00040060af007388 */ /* 0x0003e20000000c00 */
[----:B------:R-:W-:Y:S01]  /*7510*/  F2FP.BF16.F32.PACK_AB R121, R39, R38 ;  /* 0x000000262779723e */ /* 0x000fe200000010ff */
[C---:B------:R-:W-:Y:S01]  /*7520*/  FMUL R49, R76.reuse, R53 ;  /* 0x000000354c317220 */ /* 0x040fe20000400000 */
[----:B------:R-:W-:Y:S01]  /*7530*/  F2FP.BF16.F32.PACK_AB R122, R37, R36 ;  /* 0x00000024257a723e */ /* 0x000fe200000010ff */
[C---:B------:R-:W-:Y:S01]  /*7540*/  FMUL R54, R76.reuse, R54 ;  /* 0x000000364c367220 */ /* 0x040fe20000400000 */
[----:B------:R-:W-:Y:S01]  /*7550*/  F2FP.BF16.F32.PACK_AB R123, R43, R42 ;  /* 0x0000002a2b7b723e */ /* 0x000fe200000010ff */
[----:B------:R-:W-:Y:S01]  /*7560*/  FMUL R55, R76, R55 ;  /* 0x000000374c377220 */ /* 0x000fe20000400000 */
[----:B----4-:R-:W-:Y:S01]  /*7570*/  F2FP.BF16.F32.PACK_AB R128, R41, R40 ;  /* 0x000000282980723e */ /* 0x010fe200000010ff */
[C---:B------:R-:W-:Y:S01]  /*7580*/  FFMA R48, R83.reuse, R85, R48 ;  /* 0x0000005553307223 */ /* 0x040fe20000000030 */
[C---:B------:R-:W-:Y:S01]  /*7590*/  FFMA R49, R83.reuse, R82, R49 ;  /* 0x0000005253317223 */ /* 0x040fe20000000031 */
[----:B------:R1:W-:Y:S01]  /*75a0*/  STS.128 [R173+0x400], R120 ;  /* 0x00040078ad007388 */ /* 0x0003e20000000c00 */
[C---:B------:R-:W-:Y:S01]  /*75b0*/  SHF.L.U32 R85, R134.reuse, 0x10, RZ ;  /* 0x0000001086557819 */ /* 0x040fe200000006ff */
[----:B------:R-:W-:Y:S01]  /*75c0*/  FFMA R54, R83, R87, R54 ;  /* 0x0000005753367223 */ /* 0x000fe20000000036 */
[----:B------:R-:W-:Y:S01]  /*75d0*/  SHF.L.U32 R87, R135, 0x10, RZ ;  /* 0x0000001087577819 */ /* 0x000fe200000006ff */
[----:B------:R-:W-:Y:S01]  /*75e0*/  FFMA R55, R83, R80, R55 ;  /* 0x0000005053377223 */ /* 0x000fe20000000037 */
[----:B------:R-:W-:Y:S01]  /*75f0*/  LOP3.LUT R80, R134, 0xffff0000, RZ, 0xc0, !PT ;  /* 0xffff000086507812 */ /* 0x000fe200078ec0ff */
[C---:B------:R-:W-:Y:S01]  /*7600*/  FMUL R52, R76.reuse, R56 ;  /* 0x000000384c347220 */ /* 0x040fe20000400000 */
[----:B------:R-:W-:Y:S01]  /*7610*/  LOP3.LUT R82, R135, 0xffff0000, RZ, 0xc0, !PT ;  /* 0xffff000087527812 */ /* 0x000fe200078ec0ff */
[C---:B------:R-:W-:Y:S01]  /*7620*/  FMUL R53, R76.reuse, R57 ;  /* 0x000000394c357220 */ /* 0x040fe20000400000 */
[C---:B------:R-:W-:Y:S01]  /*7630*/  FMUL R58, R76.reuse, R58 ;  /* 0x0000003a4c3a7220 */ /* 0x040fe20000400000 */
[----:B------:R-:W-:Y:S01]  /*7640*/  FMUL R59, R76, R59 ;  /* 0x0000003b4c3b7220 */ /* 0x000fe20000400000 */
[C---:B------:R-:W-:Y:S01]  /*7650*/  FFMA R52, R83.reuse, R85, R52 ;  /* 0x0000005553347223 */ /* 0x040fe20000000034 */
[C---:B------:R-:W-:Y:S01]  /*7660*/  FFMA R53, R83.reuse, R80, R53 ;  /* 0x0000005053357223 */ /* 0x040fe20000000035 */
[C---:B------:R-:W-:Y:S01]  /*7670*/  FFMA R58, R83.reuse, R87, R58 ;  /* 0x00000057533a7223 */ /* 0x040fe2000000003a */
[----:B------:R-:W-:Y:S01]  /*7680*/  FFMA R59, R83, R82, R59 ;  /* 0x00000052533b7223 */ /* 0x000fe2000000003b */
[----:B------:R-:W-:Y:S01]  /*7690*/  SHF.L.U32 R80, R140, 0x10, RZ ;  /* 0x000000108c507819 */ /* 0x000fe200000006ff */
[----:B------:R-:W-:Y:S01]  /*76a0*/  FMUL R56, R76, R60 ;  /* 0x0000003c4c387220 */ /* 0x000fe20000400000 */
[----:B------:R-:W-:Y:S01]  /*76b0*/  LOP3.LUT R82, R140, 0xffff0000, RZ, 0xc0, !PT ;  /* 0xffff00008c527812 */ /* 0x000fe200078ec0ff */
[C---:B------:R-:W-:Y:S01]  /*76c0*/  FMUL R57, R76.reuse, R61 ;  /* 0x0000003d4c397220 */ /* 0x040fe20000400000 */
[----:B------:R-:W-:Y:S01]  /*76d0*/  SHF.L.U32 R85, R141, 0x10, RZ ;  /* 0x000000108d557819 */ /* 0x000fe200000006ff */
[C---:B------:R-:W-:Y:S01]  /*76e0*/  FMUL R62, R76.reuse, R62 ;  /* 0x0000003e4c3e7220 */ /* 0x040fe20000400000 */
[----:B------:R-:W-:Y:S01]  /*76f0*/  F2FP.BF16.F32.PACK_AB R129, R47, R46 ;  /* 0x0000002e2f81723e */ /* 0x000fe200000010ff */
[----:B------:R-:W-:Y:S01]  /*7700*/  FFMA R56, R83, R80, R56 ;  /* 0x0000005053387223 */ /* 0x000fe20000000038 */
[----:B------:R-:W-:Y:S01]  /*7710*/  F2FP.BF16.F32.PACK_AB R130, R45, R44 ;  /* 0x0000002c2d82723e */ /* 0x000fe200000010ff */
[----:B------:R-:W-:Y:S01]  /*7720*/  FFMA R57, R83, R82, R57 ;  /* 0x0000005253397223 */ /* 0x000fe20000000039 */
[----:B------:R-:W-:Y:S01]  /*7730*/  F2FP.BF16.F32.PACK_AB R131, R51, R50 ;  /* 0x000000323383723e */ /* 0x000fe200000010ff */
[----:B------:R-:W-:Y:S01]  /*7740*/  FFMA R62, R83, R85, R62 ;  /* 0x00000055533e7223 */ /* 0x000fe2000000003e */
[----:B------:R-:W-:Y:S01]  /*7750*/  LOP3.LUT R80, R141, 0xffff0000, RZ, 0xc0, !PT ;  /* 0xffff00008d507812 */ /* 0x000fe200078ec0ff */
[----:B------:R-:W-:Y:S01]  /*7760*/  FMUL R63, R76, R63 ;  /* 0x0000003f4c3f7220 */ /* 0x000fe20000400000 */
[----:B------:R-:W-:Y:S01]  /*7770*/  SHF.L.U32 R85, R142, 0x10, RZ ;  /* 0x000000108e557819 */ /* 0x000fe200000006ff */
[----:B------:R1:W-:Y:S01]  /*7780*/  STS.128 [R172+0x400], R128 ;  /* 0x00040080ac007388 */ /* 0x0003e20000000c00 */
[----:B------:R-:W-:Y:S01]  /*7790*/  FMUL R60, R76, R64 ;  /* 0x000000404c3c7220 */ /* 0x000fe20000400000 */
[----:B------:R-:W-:Y:S01]  /*77a0*/  LOP3.LUT R82, R142, 0xffff0000, RZ, 0xc0, !PT ;  /* 0xffff00008e527812 */ /* 0x000fe200078ec0ff */
[C---:B------:R-:W-:Y:S01]  /*77b0*/  FMUL R61, R76.reuse, R65 ;  /* 0x000000414c3d7220 */ /* 0x040fe20000400000 */
[----:B------:R-:W-:Y:S01]  /*77c0*/  SHF.L.U32 R87, R143, 0x10, RZ ;  /* 0x000000108f577819 */ /* 0x000fe200000006ff */
[C---:B------:R-:W-:Y:S01]  /*77d0*/  FMUL R66, R76.reuse, R66 ;  /* 0x000000424c427220 */ /* 0x040fe20000400000 */
[----:B------:R-:W-:Y:S01]  /*77e0*/  FFMA R63, R83, R80, R63 ;  /* 0x00000050533f7223 */ /* 0x000fe2000000003f */
[----:B------:R-:W-:Y:S01]  /*77f0*/  FMUL R67, R76, R67 ;  /* 0x000000434c437220 */ /* 0x000fe20000400000 */
[----:B------:R-:W-:Y:S01]  /*7800*/  F2FP.BF16.F32.PACK_AB R136, R49, R48 ;  /* 0x000000303188723e */ /* 0x000fe200000010ff */
[----:B------:R-:W-:Y:S01]  /*7810*/  FFMA R60, R83, R85, R60 ;  /* 0x00000055533c7223 */ /* 0x000fe2000000003c */
[----:B------:R-:W-:Y:S01]  /*7820*/  F2FP.BF16.F32.PACK_AB R137, R55, R54 ;  /* 0x000000363789723e */ /* 0x000fe200000010ff */
[----:B------:R-:W-:Y:S01]  /*7830*/  FFMA R61, R83, R82, R61 ;  /* 0x00000052533d7223 */ /* 0x000fe2000000003d */
[----:B------:R-:W-:Y:S01]  /*7840*/  F2FP.BF16.F32.PACK_AB R138, R53, R52 ;  /* 0x00000034358a723e */ /* 0x000fe200000010ff */
[----:B------:R-:W-:Y:S01]  /*7850*/  FFMA R66, R83, R87, R66 ;  /* 0x0000005753427223 */ /* 0x000fe20000000042 */
[----:B------:R-:W-:Y:S01]  /*7860*/  F2FP.BF16.F32.PACK_AB R139, R59, R58 ;  /* 0x0000003a3b8b723e */ /* 0x000fe200000010ff */
[----:B------:R-:W-:Y:S01]  /*7870*/  FFMA R67, R83, R84, R67 ;  /* 0x0000005453437223 */ /* 0x000fe20000000043 */
[----:B------:R-:W-:Y:S02]  /*7880*/  F2FP.BF16.F32.PACK_AB R180, R57, R56 ;  /* 0x0000003839b4723e */ /* 0x000fe400000010ff */
[----:B------:R-:W-:Y:S01]  /*7890*/  F2FP.BF16.F32.PACK_AB R181, R63, R62 ;  /* 0x0000003e3fb5723e */ /* 0x000fe200000010ff */
[----:B------:R1:W-:Y:S01]  /*78a0*/  STS.128 [R171+0x400], R136 ;  /* 0x00040088ab007388 */ /* 0x0003e20000000c00 */
[----:B------:R-:W-:Y:S02]  /*78b0*/  F2FP.BF16.F32.PACK_AB R182, R61, R60 ;  /* 0x0000003c3db6723e */ /* 0x000fe400000010ff */
[----:B------:R-:W-:Y:S05]  /*78c0*/  F2FP.BF16.F32.PACK_AB R183, R67, R66 ;  /* 0x0000004243b7723e */ /* 0x000fea00000010ff */
[----:B------:R1:W-:Y:S01]  /*78d0*/  STS.128 [R170+0x400], R180 ;  /* 0x000400b4aa007388 */ /* 0x0003e20000000c00 */
[----:B------:R-:W-:Y:S01]  /*78e0*/  @!PT LDS RZ, [RZ] ;  /* 0x00000000fffff984 */ /* 0x000fe20000000800 */
[----:B------:R-:W-:Y:S01]  /*78f0*/  @!PT LDS RZ, [RZ] ;  /* 0x00000000fffff984 */ /* 0x000fe20000000800 */
[----:B------:R-:W-:Y:S01]  /*7900*/  @!PT LDS RZ, [RZ] ;  /* 0x00000000fffff984 */ /* 0x000fe20000000800 */
[----:B------:R-:W-:Y:S01]  /*7910*/  @!PT LDS RZ, [RZ] ;  /* 0x00000000fffff984 */ /* 0x000fe20000000800 */
[----:B------:R2:W-:Y:S07]  /*7920*/  MEMBAR.ALL.CTA ;  /* 0x0000000000007992 */ /* 0x0005ee0000008000 */
[----:B--2---:R-:W2:Y:S02]  /*7930*/  FENCE.VIEW.ASYNC.S ;  /* 0x00000000000073c6 */ /* 0x004ea40000000000 */
[----:B--2---:R-:W-:Y:S06]  /*7940*/  BAR.SYNC.DEFER_BLOCKING 0x1, 0x80 ;  /* 0x0042000000007b1d */ /* 0x004fec0000010000 */
[----:B------:R-:W-:Y:S05]  /*7950*/  @P0 BRA `(.L_x_111) ;  /* 0x0000000000300947 */ /* 0x000fea0003800000 */
[----:B------:R-:W-:Y:S01]  /*7960*/  UIADD3 UR6, UPT, UPT, UR49, 0x400, URZ ;  /* 0x0000040031067890 */ /* 0x000fe2000fffe0ff */
[----:B------:R-:W-:Y:S01]  /*7970*/  IMAD.IADD R0, R168, 0x1, R81 ;  /* 0x00000001a8007824 */ /* 0x000fe200078e0251 */
[----:B------:R-:W-:Y:S01]  /*7980*/  UIADD3 UR4, UP0, UPT, UR52, 0xa80, URZ ;  /* 0x00000a8034047890 */ /* 0x000fe2000ff1e0ff */
[----:B------:R-:W-:Y:S03]  /*7990*/  UMOV UR47, UR36 ;  /* 0x00000024002f7c82 */ /* 0x000fe60008000000 */
[----:B------:R-:W-:Y:S01]  /*79a0*/  IMAD.U32 R159, RZ, RZ, UR6 ;  /* 0x00000006ff9f7e24 */ /* 0x000fe2000f8e00ff */
[----:B------:R-:W-:Y:S01]  /*79b0*/  R2UR UR45, R0 ;  /* 0x00000000002d72ca */ /* 0x000fe200000e0000 */
[----:B------:R-:W-:Y:S03]  /*79c0*/  UIADD3.X UR5, UPT, UPT, URZ, UR53, URZ, UP0, !UPT ;  /* 0x00000035ff057290 */ /* 0x000fe600087fe4ff */
[----:B------:R-:W-:Y:S11]  /*79d0*/  R2UR UR44, R159 ;  /* 0x000000009f2c72ca */ /* 0x000ff600000e0000 */
[----:B------:R-:W-:Y:S02]  /*79e0*/  @!UPT UIADD3 URZ, UPT, UPT, URZ, URZ, URZ ;  /* 0x000000fffffff290 */ /* 0x000fe4000fffe0ff */
[----:B------:R2:W-:Y:S01]  /*79f0*/  UTMASTG.3D [UR44], [UR4] ;  /* 0x0000002c040073b5 */ /* 0x0005e20008010000 */
[----:B------:R0:W-:Y:S01]  /*7a00*/  UTMACMDFLUSH ;  /* 0x00000000000079b7 */ /* 0x0001e20000000000 */
[----:B--2---:R-:W-:Y:S04]  /*7a10*/  DEPBAR.LE SB0, 0x1 ;  /* 0x000080400000791a */ /* 0x004fe80000000000 */
.L_x_111:
[----:B------:R-:W-:Y:S05]  /*7a20*/  BSYNC.RECONVERGENT B0 ;  /* 0x0000000000007941 */ /* 0x000fea0003800200 */
.L_x_110:
[----:B------:R-:W-:Y:S01]  /*7a30*/  BAR.SYNC.DEFER_BLOCKING 0x1, 0x80 ;  /* 0x0042000000007b1d */ /* 0x000fe20000010000 */
[----:B------:R-:W-:Y:S01]  /*7a40*/  ISETP.NE.AND P2, PT, R174, RZ, PT ;  /* 0x000000ffae00720c */ /* 0x000fe20003f45270 */
[----:B------:R-:W-:Y:S01]  /*7a50*/  UISETP.NE.AND UP0, UPT, UR50, URZ, UPT ;  /* 0x000000ff3200728c */ /* 0x000fe2000bf05270 */
[----:B------:R-:W-:Y:S11]  /*7a60*/  LEA R3, R105, UR49, 0x3 ;  /* 0x0000003169037c11 */ /* 0x000ff6000f8e18ff */
[----:B------:R-:W-:Y:S01]  /*7a70*/  @P2 SHF.L.U32 R6, R162, 0x1f, RZ ;  /* 0x0000001fa2062819 */ /* 0x000fe200000006ff */
[----:B------:R-:W-:Y:S06]  /*7a80*/  BRA.U !UP0, `(.L_x_112) ;  /* 0x0000000108247547 */ /* 0x000fec000b800000 */
[----:B------:R-:W2:Y:S01]  /*7a90*/  S2R R0, SR_CgaCtaId ;  /* 0x0000000000007919 */ /* 0x000ea20000008800 */
[----:B------:R-:W-:Y:S01]  /*7aa0*/  IMAD.U32 R4, RZ, RZ, UR51 ;  /* 0x00000033ff047e24 */ /* 0x000fe2000f8e00ff */
[----:B------:R-:W-:Y:S04]  /*7ab0*/  UIADD3 UR51, UPT, UPT, UR51, 0x1, URZ ;  /* 0x0000000133337890 */ /* 0x000fe8000fffe0ff */
[----:B------:R-:W-:Y:S01]  /*7ac0*/  @P2 LEA R4, R4, UR49, 0x3 ;  /* 0x0000003104042c11 */ /* 0x000fe2000f8e18ff */
[----:B------:R-:W-:Y:S04]  /*7ad0*/  UISETP.NE.AND UP0, UPT, UR51, 0x4, UPT ;  /* 0x000000043300788c */ /* 0x000fe8000bf05270 */
[----:B------:R-:W-:Y:S01]  /*7ae0*/  @P2 VIADD R5, R4, 0x70 ;  /* 0x0000007004052836 */ /* 0x000fe20000000000 */
[----:B------:R-:W-:Y:S04]  /*7af0*/  USEL UR51, UR51, URZ, UP0 ;  /* 0x000000ff33337287 */ /* 0x000fe80008000000 */
[----:B--2---:R-:W-:Y:S04]  /*7b00*/  @P2 PRMT R0, R0, 0x654, R5 ;  /* 0x0000065400002816 */ /* 0x004fe80000000005 */
[----:B------:R2:W-:Y:S04]  /*7b10*/  @P2 SYNCS.ARRIVE.TRANS64.RED.A1T0 RZ, [R0+URZ], RZ ;  /* 0x000000ff00ff29a7 */ /* 0x0005e800081004ff */
.L_x_112:
[----:B------:R-:W4:Y:S01]  /*7b20*/  @P2 SYNCS.PHASECHK.TRANS64.TRYWAIT P1, [R3+URZ+0x50], R6 ;  /* 0x00005006030025a7 */ /* 0x000f2200080211ff */
[----:B------:R-:W-:Y:S01]  /*7b30*/  ISETP.NE.AND P0, PT, R79, RZ, PT ;  /* 0x000000ff4f00720c */ /* 0x000fe20003f05270 */
[----:B--2---:R-:W-:Y:S01]  /*7b40*/  IMAD.MOV.U32 R0, RZ, RZ, 0x80 ;  /* 0x00000080ff007424 */ /* 0x004fe200078e00ff */
[----:B------:R-:W-:Y:S04]  /*7b50*/  BSSY B1, `(.L_x_113) ;  /* 0x0000020000017945 */ /* 0x000fe80003800000 */
[----:B------:R-:W-:Y:S02]  /*7b60*/  SEL R81, R0, 0x40, !P0 ;  /* 0x0000004000517807 */ /* 0x000fe40004000000 */
[----:B----4-:R-:W-:Y:S01]  /*7b70*/  @P2 SEL R107, RZ, 0x1, !P1 ;  /* 0x00000001ff6b2807 */ /* 0x010fe20004800000 */
[----:B------:R-:W-:Y:S06]  /*7b80*/  @!P2 BRA `(.L_x_114) ;  /* 0x000000000070a947 */ /* 0x000fec0003800000 */
[----:B------:R-:W-:Y:S01]  /*7b90*/  ISETP.NE.AND P2, PT, R112, RZ, PT ;  /* 0x000000ff7000720c */ /* 0x000fe20003f45270 */
[----:B------:R-:W-:Y:S01]  /*7ba0*/  BSSY B0, `(.L_x_115) ;  /* 0x000000b000007945 */ /* 0x000fe20003800000 */
[----:B------:R-:W-:Y:S11]  /*7bb0*/  ISETP.NE.AND P0, PT, R107, RZ, PT ;  /* 0x000000ff6b00720c */ /* 0x000ff60003f05270 */
[----:B------:R-:W-:Y:S05]  /*7bc0*/  @P2 IMAD R6, R105, 0x4000, R178 ;  /* 0x0000400069062824 */ /* 0x000fea00078e02b2 */
[----:B------:R-:W-:Y:S04]  /*7bd0*/  @P2 IADD3 R9, PT, PT, R6, UR49, RZ ;  /* 0x0000003106092c10 */ /* 0x000fe8000fffe0ff */
[----:B------:R-:W-:Y:S01]  /*7be0*/  @P2 IADD3 R7, PT, PT, R104, R9, RZ ;  /* 0x0000000968072210 */ /* 0x000fe20007ffe0ff */
[--C-:B------:R-:W-:Y:S02]  /*7bf0*/  @P2 IMAD.IADD R5, R86, 0x1, R9.reuse ;  /* 0x0000000156052824 */ /* 0x100fe400078e0209 */
[----:B------:R-:W-:Y:S01]  /*7c00*/  @P2 IMAD.IADD R4, R106, 0x1, R9 ;  /* 0x000000016a042824 */ /* 0x000fe200078e0209 */
[----:B------:R-:W-:Y:S06]  /*7c10*/  @P0 BRA `(.L_x_116) ;  /* 0x00000000000c0947 */ /* 0x000fec0003800000 */
[----:B------:R-:W-:Y:S04]  /*7c20*/  SHF.L.U32 R0, R162, 0x1f, RZ ;  /* 0x0000001fa2007819 */ /* 0x000fe800000006ff */
[----:B------:R-:W2:Y:S02]  /*7c30*/  SYNCS.PHASECHK.TRANS64.TRYWAIT P0, [R3+URZ+0x50], R0 ;  /* 0x00005000030075a7 */ /* 0x000ea400080011ff */
[----:B--2---:R-:W-:Y:S05]  /*7c40*/  @!P0 BRA `(.L_x_117) ;  /* 0x0000004800308947 */ /* 0x004fea0003800000 */
.L_x_116:
[----:B------:R-:W-:Y:S05]  /*7c50*/  BSYNC B0 ;  /* 0x0000000000007941 */ /* 0x000fea0003800000 */
.L_x_115:
[----:B------:R-:W-:Y:S01]  /*7c60*/  ISETP.NE.AND P0, PT, R112, RZ, PT ;  /* 0x000000ff7000720c */ /* 0x000fe20003f05270 */
[----:B------:R-:W-:Y:S11]  /*7c70*/  VIADD R105, R105, 0x1 ;  /* 0x0000000169697836 */ /* 0x000ff60000000000 */
[----:B------:R-:W-:Y:S01]  /*7c80*/  @!UPT UIADD3 URZ, UPT, UPT, URZ, URZ, URZ ;  /* 0x000000fffffff290 */ /* 0x000fe2000fffe0ff */
[----:B------:R4:W1:Y:S01]  /*7c90*/  @P0 LDS.128 R88, [R6+UR49+0x400] ;  /* 0x0004003106580984 */ /* 0x0008620008000c00 */
[--C-:B--2---:R-:W-:Y:S01]  /*7ca0*/  @P0 IMAD.IADD R3, R104, 0x1, R5.reuse ;  /* 0x0000000168030824 */ /* 0x104fe200078e0205 */
[C---:B------:R-:W-:Y:S01]  /*7cb0*/  @P0 IADD3 R0, PT, PT, R106.reuse, R7, RZ ;  /* 0x000000076a000210 */ /* 0x040fe20007ffe0ff */
[C---:B------:R-:W-:Y:S01]  /*7cc0*/  @P0 IMAD.IADD R8, R106.reuse, 0x1, R5 ;  /* 0x000000016a080824 */ /* 0x040fe200078e0205 */
[----:B------:R4:W2:Y:S02]  /*7cd0*/  @P0 LDS.128 R92, [R4+0x400] ;  /* 0x00040000045c0984 */ /* 0x0008a40000000c00 */
[----:B------:R-:W-:Y:S02]  /*7ce0*/  @P0 IADD3 R9, PT, PT, R106, R3, RZ ;  /* 0x000000036a090210 */ /* 0x000fe40007ffe0ff */
[----:B------:R4:W1:Y:S04]  /*7cf0*/  @P0 LDS.128 R100, [R7+0x400] ;  /* 0x0004000007640984 */ /* 0x0008680000000c00 */
[----:B------:R4:W1:Y:S04]  /*7d00*/  @P0 LDS.128 R108, [R0+0x400] ;  /* 0x00040000006c0984 */ /* 0x0008680000000c00 */
[----:B------:R4:W1:Y:S04]  /*7d10*/  @P0 LDS.128 R116, [R5+0x400] ;  /* 0x0004000005740984 */ /* 0x0008680000000c00 */
[----:B------:R4:W1:Y:S04]  /*7d20*/  @P0 LDS.128 R124, [R8+0x400] ;  /* 0x00040000087c0984 */ /* 0x0008680000000c00 */
[----:B------:R4:W1:Y:S04]  /*7d30*/  @P0 LDS.128 R132, [R3+0x400] ;  /* 0x0004000003840984 */ /* 0x0008680000000c00 */
[----:B------:R4:W1:Y:S02]  /*7d40*/  @P0 LDS.128 R140, [R9+0x400] ;  /* 0x00040000098c0984 */ /* 0x0008640000000c00 */
.L_x_114:
[----:B------:R-:W-:Y:S05]  /*7d50*/  BSYNC B1 ;  /* 0x0000000000017941 */ /* 0x000fea0003800000 */
.L_x_113:
[----:B------:R-:W-:Y:S05]  /*7d60*/  IMAD.IADD R50, R78, 0x1, R81 ;  /* 0x000000014e327824 */ /* 0x000fea00078e0251 */
[----:B----4-:R-:W-:Y:S04]  /*7d70*/  SHF.R.U32.HI R3, RZ, 0x15, R50 ;  /* 0x00000015ff037819 */ /* 0x010fe80000011632 */
[----:B------:R-:W-:Y:S11]  /*7d80*/  LOP3.LUT P0, RZ, R3, 0x3, R158, 0x48, !PT ;  /* 0x0000000303ff7812 */ /* 0x000ff6000780489e */
[----:B------:R-:W-:Y:S02]  /*7d90*/  @!UPT UIADD3 URZ, UPT, UPT, URZ, URZ, URZ ;  /* 0x000000fffffff290 */ /* 0x000fe4000fffe0ff */
        /* <DEDUP_REMOVED lines=17> */
.L_x_118:
[----:B-1----:R-:W-:Y:S01]  /*7eb0*/  SHF.L.U32 R80, R88, 0x10, RZ ;  /* 0x0000001058507819 */ /* 0x002fe200000006ff */
[----:B------:R-:W-:Y:S05]  /*7ec0*/  WARPSYNC.ALL ;  /* 0x0000000000007948 */ /* 0x000fea0003800000 */
[----:B------:R-:W-:Y:S01]  /*7ed0*/  R2UR UR4, R50 ;  /* 0x00000000320472ca */ /* 0x000fe200000e0000 */
[----:B------:R-:W1:Y:S01]  /*7ee0*/  S2R R179, SR_CgaCtaId ;  /* 0x0000000000b37919 */ /* 0x000e620000008800 */
[----:B------:R-:W-:Y:S01]  /*7ef0*/  LOP3.LUT R82, R88, 0xffff0000, RZ, 0xc0, !PT ;  /* 0xffff000058527812 */ /* 0x000fe200078ec0ff */
[----:B------:R-:W-:Y:S01]  /*7f00*/  BSSY.RECONVERGENT B0, `(.L_x_119) ;  /* 0x0000102000007945 */ /* 0x000fe20003800200 */
[----:B------:R-:W-:Y:S02]  /*7f10*/  SHF.L.U32 R85, R89, 0x10, RZ ;  /* 0x0000001059557819 */ /* 0x000fe400000006ff */
[----:B------:R-:W-:Y:S02]  /*7f20*/  LOP3.LUT R84, R91, 0xffff0000, RZ, 0xc0, !PT ;  /* 0xffff00005b547812 */ /* 0x000fe400078ec0ff */
[----:B------:R-:W-:Y:S02]  /*7f30*/  ISETP.NE.AND P6, PT, R174, RZ, PT ;  /* 0x000000ffae00720c */ /* 0x000fe40003fc5270 */
[----:B------:R-:W-:Y:S03]  /*7f40*/  ISETP.NE.AND P0, PT, R165, RZ, PT ;  /* 0x000000ffa500720c */ /* 0x000fe60003f05270 */
[----:B------:R-:W4:Y:S02]  /*7f50*/  LDTM.x64 R4, tmem[UR4] ;  /* 0x00000004000479ee */ /* 0x000f240008340000 */
[C---:B----4-:R-:W-:Y:S01]  /*7f60*/  FMUL R0, R76.reuse, R4 ;  /* 0x000000044c007220 */ /* 0x050fe20000400000 */
[C---:B------:R-:W-:Y:S01]  /*7f70*/  FMUL R3, R76.reuse, R5 ;  /* 0x000000054c037220 */ /* 0x040fe20000400000 */
[C---:B------:R-:W-:Y:S01]  /*7f80*/  FMUL R6, R76.reuse, R6 ;  /* 0x000000064c067220 */ /* 0x040fe20000400000 */
[----:B------:R-:W-:Y:S01]  /*7f90*/  FMUL R7, R76, R7 ;  /* 0x000000074c077220 */ /* 0x000fe20000400000 */
[----:B------:R-:W-:Y:S01]  /*7fa0*/  FFMA R0, R83, R80, R0 ;  /* 0x0000005053007223 */ /* 0x000fe20000000000 */
[----:B------:R-:W-:Y:S01]  /*7fb0*/  LOP3.LUT R80, R89, 0xffff0000, RZ, 0xc0, !PT ;  /* 0xffff000059507812 */ /* 0x000fe200078ec0ff */
[----:B------:R-:W-:Y:S01]  /*7fc0*/  FFMA R3, R83, R82, R3 ;  /* 0x0000005253037223 */ /* 0x000fe20000000003 */
[----:B------:R-:W-:Y:S01]  /*7fd0*/  SHF.L.U32 R82, R91, 0x10, RZ ;  /* 0x000000105b527819 */ /* 0x000fe200000006ff */
[C---:B------:R-:W-:Y:S01]  /*7fe0*/  FFMA R6, R83.reuse, R85, R6 ;  /* 0x0000005553067223 */ /* 0x040fe20000000006 */
[----:B------:R-:W-:Y:S01]  /*7ff0*/  SHF.L.U32 R85, R90, 0x10, RZ ;  /* 0x000000105a557819 */ /* 0x000fe200000006ff */
[----:B------:R-:W-:Y:S01]  /*8000*/  FFMA R7, R83, R80, R7 ;  /* 0x0000005053077223 */ /* 0x000fe20000000007 */
[----:B------:R-:W-:Y:S01]  /*8010*/  F2FP.BF16.F32.PACK_AB R96, R3, R0 ;  /* 0x000000000360723e */ /* 0x000fe200000010ff */
[----:B------:R-:W-:Y:S01]  /*8020*/  FMUL R4, R76, R8 ;  /* 0x000000084c047220 */ /* 0x000fe20000400000 */
[----:B------:R-:W-:Y:S01]  /*8030*/  LOP3.LUT R80, R90, 0xffff0000, RZ, 0xc0, !PT ;  /* 0xffff00005a507812 */ /* 0x000fe200078ec0ff */
[C---:B------:R-:W-:Y:S01]  /*8040*/  FMUL R0, R76.reuse, R9 ;  /* 0x000000094c007220 */ /* 0x040fe20000400000 */
[----:B------:R-:W-:Y:S01]  /*8050*/  F2FP.BF16.F32.PACK_AB R97, R7, R6 ;  /* 0x000000060761723e */ /* 0x000fe200000010ff */
[----:B------:R-:W-:Y:S01]  /*8060*/  FMUL R3, R76, R10 ;  /* 0x0000000a4c037220 */ /* 0x000fe20000400000 */
[C---:B------:R-:W-:Y:S01]  /*8070*/  FFMA R4, R83.reuse, R85, R4 ;  /* 0x0000005553047223 */ /* 0x040fe20000000004 */
[----:B--2---:R-:W-:Y:S01]  /*8080*/  SHF.L.U32 R85, R94, 0x10, RZ ;  /* 0x000000105e557819 */ /* 0x004fe200000006ff */
[----:B------:R-:W-:Y:S01]  /*8090*/  FMUL R5, R76, R11 ;  /* 0x0000000b4c057220 */ /* 0x000fe20000400000 */
[C---:B------:R-:W-:Y:S01]  /*80a0*/  FFMA R0, R83.reuse, R80, R0 ;  /* 0x0000005053007223 */ /* 0x040fe20000000000 */
[C---:B------:R-:W-:Y:S01]  /*80b0*/  SHF.L.U32 R80, R92.reuse, 0x10, RZ ;  /* 0x000000105c507819 */ /* 0x040fe200000006ff */
[C---:B------:R-:W-:Y:S01]  /*80c0*/  FFMA R3, R83.reuse, R82, R3 ;  /* 0x0000005253037223 */ /* 0x040fe20000000003 */
[----:B------:R-:W-:Y:S01]  /*80d0*/  LOP3.LUT R82, R92, 0xffff0000, RZ, 0xc0, !PT ;  /* 0xffff00005c527812 */ /* 0x000fe200078ec0ff */
[----:B------:R-:W-:Y:S01]  /*80e0*/  FMUL R6, R76, R12 ;  /* 0x0000000c4c067220 */ /* 0x000fe20000400000 */
[----:B------:R-:W-:Y:S01]  /*80f0*/  F2FP.BF16.F32.PACK_AB R98, R0, R4 ;  /* 0x000000040062723e */ /* 0x000fe200000010ff */
[C---:B------:R-:W-:Y:S01]  /*8100*/  FFMA R5, R83.reuse, R84, R5 ;  /* 0x0000005453057223 */ /* 0x040fe20000000005 */
[C---:B------:R-:W-:Y:S01]  /*8110*/  FMUL R7, R76.reuse, R13 ;  /* 0x0000000d4c077220 */ /* 0x040fe20000400000 */
[----:B------:R-:W-:Y:S01]  /*8120*/  FFMA R6, R83, R80, R6 ;  /* 0x0000005053067223 */ /* 0x000fe20000000006 */
[----:B------:R-:W-:Y:S01]  /*8130*/  SHF.L.U32 R80, R93, 0x10, RZ ;  /* 0x000000105d507819 */ /* 0x000fe200000006ff */
[C---:B------:R-:W-:Y:S01]  /*8140*/  FMUL R0, R76.reuse, R14 ;  /* 0x0000000e4c007220 */ /* 0x040fe20000400000 */
[----:B------:R-:W-:Y:S01]  /*8150*/  F2FP.BF16.F32.PACK_AB R99, R5, R3 ;  /* 0x000000030563723e */ /* 0x000fe200000010ff */
[----:B------:R-:W-:Y:S01]  /*8160*/  FFMA R7, R83, R82, R7 ;  /* 0x0000005253077223 */ /* 0x000fe20000000007 */
[----:B------:R-:W-:Y:S01]  /*8170*/  LOP3.LUT R82, R93, 0xffff0000, RZ, 0xc0, !PT ;  /* 0xffff00005d527812 */ /* 0x000fe200078ec0ff */
[C---:B------:R-:W-:Y:S01]  /*8180*/  FMUL R3, R76.reuse, R15 ;  /* 0x0000000f4c037220 */ /* 0x040fe20000400000 */
[----:B------:R-:W-:Y:S01]  /*8190*/  FMUL R4, R76, R16 ;  /* 0x000000104c047220 */ /* 0x000fe20000400000 */
[C---:B------:R-:W-:Y:S01]  /*81a0*/  FFMA R0, R83.reuse, R80, R0 ;  /* 0x0000005053007223 */ /* 0x040fe20000000000 */
[----:B------:R-:W-:Y:S01]  /*81b0*/  LOP3.LUT R80, R94, 0xffff0000, RZ, 0xc0, !PT ;  /* 0xffff00005e507812 */ /* 0x000fe200078ec0ff */
[----:B------:R-:W-:Y:S01]  /*81c0*/  FFMA R3, R83, R82, R3 ;  /* 0x0000005253037223 */ /* 0x000fe20000000003 */
[----:B------:R-:W-:Y:S01]  /*81d0*/  F2FP.BF16.F32.PACK_AB R120, R7, R6 ;  /* 0x000000060778723e */ /* 0x000fe200000010ff */
[----:B------:R-:W-:Y:S01]  /*81e0*/  FFMA R4, R83, R85, R4 ;  /* 0x0000005553047223 */ /* 0x000fe20000000004 */
[C---:B------:R-:W-:Y:S01]  /*81f0*/  SHF.L.U32 R85, R95.reuse, 0x10, RZ ;  /* 0x000000105f557819 */ /* 0x040fe200000006ff */
[C---:B------:R-:W-:Y:S01]  /*8200*/  FMUL R5, R76.reuse, R17 ;  /* 0x000000114c057220 */ /* 0x040fe20000400000 */
[----:B------:R-:W-:Y:S01]  /*8210*/  LOP3.LUT R82, R95, 0xffff0000, RZ, 0xc0, !PT ;  /* 0xffff00005f527812 */ /* 0x000fe200078ec0ff */
[C---:B------:R-:W-:Y:S01]  /*8220*/  FMUL R6, R76.reuse, R18 ;  /* 0x000000124c067220 */ /* 0x040fe20000400000 */
[----:B------:R-:W-:Y:S01]  /*8230*/  F2FP.BF16.F32.PACK_AB R121, R3, R0 ;  /* 0x000000000379723e */ /* 0x000fe200000010ff */
[----:B------:R-:W-:Y:S01]  /*8240*/  FMUL R7, R76, R19 ;  /* 0x000000134c077220 */ /* 0x000fe20000400000 */
        /* <DEDUP_REMOVED lines=11> */
[----:B------:R-:W-:Y:S01]  /*8300*/  SHF.L.U32 R80, R101, 0x10, RZ ;  /* 0x0000001065507819 */ /* 0x000fe200000006ff */
[----:B------:R-:W-:Y:S01]  /*8310*/  FFMA R3, R83, R82, R3 ;  /* 0x0000005253037223 */ /* 0x000fe20000000003 */
[----:B------:R-:W-:Y:S01]  /*8320*/  LOP3.LUT R82, R103, 0xffff0000, RZ, 0xc0, !PT ;  /* 0xffff000067527812 */ /* 0x000fe200078ec0ff */
[C---:B------:R-:W-:Y:S01]  /*8330*/  FMUL R4, R76.reuse, R22 ;  /* 0x000000164c047220 */ /* 0x040fe20000400000 */
[----:B------:R2:W-:Y:S01]  /*8340*/  STS.128 [R178+UR49+0x4400], R96 ;  /* 0x00440060b2007988 */ /* 0x0005e20008000c31 */
[C---:B------:R-:W-:Y:S01]  /*8350*/  FMUL R5, R76.reuse, R23 ;  /* 0x000000174c057220 */ /* 0x040fe20000400000 */
[----:B------:R-:W-:Y:S01]  /*8360*/  F2FP.BF16.F32.PACK_AB R128, R3, R0 ;  /* 0x000000000380723e */ /* 0x000fe200000010ff */
[----:B------:R-:W-:Y:S01]  /*8370*/  FFMA R4, R83, R80, R4 ;  /* 0x0000005053047223 */ /* 0x000fe20000000004 */
[----:B------:R-:W-:Y:S01]  /*8380*/  LOP3.LUT R0, R101, 0xffff0000, RZ, 0xc0, !PT ;  /* 0xffff000065007812 */ /* 0x000fe200078ec0ff */
[----:B------:R-:W-:Y:S01]  /*8390*/  FMUL R6, R76, R24 ;  /* 0x000000184c067220 */ /* 0x000fe20000400000 */
[----:B------:R-:W-:Y:S01]  /*83a0*/  SHF.L.U32 R3, R102, 0x10, RZ ;  /* 0x0000001066037819 */ /* 0x000fe200000006ff */
[----:B------:R-:W-:Y:S01]  /*83b0*/  FMUL R7, R76, R25 ;  /* 0x000000194c077220 */ /* 0x000fe20000400000 */
[----:B------:R-:W-:Y:S01]  /*83c0*/  LOP3.LUT R80, R102, 0xffff0000, RZ, 0xc0, !PT ;  /* 0xffff000066507812 */ /* 0x000fe200078ec0ff */
[C---:B------:R-:W-:Y:S01]  /*83d0*/  FFMA R5, R83.reuse, R0, R5 ;  /* 0x0000000053057223 */ /* 0x040fe20000000005 */
[----:B------:R-:W-:Y:S01]  /*83e0*/  SHF.L.U32 R0, R108, 0x10, RZ ;  /* 0x000000106c007819 */ /* 0x000fe200000006ff */
[C---:B------:R-:W-:Y:S01]  /*83f0*/  FMUL R8, R76.reuse, R26 ;  /* 0x0000001a4c087220 */ /* 0x040fe20000400000 */
        /* <DEDUP_REMOVED lines=18> */
[----:B------:R4:W-:Y:S01]  /*8520*/  STS.128 [R177+0x4400], R120 ;  /* 0x00440078b1007388 */ /* 0x0009e20000000c00 */
[----:B------:R-:W-:Y:S01]  /*8530*/  FFMA R11, R83, R80, R11 ;  /* 0x00000050530b7223 */ /* 0x000fe2000000000b */
[----:B------:R-:W-:Y:S01]  /*8540*/  LOP3.LUT R80, R111, 0xffff0000, RZ, 0xc0, !PT ;  /* 0xffff00006f507812 */ /* 0x000fe200078ec0ff */
[C---:B------:R-:W-:Y:S01]  /*8550*/  FFMA R12, R83.reuse, R3, R12 ;  /* 0x00000003530c7223 */ /* 0x040fe2000000000c */
[C---:B------:R-:W-:Y:S01]  /*8560*/  SHF.L.U32 R3, R110.reuse, 0x10, RZ ;  /* 0x000000106e037819 */ /* 0x040fe200000006ff */
[----:B------:R-:W-:Y:S01]  /*8570*/  FFMA R13, R83, R0, R13 ;  /* 0x00000000530d7223 */ /* 0x000fe2000000000d */
[----:B------:R-:W-:Y:S01]  /*8580*/  LOP3.LUT R0, R110, 0xffff0000, RZ, 0xc0, !PT ;  /* 0xffff00006e007812 */ /* 0x000fe200078ec0ff */
[C---:B------:R-:W-:Y:S01]  /*8590*/  FMUL R14, R76.reuse, R32 ;  /* 0x000000204c0e7220 */ /* 0x040fe20000400000 */
[----:B--2---:R-:W-:Y:S01]  /*85a0*/  F2FP.BF16.F32.PACK_AB R96, R11, R10 ;  /* 0x0000000a0b60723e */ /* 0x004fe200000010ff */
[C---:B------:R-:W-:Y:S01]  /*85b0*/  FMUL R15, R76.reuse, R33 ;  /* 0x000000214c0f7220 */ /* 0x040fe20000400000 */
[----:B------:R-:W-:Y:S01]  /*85c0*/  F2FP.BF16.F32.PACK_AB R97, R13, R12 ;  /* 0x0000000c0d61723e */ /* 0x000fe200000010ff */
        /* <DEDUP_REMOVED lines=14> */
[----:B------:R-:W-:Y:S01]  /*86b0*/  FMUL R20, R76, R38 ;  /* 0x000000264c147220 */ /* 0x000fe20000400000 */
[----:B------:R-:W-:Y:S01]  /*86c0*/  FFMA R18, R83, R0, R18 ;  /* 0x0000000053127223 */ /* 0x000fe20000000012 */
[----:B------:R-:W-:Y:S01]  /*86d0*/  LOP3.LUT R0, R117, 0xffff0000, RZ, 0xc0, !PT ;  /* 0xffff000075007812 */ /* 0x000fe200078ec0ff */
[C---:B------:R-:W-:Y:S01]  /*86e0*/  FFMA R19, R83.reuse, R80, R19 ;  /* 0x0000005053137223 */ /* 0x040fe20000000013 */
[C---:B------:R-:W-:Y:S01]  /*86f0*/  LOP3.LUT R80, R118.reuse, 0xffff0000, RZ, 0xc0, !PT ;  /* 0xffff000076507812 */ /* 0x040fe200078ec0ff */
[----:B------:R-:W-:Y:S01]  /*8700*/  FFMA R20, R83, R3, R20 ;  /* 0x0000000353147223 */ /* 0x000fe20000000014 */
[----:B------:R-:W-:Y:S01]  /*8710*/  SHF.L.U32 R3, R118, 0x10, RZ ;  /* 0x0000001076037819 */ /* 0x000fe200000006ff */
[C---:B------:R-:W-:Y:S01]  /*8720*/  FMUL R21, R76.reuse, R39 ;  /* 0x000000274c157220 */ /* 0x040fe20000400000 */
[----:B----4-:R-:W-:Y:S01]  /*8730*/  F2FP.BF16.F32.PACK_AB R120, R19, R18 ;  /* 0x000000121378723e */ /* 0x010fe200000010ff */
[C---:B------:R-:W-:Y:S01]  /*8740*/  FMUL R22, R76.reuse, R40 ;  /* 0x000000284c167220 */ /* 0x040fe20000400000 */
[----:B------:R-:W-:Y:S01]  /*8750*/  STS.128 [R176+0x4400], R128 ;  /* 0x00440080b0007388 */ /* 0x000fe20000000c00 */
[C---:B------:R-:W-:Y:S01]  /*8760*/  FMUL R23, R76.reuse, R41 ;  /* 0x000000294c177220 */ /* 0x040fe20000400000 */
[----:B------:R-:W-:Y:S01]  /*8770*/  FMUL R24, R76, R42 ;  /* 0x0000002a4c187220 */ /* 0x000fe20000400000 */
[C---:B------:R-:W-:Y:S01]  /*8780*/  FFMA R21, R83.reuse, R0, R21 ;  /* 0x0000000053157223 */ /* 0x040fe20000000015 */
[----:B------:R-:W-:Y:S01]  /*8790*/  SHF.L.U32 R0, R124, 0x10, RZ ;  /* 0x000000107c007819 */ /* 0x000fe200000006ff */
[----:B------:R-:W-:Y:S01]  /*87a0*/  FMUL R25, R76, R43 ;  /* 0x0000002b4c197220 */ /* 0x000fe20000400000 */
[----:B------:R-:W-:Y:S01]  /*87b0*/  FFMA R22, R83, R3, R22 ;  /* 0x0000000353167223 */ /* 0x000fe20000000016 */
[----:B------:R-:W-:Y:S01]  /*87c0*/  SHF.L.U32 R3, R125, 0x10, RZ ;  /* 0x000000107d037819 */ /* 0x000fe200000006ff */
[----:B------:R-:W-:Y:S01]  /*87d0*/  FFMA R23, R83, R80, R23 ;  /* 0x0000005053177223 */ /* 0x000fe20000000017 */
[----:B------:R-:W-:Y:S01]  /*87e0*/  LOP3.LUT R80, R124, 0xffff0000, RZ, 0xc0, !PT ;  /* 0xffff00007c507812 */ /* 0x000fe200078ec0ff */
[C---:B------:R-:W-:Y:S01]  /*87f0*/  FMUL R26, R76.reuse, R44 ;  /* 0x0000002c4c1a7220 */ /* 0x040fe20000400000 */
[----:B------:R-:W-:Y:S01]  /*8800*/  F2FP.BF16.F32.PACK_AB R121, R21, R20 ;  /* 0x000000141579723e */ /* 0x000fe200000010ff */
[----:B------:R-:W-:Y:S01]  /*8810*/  FFMA R24, R83, R85, R24 ;  /* 0x0000005553187223 */ /* 0x000fe20000000018 */
[----:B------:R-:W-:Y:S01]  /*8820*/  F2FP.BF16.F32.PACK_AB R122, R23, R22 ;  /* 0x00000016177a723e */ /* 0x000fe200000010ff */
[----:B------:R-:W-:Y:S01]  /*8830*/  FFMA R25, R83, R82, R25 ;  /* 0x0000005253197223 */ /* 0x000fe20000000019 */
[----:B------:R-:W-:Y:S01]  /*8840*/  SHF.L.U32 R85, R127, 0x10, RZ ;  /* 0x000000107f557819 */ /* 0x000fe200000006ff */
[C---:B------:R-:W-:Y:S01]  /*8850*/  FMUL R27, R76.reuse, R45 ;  /* 0x0000002d4c1b7220 */ /* 0x040fe20000400000 */
[----:B------:R-:W-:Y:S01]  /*8860*/  LOP3.LUT R82, R143, 0xffff0000, RZ, 0xc0, !PT ;  /* 0xffff00008f527812 */ /* 0x000fe200078ec0ff */
[----:B------:R-:W-:Y:S01]  /*8870*/  FMUL R28, R76, R46 ;  /* 0x0000002e4c1c7220 */ /* 0x000fe20000400000 */
[----:B------:R-:W-:Y:S01]  /*8880*/  F2FP.BF16.F32.PACK_AB R123, R25, R24 ;  /* 0x00000018197b723e */ /* 0x000fe200000010ff */
[----:B------:R2:W-:Y:S01]  /*8890*/  STS.128 [R175+0x4400], R96 ;  /* 0x00440060af007388 */ /* 0x0005e20000000c00 */
        /* <DEDUP_REMOVED lines=12> */
[----:B------:R4:W-:Y:S01]  /*8960*/  STS.128 [R173+0x4400], R120 ;  /* 0x00440078ad007388 */ /* 0x0009e20000000c00 */
[----:B------:R-:W-:Y:S01]  /*8970*/  FMUL R33, R76, R51 ;  /* 0x000000334c217220 */ /* 0x000fe20000400000 */
[C---:B------:R-:W-:Y:S01]  /*8980*/  FFMA R30, R83.reuse, R3, R30 ;  /* 0x00000003531e7223 */ /* 0x040fe2000000001e */
[C---:B------:R-:W-:Y:S01]  /*8990*/  SHF.L.U32 R3, R132.reuse, 0x10, RZ ;  /* 0x0000001084037819 */ /* 0x040fe200000006ff */
[C---:B------:R-:W-:Y:S01]  /*89a0*/  FFMA R31, R83.reuse, R80, R31 ;  /* 0x00000050531f7223 */ /* 0x040fe2000000001f */
[----:B------:R-:W-:Y:S01]  /*89b0*/  LOP3.LUT R80, R132, 0xffff0000, RZ, 0xc0, !PT ;  /* 0xffff000084507812 */ /* 0x000fe200078ec0ff */
[----:B------:R-:W-:Y:S01]  /*89c0*/  FFMA R32, R83, R85, R32 ;  /* 0x0000005553207223 */ /* 0x000fe20000000020 */
        /* <DEDUP_REMOVED lines=9> */
[----:B------:R-:W-:Y:S01]  /*8a60*/  FFMA R35, R83, R80, R35 ;  /* 0x0000005053237223 */ /* 0x000fe20000000023 */
[----:B------:R-:W-:Y:S01]  /*8a70*/  LOP3.LUT R80, R135, 0xffff0000, RZ, 0xc0, !PT ;  /* 0xffff000087507812 */ /* 0x000fe200078ec0ff */
[----:B------:R-:W-:Y:S01]  /*8a80*/  FFMA R36, R83, R85, R36 ;  /* 0x0000005553247223 */ /* 0x000fe20000000024 */
[----:B------:R-:W-:Y:S01]  /*8a90*/  SHF.L.U32 R85, R135, 0x10, RZ ;  /* 0x0000001087557819 */ /* 0x000fe200000006ff */
[----:B------:R-:W-:Y:S01]  /*8aa0*/  FFMA R37, R83, R0, R37 ;  /* 0x0000000053257223 */ /* 0x000fe20000000025 */
[----:B------:R-:W-:Y:S01]  /*8ab0*/  LOP3.LUT R0, R134, 0xffff0000, RZ, 0xc0, !PT ;  /* 0xffff000086007812 */ /* 0x000fe200078ec0ff */
[C---:B------:R-:W-:Y:S01]  /*8ac0*/  FMUL R38, R76.reuse, R56 ;  /* 0x000000384c267220 */ /* 0x040fe20000400000 */
[----:B--2---:R-:W-:Y:S01]  /*8ad0*/  F2FP.BF16.F32.PACK_AB R96, R27, R26 ;  /* 0x0000001a1b60723e */ /* 0x004fe200000010ff */
[C---:B------:R-:W-:Y:S01]  /*8ae0*/  FMUL R39, R76.reuse, R57 ;  /* 0x000000394c277220 */ /* 0x040fe20000400000 */
[----:B------:R-:W-:Y:S01]  /*8af0*/  F2FP.BF16.F32.PACK_AB R97, R29, R28 ;  /* 0x0000001c1d61723e */ /* 0x000fe200000010ff */
[C---:B------:R-:W-:Y:S01]  /*8b00*/  FMUL R40, R76.reuse, R58 ;  /* 0x0000003a4c287220 */ /* 0x040fe20000400000 */
[----:B------:R-:W-:Y:S01]  /*8b10*/  F2FP.BF16.F32.PACK_AB R98, R31, R30 ;  /* 0x0000001e1f62723e */ /* 0x000fe200000010ff */
[----:B------:R-:W-:Y:S01]  /*8b20*/  FMUL R41, R76, R59 ;  /* 0x0000003b4c297220 */ /* 0x000fe20000400000 */
[----:B------:R-:W-:Y:S01]  /*8b30*/  F2FP.BF16.F32.PACK_AB R99, R33, R32 ;  /* 0x000000202163723e */ /* 0x000fe200000010ff */
[----:B------:R-:W-:Y:S01]  /*8b40*/  FFMA R38, R83, R3, R38 ;  /* 0x0000000353267223 */ /* 0x000fe20000000026 */
[----:B------:R-:W-:Y:S01]  /*8b50*/  SHF.L.U32 R3, R141, 0x10, RZ ;  /* 0x000000108d037819 */ /* 0x000fe200000006ff */
[C---:B------:R-:W-:Y:S01]  /*8b60*/  FFMA R39, R83.reuse, R0, R39 ;  /* 0x0000000053277223 */ /* 0x040fe20000000027 */
[C---:B------:R-:W-:Y:S01]  /*8b70*/  SHF.L.U32 R0, R140.reuse, 0x10, RZ ;  /* 0x000000108c007819 */ /* 0x040fe200000006ff */
[----:B------:R-:W-:Y:S01]  /*8b80*/  FFMA R40, R83, R85, R40 ;  /* 0x0000005553287223 */ /* 0x000fe20000000028 */
[----:B------:R-:W-:Y:S01]  /*8b90*/  SHF.L.U32 R85, R143, 0x10, RZ ;  /* 0x000000108f557819 */ /* 0x000fe200000006ff */
[----:B------:R2:W-:Y:S01]  /*8ba0*/  STS.128 [R172+0x4400], R96 ;  /* 0x00440060ac007388 */ /* 0x0005e20000000c00 */
[----:B----4-:R-:W-:Y:S01]  /*8bb0*/  F2FP.BF16.F32.PACK_AB R120, R35, R34 ;  /* 0x000000222378723e */ /* 0x010fe200000010ff */
[----:B------:R-:W-:Y:S01]  /*8bc0*/  FFMA R41, R83, R80, R41 ;  /* 0x0000005053297223 */ /* 0x000fe20000000029 */
[----:B------:R-:W-:Y:S01]  /*8bd0*/  LOP3.LUT R80, R140, 0xffff0000, RZ, 0xc0, !PT ;  /* 0xffff00008c507812 */ /* 0x000fe200078ec0ff */
[C---:B------:R-:W-:Y:S01]  /*8be0*/  FMUL R42, R76.reuse, R60 ;  /* 0x0000003c4c2a7220 */ /* 0x040fe20000400000 */
[----:B------:R-:W-:Y:S01]  /*8bf0*/  F2FP.BF16.F32.PACK_AB R121, R37, R36 ;  /* 0x000000242579723e */ /* 0x000fe200000010ff */
[C---:B------:R-:W-:Y:S01]  /*8c00*/  FMUL R43, R76.reuse, R61 ;  /* 0x0000003d4c2b7220 */ /* 0x040fe20000400000 */
[----:B------:R-:W-:Y:S01]  /*8c10*/  F2FP.BF16.F32.PACK_AB R122, R39, R38 ;  /* 0x00000026277a723e */ /* 0x000fe200000010ff */
[C---:B------:R-:W-:Y:S01]  /*8c20*/  FMUL R44, R76.reuse, R62 ;  /* 0x0000003e4c2c7220 */ /* 0x040fe20000400000 */
[C---:B------:R-:W-:Y:S01]  /*8c30*/  FFMA R42, R83.reuse, R0, R42 ;  /* 0x00000000532a7223 */ /* 0x040fe2000000002a */
[----:B------:R-:W-:Y:S01]  /*8c40*/  FFMA R43, R83, R80, R43 ;  /* 0x00000050532b7223 */ /* 0x000fe2000000002b */
[----:B------:R-:W-:Y:S01]  /*8c50*/  LOP3.LUT R0, R141, 0xffff0000, RZ, 0xc0, !PT ;  /* 0xffff00008d007812 */ /* 0x000fe200078ec0ff */
[C---:B------:R-:W-:Y:S01]  /*8c60*/  FFMA R44, R83.reuse, R3, R44 ;  /* 0x00000003532c7223 */ /* 0x040fe2000000002c */
[----:B------:R-:W-:Y:S01]  /*8c70*/  FMUL R45, R76, R63 ;  /* 0x0000003f4c2d7220 */ /* 0x000fe20000400000 */
[----:B------:R-:W-:Y:S01]  /*8c80*/  SHF.L.U32 R3, R142, 0x10, RZ ;  /* 0x000000108e037819 */ /* 0x000fe200000006ff */
[----:B------:R-:W-:Y:S01]  /*8c90*/  FMUL R46, R76, R64 ;  /* 0x000000404c2e7220 */ /* 0x000fe20000400000 */
[----:B------:R-:W-:Y:S01]  /*8ca0*/  LOP3.LUT R80, R142, 0xffff0000, RZ, 0xc0, !PT ;  /* 0xffff00008e507812 */ /* 0x000fe200078ec0ff */
[C---:B------:R-:W-:Y:S01]  /*8cb0*/  FMUL R47, R76.reuse, R65 ;  /* 0x000000414c2f7220 */ /* 0x040fe20000400000 */
[C---:B------:R-:W-:Y:S01]  /*8cc0*/  FMUL R48, R76.reuse, R66 ;  /* 0x000000424c307220 */ /* 0x040fe20000400000 */
[----:B------:R-:W-:Y:S01]  /*8cd0*/  FFMA R45, R83, R0, R45 ;  /* 0x00000000532d7223 */ /* 0x000fe2000000002d */
[----:B------:R-:W-:Y:S01]  /*8ce0*/  FMUL R49, R76, R67 ;  /* 0x000000434c317220 */ /* 0x000fe20000400000 */
[----:B------:R-:W-:Y:S01]  /*8cf0*/  F2FP.BF16.F32.PACK_AB R123, R41, R40 ;  /* 0x00000028297b723e */ /* 0x000fe200000010ff */
[C---:B------:R-:W-:Y:S01]  /*8d00*/  FFMA R46, R83.reuse, R3, R46 ;  /* 0x00000003532e7223 */ /* 0x040fe2000000002e */
[C---:B------:R-:W-:Y:S01]  /*8d10*/  FFMA R47, R83.reuse, R80, R47 ;  /* 0x00000050532f7223 */ /* 0x040fe2000000002f */
[C---:B------:R-:W-:Y:S01]  /*8d20*/  FFMA R48, R83.reuse, R85, R48 ;  /* 0x0000005553307223 */ /* 0x040fe20000000030 */
[----:B------:R-:W-:Y:S01]  /*8d30*/  FFMA R49, R83, R82, R49 ;  /* 0x0000005253317223 */ /* 0x000fe20000000031 */
[----:B------:R2:W-:Y:S01]  /*8d40*/  STS.128 [R171+0x4400], R120 ;  /* 0x00440078ab007388 */ /* 0x0005e20000000c00 */
[----:B------:R-:W-:Y:S02]  /*8d50*/  F2FP.BF16.F32.PACK_AB R128, R43, R42 ;  /* 0x0000002a2b80723e */ /* 0x000fe400000010ff */
[----:B------:R-:W-:Y:S02]  /*8d60*/  F2FP.BF16.F32.PACK_AB R129, R45, R44 ;  /* 0x0000002c2d81723e */ /* 0x000fe400000010ff */
[----:B------:R-:W-:Y:S02]  /*8d70*/  F2FP.BF16.F32.PACK_AB R130, R47, R46 ;  /* 0x0000002e2f82723e */ /* 0x000fe400000010ff */
[----:B------:R-:W-:Y:S02]  /*8d80*/  F2FP.BF16.F32.PACK_AB R131, R49, R48 ;  /* 0x000000303183723e */ /* 0x000fe400000010ff */
[----:B------:R-:W-:Y:S02]  /*8d90*/  MOV R0, UR51 ;  /* 0x0000003300007c02 */ /* 0x000fe40008000f00 */
[----:B------:R-:W-:Y:S01]  /*8da0*/  LEA R3, R105, UR49, 0x3 ;  /* 0x0000003169037c11 */ /* 0x000fe2000f8e18ff */
[----:B------:R2:W-:Y:S01]  /*8db0*/  STS.128 [R170+0x4400], R128 ;  /* 0x00440080aa007388 */ /* 0x0005e20000000c00 */
[----:B------:R-:W-:Y:S02]  /*8dc0*/  @P6 LEA R0, R0, UR49, 0x3 ;  /* 0x0000003100006c11 */ /* 0x000fe4000f8e18ff */
[----:B------:R-:W-:Y:S02]  /*8dd0*/  @P6 SHF.L.U32 R80, R162, 0x1f, RZ ;  /* 0x0000001fa2506819 */ /* 0x000fe400000006ff */
[----:B------:R-:W-:Y:S01]  /*8de0*/  @P6 IADD3 R0, PT, PT, R0, 0x70, RZ ;  /* 0x0000007000006810 */ /* 0x000fe20007ffe0ff */
[----:B------:R-:W-:Y:S01]  /*8df0*/  @!PT LDS RZ, [RZ] ;  /* 0x00000000fffff984 */ /* 0x000fe20000000800 */
[----:B------:R-:W-:Y:S01]  /*8e00*/  @!PT LDS RZ, [RZ] ;  /* 0x00000000fffff984 */ /* 0x000fe20000000800 */
[----:B------:R-:W-:Y:S01]  /*8e10*/  @!PT LDS RZ, [RZ] ;  /* 0x00000000fffff984 */ /* 0x000fe20000000800 */
[----:B------:R-:W-:Y:S01]  /*8e20*/  @!PT LDS RZ, [RZ] ;  /* 0x00000000fffff984 */ /* 0x000fe20000000800 */
[----:B------:R4:W-:Y:S06]  /*8e30*/  MEMBAR.ALL.CTA ;  /* 0x0000000000007992 */ /* 0x0009ec0000008000 */
[----:B----4-:R-:W4:Y:S01]  /*8e40*/  FENCE.VIEW.ASYNC.S ;  /* 0x00000000000073c6 */ /* 0x010f220000000000 */
[----:B-1----:R-:W-:Y:S01]  /*8e50*/  @P6 PRMT R0, R179, 0x654, R0 ;  /* 0x00000654b3006816 */ /* 0x002fe20000000000 */
[----:B----4-:R-:W-:Y:S06]  /*8e60*/  BAR.SYNC.DEFER_BLOCKING 0x1, 0x80 ;  /* 0x0042000000007b1d */ /* 0x010fec0000010000 */
[----:B------:R-:W-:Y:S05]  /*8e70*/  @P0 BRA `(.L_x_120) ;  /* 0x0000000000280947 */ /* 0x000fea0003800000 */
[----:B------:R-:W-:Y:S01]  /*8e80*/  R2UR UR4, R81 ;  /* 0x00000000510472ca */ /* 0x000fe200000e0000 */
[----:B------:R-:W-:Y:S01]  /*8e90*/  UIADD3 UR6, UP0, UPT, UR52, 0xa80, URZ ;  /* 0x00000a8034067890 */ /* 0x000fe2000ff1e0ff */
[----:B------:R-:W-:Y:S01]  /*8ea0*/  R2UR UR5, R168 ;  /* 0x00000000a80572ca */ /* 0x000fe200000e0000 */
[----:B------:R-:W-:Y:S02]  /*8eb0*/  UIADD3 UR44, UPT, UPT, UR49, 0x4400, URZ ;  /* 0x00004400312c7890 */ /* 0x000fe4000fffe0ff */
[----:B------:R-:W-:Y:S01]  /*8ec0*/  UIADD3.X UR7, UPT, UPT, URZ, UR53, URZ, UP0, !UPT ;  /* 0x00000035ff077290 */ /* 0x000fe200087fe4ff */
[----:B------:R-:W-:Y:S09]  /*8ed0*/  UMOV UR47, UR36 ;  /* 0x00000024002f7c82 */ /* 0x000ff20008000000 */
[----:B------:R-:W-:Y:S09]  /*8ee0*/  UIADD3 UR45, UPT, UPT, UR5, UR4, URZ ;  /* 0x00000004052d7290 */ /* 0x000ff2000fffe0ff */
[----:B------:R1:W-:Y:S01]  /*8ef0*/  UTMASTG.3D [UR44], [UR6] ;  /* 0x0000002c060073b5 */ /* 0x0003e20008010000 */
[----:B------:R0:W-:Y:S01]  /*8f00*/  UTMACMDFLUSH ;  /* 0x00000000000079b7 */ /* 0x0001e20000000000 */
[----:B-1----:R-:W-:Y:S04]  /*8f10*/  DEPBAR.LE SB0, 0x1 ;  /* 0x000080400000791a */ /* 0x002fe80000000000 */
.L_x_120:
[----:B------:R-:W-:Y:S05]  /*8f20*/  BSYNC.RECONVERGENT B0 ;  /* 0x0000000000007941 */ /* 0x000fea0003800200 */
.L_x_119:
[----:B------:R-:W-:Y:S01]  /*8f30*/  BAR.SYNC.DEFER_BLOCKING 0x1, 0x80 ;  /* 0x0042000000007b1d */ /* 0x000fe20000010000 */
[----:B------:R-:W-:Y:S01]  /*8f40*/  UIADD3 UR54, UPT, UPT, UR51, 0x1, URZ ;  /* 0x0000000133367890 */ /* 0x000fe2000fffe0ff */
[----:B------:R-:W-:Y:S03]  /*8f50*/  ISETP.NE.AND P0, PT, R79, RZ, PT ;  /* 0x000000ff4f00720c */ /* 0x000fe60003f05270 */
[----:B------:R-:W-:Y:S04]  /*8f60*/  UISETP.NE.AND UP0, UPT, UR54, 0x4, UPT ;  /* 0x000000043600788c */ /* 0x000fe8000bf05270 */
[----:B------:R-:W-:Y:S01]  /*8f70*/  USEL UR54, UR54, URZ, UP0 ;  /* 0x000000ff36367287 */ /* 0x000fe20008000000 */
[----:B------:R1:W-:Y:S01]  /*8f80*/  @P6 SYNCS.ARRIVE.TRANS64.RED.A1T0 RZ, [R0+URZ], RZ ;  /* 0x000000ff00ff69a7 */ /* 0x0003e200081004ff */
[----:B------:R-:W-:Y:S01]  /*8f90*/  BSSY B1, `(.L_x_121) ;  /* 0x0000022000017945 */ /* 0x000fe20003800000 */
[----:B------:R-:W4:Y:S01]  /*8fa0*/  @P6 SYNCS.PHASECHK.TRANS64.TRYWAIT P1, [R3+URZ+0x50], R80 ;  /* 0x00005050030065a7 */ /* 0x000f2200080211ff */
[----:B-1----:R-:W-:Y:S05]  /*8fb0*/  IMAD.MOV.U32 R0, RZ, RZ, 0x40 ;  /* 0x00000040ff007424 */ /* 0x002fea00078e00ff */
        /* <DEDUP_REMOVED lines=13> */
[----:B------:R-:W1:Y:S02]  /*9090*/  SYNCS.PHASECHK.TRANS64.TRYWAIT P0, [R3+URZ+0x50], R6 ;  /* 0x00005006030075a7 */ /* 0x000e6400080011ff */
[----:B-1----:R-:W-:Y:S05]  /*90a0*/  @!P0 BRA `(.L_x_125) ;  /* 0x00000034002c8947 */ /* 0x002fea0003800000 */
.L_x_124:
[----:B------:R-:W-:Y:S05]  /*90b0*/  BSYNC B0 ;  /* 0x0000000000007941 */ /* 0x000fea0003800000 */
.L_x_123:
[----:B------:R-:W-:Y:S01]  /*90c0*/  ISETP.NE.AND P0, PT, R112, RZ, PT ;  /* 0x000000ff7000720c */ /* 0x000fe20003f05270 */
[----:B------:R-:W-:Y:S11]  /*90d0*/  VIADD R105, R105, 0x1 ;  /* 0x0000000169697836 */ /* 0x000ff60000000000 */
[----:B------:R-:W-:Y:S01]  /*90e0*/  @!UPT UIADD3 URZ, UPT, UPT, URZ, URZ, URZ ;  /* 0x000000fffffff290 */ /* 0x000fe2000fffe0ff */
[----:B------:R4:W2:Y:S01]  /*90f0*/  @P0 LDS.128 R88, [R4+UR49+0x400] ;  /* 0x0004003104580984 */ /* 0x0008a20008000c00 */
[--C-:B-1----:R-:W-:Y:S01]  /*9100*/  @P0 IMAD.IADD R3, R104, 0x1, R5.reuse ;  /* 0x0000000168030824 */ /* 0x102fe200078e0205 */
[C---:B------:R-:W-:Y:S01]  /*9110*/  @P0 IADD3 R6, PT, PT, R106.reuse, R7, RZ ;  /* 0x000000076a060210 */ /* 0x040fe20007ffe0ff */
[C---:B------:R-:W-:Y:S01]  /*9120*/  @P0 IMAD.IADD R8, R106.reuse, 0x1, R5 ;  /* 0x000000016a080824 */ /* 0x040fe200078e0205 */
[----:B------:R4:W1:Y:S02]  /*9130*/  @P0 LDS.128 R92, [R0+0x400] ;  /* 0x00040000005c0984 */ /* 0x0008640000000c00 */
[----:B------:R-:W-:Y:S02]  /*9140*/  @P0 IADD3 R9, PT, PT, R106, R3, RZ ;  /* 0x000000036a090210 */ /* 0x000fe40007ffe0ff */
[----:B------:R4:W1:Y:S04]  /*9150*/  @P0 LDS.128 R100, [R7+0x400] ;  /* 0x0004000007640984 */ /* 0x0008680000000c00 */
[----:B------:R4:W1:Y:S04]  /*9160*/  @P0 LDS.128 R108, [R6+0x400] ;  /* 0x00040000066c0984 */ /* 0x0008680000000c00 */
[----:B------:R4:W1:Y:S04]  /*9170*/  @P0 LDS.128 R116, [R5+0x400] ;  /* 0x0004000005740984 */ /* 0x0008680000000c00 */
[----:B------:R4:W1:Y:S04]  /*9180*/  @P0 LDS.128 R124, [R8+0x400] ;  /* 0x00040000087c0984 */ /* 0x0008680000000c00 */
[----:B------:R4:W1:Y:S04]  /*9190*/  @P0 LDS.128 R132, [R3+0x400] ;  /* 0x0004000003840984 */ /* 0x0008680000000c00 */
[----:B------:R4:W1:Y:S02]  /*91a0*/  @P0 LDS.128 R140, [R9+0x400] ;  /* 0x00040000098c0984 */ /* 0x0008640000000c00 */
.L_x_122:
[----:B------:R-:W-:Y:S05]  /*91b0*/  BSYNC B1 ;  /* 0x0000000000017941 */ /* 0x000fea0003800000 */
.L_x_121:
        /* <DEDUP_REMOVED lines=21> */
.L_x_126:
[----:B--2---:R-:W-:Y:S01]  /*9310*/  SHF.L.U32 R80, R88, 0x10, RZ ;  /* 0x0000001058507819 */ /* 0x004fe200000006ff */
[----:B------:R-:W-:Y:S05]  /*9320*/  WARPSYNC.ALL ;  /* 0x0000000000007948 */ /* 0x000fea0003800000 */
[----:B------:R-:W-:Y:S01]  /*9330*/  R2UR UR4, R16 ;  /* 0x00000000100472ca */ /* 0x000fe200000e0000 */
[----:B------:R-:W-:Y:S01]  /*9340*/  BSSY.RECONVERGENT B0, `(.L_x_127) ;  /* 0x0000103000007945 */ /* 0x000fe20003800200 */
[----:B------:R-:W-:Y:S02]  /*9350*/  LOP3.LUT R82, R91, 0xffff0000, RZ, 0xc0, !PT ;  /* 0xffff00005b527812 */ /* 0x000fe400078ec0ff */
[----:B------:R-:W-:Y:S02]  /*9360*/  ISETP.NE.AND P6, PT, R174, RZ, PT ;  /* 0x000000ffae00720c */ /* 0x000fe40003fc5270 */
[----:B------:R-:W-:Y:S07]  /*9370*/  ISETP.NE.AND P0, PT, R165, RZ, PT ;  /* 0x000000ffa500720c */ /* 0x000fee0003f05270 */
[----:B------:R-:W2:Y:S02]  /*9380*/  LDTM.x64 R4, tmem[UR4] ;  /* 0x00000004000479ee */ /* 0x000ea40008340000 */
[----:B--2---:R-:W-:Y:S01]  /*9390*/  FMUL R0, R76, R4 ;  /* 0x000000044c007220 */ /* 0x004fe20000400000 */
[----:B------:R-:W-:Y:S01]  /*93a0*/  LOP3.LUT R4, R88, 0xffff0000, RZ, 0xc0, !PT ;  /* 0xffff000058047812 */ /* 0x000fe200078ec0ff */
[C---:B------:R-:W-:Y:S01]  /*93b0*/  FMUL R3, R76.reuse, R5 ;  /* 0x000000054c037220 */ /* 0x040fe20000400000 */
[----:B------:R-:W-:Y:S01]  /*93c0*/  SHF.L.U32 R5, R89, 0x10, RZ ;  /* 0x0000001059057819 */ /* 0x000fe200000006ff */
[----:B------:R-:W-:Y:S01]  /*93d0*/  FFMA R0, R83, R80, R0 ;  /* 0x0000005053007223 */ /* 0x000fe20000000000 */
[----:B------:R-:W-:Y:S01]  /*93e0*/  LOP3.LUT R80, R89, 0xffff0000, RZ, 0xc0, !PT ;  /* 0xffff000059507812 */ /* 0x000fe200078ec0ff */
[C---:B------:R-:W-:Y:S01]  /*93f0*/  FMUL R6, R76.reuse, R6 ;  /* 0x000000064c067220 */ /* 0x040fe20000400000 */
[C---:B------:R-:W-:Y:S01]  /*9400*/  FFMA R3, R83.reuse, R4, R3 ;  /* 0x0000000453037223 */ /* 0x040fe20000000003 */
[C---:B------:R-:W-:Y:S01]  /*9410*/  FMUL R7, R76.reuse, R7 ;  /* 0x000000074c077220 */ /* 0x040fe20000400000 */
[----:B------:R-:W-:Y:S01]  /*9420*/  FMUL R4, R76, R8 ;  /* 0x000000084c047220 */ /* 0x000fe20000400000 */
[C---:B------:R-:W-:Y:S01]  /*9430*/  LOP3.LUT R8, R90.reuse, 0xffff0000, RZ, 0xc0, !PT ;  /* 0xffff00005a087812 */ /* 0x040fe200078ec0ff */
[C---:B------:R-:W-:Y:S01]  /*9440*/  FFMA R6, R83.reuse, R5, R6 ;  /* 0x0000000553067223 */ /* 0x040fe20000000006 */
[----:B------:R-:W-:Y:S01]  /*9450*/  SHF.L.U32 R5, R90, 0x10, RZ ;  /* 0x000000105a057819 */ /* 0x000fe200000006ff */
[----:B------:R-:W-:Y:S01]  /*9460*/  FFMA R7, R83, R80, R7 ;  /* 0x0000005053077223 */ /* 0x000fe20000000007 */
[----:B------:R-:W-:Y:S01]  /*9470*/  F2FP.BF16.F32.PACK_AB R96, R3, R0 ;  /* 0x000000000360723e */ /* 0x000fe200000010ff */
[----:B------:R-:W-:Y:S01]  /*9480*/  FMUL R0, R76, R9 ;  /* 0x000000094c007220 */ /* 0x000fe20000400000 */
[----:B------:R-:W-:Y:S01]  /*9490*/  SHF.L.U32 R80, R91, 0x10, RZ ;  /* 0x000000105b507819 */ /* 0x000fe200000006ff */
[----:B------:R-:W-:Y:S01]  /*94a0*/  FFMA R4, R83, R5, R4 ;  /* 0x0000000553047223 */ /* 0x000fe20000000004 */
[----:B------:R-:W-:Y:S01]  /*94b0*/  F2FP.BF16.F32.PACK_AB R97, R7, R6 ;  /* 0x000000060761723e */ /* 0x000fe200000010ff */
[C---:B------:R-:W-:Y:S01]  /*94c0*/  FFMA R0, R83.reuse, R8, R0 ;  /* 0x0000000853007223 */ /* 0x040fe20000000000 */
[----:B-1----:R-:W-:Y:S01]  /*94d0*/  SHF.L.U32 R8, R92, 0x10, RZ ;  /* 0x000000105c087819 */ /* 0x002fe200000006ff */
[----:B------:R-:W-:Y:S01]  /*94e0*/  FMUL R3, R76, R10 ;  /* 0x0000000a4c037220 */ /* 0x000fe20000400000 */
[----:B------:R-:W-:Y:S01]  /*94f0*/  LOP3.LUT R10, R92, 0xffff0000, RZ, 0xc0, !PT ;  /* 0xffff00005c0a7812 */ /* 0x000fe200078ec0ff */
[----:B------:R-:W-:Y:S01]  /*9500*/  FMUL R5, R76, R11 ;  /* 0x0000000b4c057220 */ /* 0x000fe20000400000 */
[----:B------:R-:W-:Y:S01]  /*9510*/  F2FP.BF16.F32.PACK_AB R98, R0, R4 ;  /* 0x000000040062723e */ /* 0x000fe200000010ff */
[C---:B------:R-:W-:Y:S01]  /*9520*/  FMUL R6, R76.reuse, R12 ;  /* 0x0000000c4c067220 */ /* 0x040fe20000400000 */
[C---:B------:R-:W-:Y:S01]  /*9530*/  FMUL R7, R76.reuse, R13 ;  /* 0x0000000d4c077220 */ /* 0x040fe20000400000 */
[----:B------:R-:W-:Y:S01]  /*9540*/  FFMA R3, R83, R80, R3 ;  /* 0x0000005053037223 */ /* 0x000fe20000000003 */
[----:B------:R-:W-:Y:S01]  /*9550*/  SHF.L.U32 R80, R93, 0x10, RZ ;  /* 0x000000105d507819 */ /* 0x000fe200000006ff */
[C---:B------:R-:W-:Y:S01]  /*9560*/  FFMA R5, R83.reuse, R82, R5 ;  /* 0x0000005253057223 */ /* 0x040fe20000000005 */
[C---:B------:R-:W-:Y:S01]  /*9570*/  FFMA R6, R83.reuse, R8, R6 ;  /* 0x0000000853067223 */ /* 0x040fe20000000006 */
[C---:B------:R-:W-:Y:S01]  /*9580*/  FMUL R0, R76.reuse, R14 ;  /* 0x0000000e4c007220 */ /* 0x040fe20000400000 */
[----:B------:R-:W-:Y:S01]  /*9590*/  FFMA R7, R83, R10, R7 ;  /* 0x0000000a53077223 */ /* 0x000fe20000000007 */
[C---:B------:R-:W-:Y:S01]  /*95a0*/  FMUL R14, R76.reuse, R24 ;  /* 0x000000184c0e7220 */ /* 0x040fe20000400000 */
[----:B------:R-:W-:Y:S01]  /*95b0*/  F2FP.BF16.F32.PACK_AB R99, R5, R3 ;  /* 0x000000030563723e */ /* 0x000fe200000010ff */
[C---:B------:R-:W-:Y:S01]  /*95c0*/  FMUL R24, R76.reuse, R34 ;  /* 0x000000224c187220 */ /* 0x040fe20000400000 */
[C---:B------:R-:W-:Y:S01]  /*95d0*/  FMUL R34, R76.reuse, R44 ;  /* 0x0000002c4c227220 */ /* 0x040fe20000400000 */
[C---:B------:R-:W-:Y:S01]  /*95e0*/  FMUL R44, R76.reuse, R54 ;  /* 0x000000364c2c7220 */ /* 0x040fe20000400000 */
[C---:B------:R-:W-:Y:S01]  /*95f0*/  FMUL R54, R76.reuse, R64 ;  /* 0x000000404c367220 */ /* 0x040fe20000400000 */
[----:B------:R-:W-:Y:S01]  /*9600*/  F2FP.BF16.F32.PACK_AB R64, R7, R6 ;  /* 0x000000060740723e */ /* 0x000fe200000010ff */
[----:B------:R-:W-:Y:S01]  /*9610*/  STS.128 [R178+UR49+0x8400], R96 ;  /* 0x00840060b2007988 */ /* 0x000fe20008000c31 */
[----:B------:R-:W-:Y:S01]  /*9620*/  LOP3.LUT R6, R93, 0xffff0000, RZ, 0xc0, !PT ;  /* 0xffff00005d067812 */ /* 0x000fe200078ec0ff */
[----:B------:R-:W-:Y:S01]  /*9630*/  FMUL R3, R76, R15 ;  /* 0x0000000f4c037220 */ /* 0x000fe20000400000 */
[----:B------:R-:W-:Y:S01]  /*9640*/  SHF.L.U32 R7, R94, 0x10, RZ ;  /* 0x000000105e077819 */ /* 0x000fe200000006ff */
[C---:B------:R-:W-:Y:S01]  /*9650*/  FMUL R8, R76.reuse, R18 ;  /* 0x000000124c087220 */ /* 0x040fe20000400000 */
[C---:B------:R-:W-:Y:S01]  /*9660*/  FFMA R0, R83.reuse, R80, R0 ;  /* 0x0000005053007223 */ /* 0x040fe20000000000 */
[C---:B------:R-:W-:Y:S01]  /*9670*/  FMUL R9, R76.reuse, R19 ;  /* 0x000000134c097220 */ /* 0x040fe20000400000 */
[----:B------:R-:W-:Y:S01]  /*9680*/  FMUL R18, R76, R28 ;  /* 0x0000001c4c127220 */ /* 0x000fe20000400000 */
[----:B------:R-:W-:Y:S01]  /*9690*/  FFMA R3, R83, R6, R3 ;  /* 0x0000000653037223 */ /* 0x000fe20000000003 */
[----:B------:R-:W-:Y:S01]  /*96a0*/  LOP3.LUT R6, R100, 0xffff0000, RZ, 0xc0, !PT ;  /* 0xffff000064067812 */ /* 0x000fe200078ec0ff */
[C---:B------:R-:W-:Y:S01]  /*96b0*/  FMUL R10, R76.reuse, R20 ;  /* 0x000000144c0a7220 */ /* 0x040fe20000400000 */
        /* <DEDUP_REMOVED lines=10> */
[----:B------:R-:W-:Y:S01]  /*9760*/  FMUL R48, R76, R58 ;  /* 0x0000003a4c307220 */ /* 0x000fe20000400000 */
[----:B------:R-:W-:Y:S01]  /*9770*/  LOP3.LUT R58, R94, 0xffff0000, RZ, 0xc0, !PT ;  /* 0xffff00005e3a7812 */ /* 0x000fe200078ec0ff */
[C---:B------:R-:W-:Y:S01]  /*9780*/  FMUL R4, R76.reuse, R16 ;  /* 0x000000104c047220 */ /* 0x040fe20000400000 */
[C---:B------:R-:W-:Y:S01]  /*9790*/  FMUL R40, R76.reuse, R50 ;  /* 0x000000324c287220 */ /* 0x040fe20000400000 */
[C---:B------:R-:W-:Y:S01]  /*97a0*/  FMUL R45, R76.reuse, R55 ;  /* 0x000000374c2d7220 */ /* 0x040fe20000400000 */
[C---:B------:R-:W-:Y:S01]  /*97b0*/  FMUL R49, R76.reuse, R59 ;  /* 0x0000003b4c317220 */ /* 0x040fe20000400000 */
[----:B------:R-:W-:Y:S01]  /*97c0*/  SHF.L.U32 R59, R95, 0x10, RZ ;  /* 0x000000105f3b7819 */ /* 0x000fe200000006ff */
[C---:B------:R-:W-:Y:S01]  /*97d0*/  FMUL R55, R76.reuse, R65 ;  /* 0x000000414c377220 */ /* 0x040fe20000400000 */
[----:B------:R-:W-:Y:S01]  /*97e0*/  F2FP.BF16.F32.PACK_AB R65, R3, R0 ;  /* 0x000000000341723e */ /* 0x000fe200000010ff */
[----:B------:R-:W-:Y:S01]  /*97f0*/  FMUL R5, R76, R17 ;  /* 0x000000114c057220 */ /* 0x000fe20000400000 */
[----:B------:R-:W-:Y:S01]  /*9800*/  SHF.L.U32 R0, R100, 0x10, RZ ;  /* 0x0000001064007819 */ /* 0x000fe200000006ff */
[C---:B------:R-:W-:Y:S01]  /*9810*/  FMUL R50, R76.reuse, R60 ;  /* 0x0000003c4c327220 */ /* 0x040fe20000400000 */
[----:B------:R-:W-:Y:S01]  /*9820*/  LOP3.LUT R60, R95, 0xffff0000, RZ, 0xc0, !PT ;  /* 0xffff00005f3c7812 */ /* 0x000fe200078ec0ff */
[----:B------:R-:W-:Y:S01]  /*9830*/  FFMA R4, R83, R7, R4 ;  /* 0x0000000753047223 */ /* 0x000fe20000000004 */
[----:B------:R-:W-:Y:S01]  /*9840*/  SHF.L.U32 R3, R101, 0x10, RZ ;  /* 0x0000001065037819 */ /* 0x000fe200000006ff */
[C---:B------:R-:W-:Y:S01]  /*9850*/  FFMA R5, R83.reuse, R58, R5 ;  /* 0x0000003a53057223 */ /* 0x040fe20000000005 */
[C---:B------:R-:W-:Y:S01]  /*9860*/  FFMA R8, R83.reuse, R59, R8 ;  /* 0x0000003b53087223 */ /* 0x040fe20000000008 */
[C---:B------:R-:W-:Y:S01]  /*9870*/  FFMA R9, R83.reuse, R60, R9 ;  /* 0x0000003c53097223 */ /* 0x040fe20000000009 */
[----:B------:R-:W-:Y:S01]  /*9880*/  FFMA R10, R83, R0, R10 ;  /* 0x00000000530a7223 */ /* 0x000fe2000000000a */
[----:B------:R-:W-:Y:S01]  /*9890*/  LOP3.LUT R0, R101, 0xffff0000, RZ, 0xc0, !PT ;  /* 0xffff000065007812 */ /* 0x000fe200078ec0ff */
[C---:B------:R-:W-:Y:S01]  /*98a0*/  FMUL R11, R76.reuse, R21 ;  /* 0x000000154c0b7220 */ /* 0x040fe20000400000 */
[C---:B------:R-:W-:Y:S01]  /*98b0*/  FMUL R12, R76.reuse, R22 ;  /* 0x000000164c0c7220 */ /* 0x040fe20000400000 */
[C---:B------:R-:W-:Y:S01]  /*98c0*/  FMUL R13, R76.reuse, R23 ;  /* 0x000000174c0d7220 */ /* 0x040fe20000400000 */
[C---:B------:R-:W-:Y:S01]  /*98d0*/  FMUL R16, R76.reuse, R26 ;  /* 0x0000001a4c107220 */ /* 0x040fe20000400000 */
[C---:B------:R-:W-:Y:S01]  /*98e0*/  FMUL R26, R76.reuse, R36 ;  /* 0x000000244c1a7220 */ /* 0x040fe20000400000 */
[----:B------:R-:W-:Y:S01]  /*98f0*/  FFMA R11, R83, R6, R11 ;  /* 0x00000006530b7223 */ /* 0x000fe2000000000b */
[----:B------:R-:W-:Y:S01]  /*9900*/  LOP3.LUT R6, R111, 0xffff0000, RZ, 0xc0, !PT ;  /* 0xffff00006f067812 */ /* 0x000fe200078ec0ff */
[----:B------:R-:W-:Y:S01]  /*9910*/  FMUL R36, R76, R46 ;  /* 0x0000002e4c247220 */ /* 0x000fe20000400000 */
[----:B------:R-:W-:Y:S01]  /*9920*/  FFMA R12, R83, R3, R12 ;  /* 0x00000003530c7223 */ /* 0x000fe2000000000c */
[----:B------:R-:W-:Y:S01]  /*9930*/  SHF.L.U32 R3, R102, 0x10, RZ ;  /* 0x0000001066037819 */ /* 0x000fe200000006ff */
[C---:B------:R-:W-:Y:S01]  /*9940*/  FMUL R46, R76.reuse, R56 ;  /* 0x000000384c2e7220 */ /* 0x040fe20000400000 */
[----:B------:R-:W-:Y:S01]  /*9950*/  FMUL R56, R76, R66 ;  /* 0x000000424c387220 */ /* 0x000fe20000400000 */
[----:B------:R-:W-:Y:S01]  /*9960*/  F2FP.BF16.F32.PACK_AB R66, R5, R4 ;  /* 0x000000040542723e */ /* 0x000fe200000010ff */
[C---:B------:R-:W-:Y:S01]  /*9970*/  FFMA R13, R83.reuse, R0, R13 ;  /* 0x00000000530d7223 */ /* 0x040fe2000000000d */
[----:B------:R-:W-:Y:S01]  /*9980*/  LOP3.LUT R0, R102, 0xffff0000, RZ, 0xc0, !PT ;  /* 0xffff000066007812 */ /* 0x000fe200078ec0ff */
[----:B------:R-:W-:Y:S01]  /*9990*/  FFMA R14, R83, R3, R14 ;  /* 0x00000003530e7223 */ /* 0x000fe2000000000e */
[C---:B------:R-:W-:Y:S01]  /*99a0*/  SHF.L.U32 R5, R103.reuse, 0x10, RZ ;  /* 0x0000001067057819 */ /* 0x040fe200000006ff */
[----:B------:R-:W-:Y:S01]  /*99b0*/  FMUL R17, R76, R27 ;  /* 0x0000001b4c117220 */ /* 0x000fe20000400000 */
        /* <DEDUP_REMOVED lines=8> */
[----:B------:R-:W-:Y:S01]  /*9a40*/  SHF.L.U32 R5, R111, 0x10, RZ ;  /* 0x000000106f057819 */ /* 0x000fe200000006ff */
[C---:B------:R-:W-:Y:S01]  /*9a50*/  FMUL R37, R76.reuse, R47 ;  /* 0x0000002f4c257220 */ /* 0x040fe20000400000 */
[C---:B------:R-:W-:Y:S01]  /*9a60*/  FMUL R47, R76.reuse, R57 ;  /* 0x000000394c2f7220 */ /* 0x040fe20000400000 */
[----:B------:R-:W-:Y:S01]  /*9a70*/  FMUL R57, R76, R67 ;  /* 0x000000434c397220 */ /* 0x000fe20000400000 */
[----:B------:R-:W-:Y:S01]  /*9a80*/  F2FP.BF16.F32.PACK_AB R67, R9, R8 ;  /* 0x000000080943723e */ /* 0x000fe200000010ff */
[----:B------:R-:W-:Y:S01]  /*9a90*/  FFMA R18, R83, R0, R18 ;  /* 0x0000000053127223 */ /* 0x000fe20000000012 */
[----:B------:R-:W-:Y:S01]  /*9aa0*/  LOP3.LUT R0, R109, 0xffff0000, RZ, 0xc0, !PT ;  /* 0xffff00006d007812 */ /* 0x000fe200078ec0ff */
[C---:B------:R-:W-:Y:S01]  /*9ab0*/  FFMA R19, R83.reuse, R4, R19 ;  /* 0x0000000453137223 */ /* 0x040fe20000000013 */
[C---:B------:R-:W-:Y:S01]  /*9ac0*/  LOP3.LUT R4, R110.reuse, 0xffff0000, RZ, 0xc0, !PT ;  /* 0xffff00006e047812 */ /* 0x040fe200078ec0ff */
[----:B------:R-:W-:Y:S01]  /*9ad0*/  FFMA R20, R83, R3, R20 ;  /* 0x0000000353147223 */ /* 0x000fe20000000014 */
[----:B------:R-:W-:Y:S01]  /*9ae0*/  SHF.L.U32 R3, R110, 0x10, RZ ;  /* 0x000000106e037819 */ /* 0x000fe200000006ff */
[C---:B------:R-:W-:Y:S01]  /*9af0*/  FMUL R21, R76.reuse, R31 ;  /* 0x0000001f4c157220 */ /* 0x040fe20000400000 */
[----:B------:R-:W-:Y:S01]  /*9b00*/  F2FP.BF16.F32.PACK_AB R8, R11, R10 ;  /* 0x0000000a0b08723e */ /* 0x000fe200000010ff */
[C---:B------:R-:W-:Y:S01]  /*9b10*/  FMUL R22, R76.reuse, R32 ;  /* 0x000000204c167220 */ /* 0x040fe20000400000 */
[----:B------:R-:W-:Y:S01]  /*9b20*/  F2FP.BF16.F32.PACK_AB R9, R13, R12 ;  /* 0x0000000c0d09723e */ /* 0x000fe200000010ff */
[----:B------:R-:W-:Y:S01]  /*9b30*/  STS.128 [R177+0x8400], R64 ;  /* 0x00840040b1007388 */ /* 0x000fe20000000c00 */
[----:B------:R-:W-:Y:S01]  /*9b40*/  F2FP.BF16.F32.PACK_AB R10, R15, R14 ;  /* 0x0000000e0f0a723e */ /* 0x000fe200000010ff */
[----:B------:R-:W-:Y:S01]  /*9b50*/  FMUL R23, R76, R33 ;  /* 0x000000214c177220 */ /* 0x000fe20000400000 */
[----:B------:R-:W-:Y:S01]  /*9b60*/  F2FP.BF16.F32.PACK_AB R11, R17, R16 ;  /* 0x00000010110b723e */ /* 0x000fe200000010ff */
[----:B------:R-:W-:Y:S01]  /*9b70*/  FFMA R21, R83, R0, R21 ;  /* 0x0000000053157223 */ /* 0x000fe20000000015 */
[----:B------:R-:W-:Y:S01]  /*9b80*/  F2FP.BF16.F32.PACK_AB R12, R19, R18 ;  /* 0x00000012130c723e */ /* 0x000fe200000010ff */
[C---:B------:R-:W-:Y:S01]  /*9b90*/  FFMA R22, R83.reuse, R3, R22 ;  /* 0x0000000353167223 */ /* 0x040fe20000000016 */
[C---:B------:R-:W-:Y:S01]  /*9ba0*/  SHF.L.U32 R0, R116.reuse, 0x10, RZ ;  /* 0x0000001074007819 */ /* 0x040fe200000006ff */
[----:B------:R-:W-:Y:S01]  /*9bb0*/  FFMA R23, R83, R4, R23 ;  /* 0x0000000453177223 */ /* 0x000fe20000000017 */
[----:B------:R-:W-:Y:S01]  /*9bc0*/  F2FP.BF16.F32.PACK_AB R13, R21, R20 ;  /* 0x00000014150d723e */ /* 0x000fe200000010ff */
[C---:B------:R-:W-:Y:S01]  /*9bd0*/  FFMA R24, R83.reuse, R5, R24 ;  /* 0x0000000553187223 */ /* 0x040fe20000000018 */
[----:B------:R-:W-:Y:S01]  /*9be0*/  LOP3.LUT R4, R116, 0xffff0000, RZ, 0xc0, !PT ;  /* 0xffff000074047812 */ /* 0x000fe200078ec0ff */
[----:B------:R-:W-:Y:S01]  /*9bf0*/  FFMA R25, R83, R6, R25 ;  /* 0x0000000653197223 */ /* 0x000fe20000000019 */
[----:B------:R-:W-:Y:S01]  /*9c00*/  F2FP.BF16.F32.PACK_AB R14, R23, R22 ;  /* 0x00000016170e723e */ /* 0x000fe200000010ff */
[----:B------:R1:W-:Y:S01]  /*9c10*/  STS.128 [R176+0x8400], R8 ;  /* 0x00840008b0007388 */ /* 0x0003e20000000c00 */
[----:B------:R-:W-:Y:S01]  /*9c20*/  SHF.L.U32 R3, R117, 0x10, RZ ;  /* 0x0000001075037819 */ /* 0x000fe200000006ff */
[----:B------:R-:W-:Y:S01]  /*9c30*/  FFMA R26, R83, R0, R26 ;  /* 0x00000000531a7223 */ /* 0x000fe2000000001a */
[----:B------:R-:W-:Y:S01]  /*9c40*/  F2FP.BF16.F32.PACK_AB R15, R25, R24 ;  /* 0x00000018190f723e */ /* 0x000fe200000010ff */
[----:B------:R-:W-:Y:S01]  /*9c50*/  FFMA R27, R83, R4, R27 ;  /* 0x00000004531b7223 */ /* 0x000fe2000000001b */
[----:B------:R-:W-:Y:S01]  /*9c60*/  LOP3.LUT R0, R117, 0xffff0000, RZ, 0xc0, !PT ;  /* 0xffff000075007812 */ /* 0x000fe200078ec0ff */
[C---:B------:R-:W-:Y:S01]  /*9c70*/  FFMA R28, R83.reuse, R3, R28 ;  /* 0x00000003531c7223 */ /* 0x040fe2000000001c */
[C---:B------:R-:W-:Y:S01]  /*9c80*/  SHF.L.U32 R3, R118.reuse, 0x10, RZ ;  /* 0x0000001076037819 */ /* 0x040fe200000006ff */
[----:B------:R2:W-:Y:S01]  /*9c90*/  STS.128 [R175+0x8400], R12 ;  /* 0x0084000caf007388 */ /* 0x0005e20000000c00 */
[----:B------:R-:W-:Y:S01]  /*9ca0*/  LOP3.LUT R4, R118, 0xffff0000, RZ, 0xc0, !PT ;  /* 0xffff000076047812 */ /* 0x000fe200078ec0ff */
[----:B------:R-:W-:Y:S01]  /*9cb0*/  FFMA R29, R83, R0, R29 ;  /* 0x00000000531d7223 */ /* 0x000fe2000000001d */
[C---:B------:R-:W-:Y:S01]  /*9cc0*/  SHF.L.U32 R5, R119.reuse, 0x10, RZ ;  /* 0x0000001077057819 */ /* 0x040fe200000006ff */
[C---:B------:R-:W-:Y:S01]  /*9cd0*/  FMUL R31, R76.reuse, R41 ;  /* 0x000000294c1f7220 */ /* 0x040fe20000400000 */
[----:B------:R-:W-:Y:S01]  /*9ce0*/  LOP3.LUT R6, R119, 0xffff0000, RZ, 0xc0, !PT ;  /* 0xffff000077067812 */ /* 0x000fe200078ec0ff */
[----:B------:R-:W-:Y:S01]  /*9cf0*/  FMUL R32, R76, R42 ;  /* 0x0000002a4c207220 */ /* 0x000fe20000400000 */
[----:B------:R-:W-:Y:S01]  /*9d00*/  SHF.L.U32 R0, R124, 0x10, RZ ;  /* 0x000000107c007819 */ /* 0x000fe200000006ff */
[----:B------:R-:W-:Y:S01]  /*9d10*/  FMUL R33, R76, R43 ;  /* 0x0000002b4c217220 */ /* 0x000fe20000400000 */
[----:B------:R-:W-:Y:S01]  /*9d20*/  @P6 SHF.L.U32 R16, R162, 0x1f, RZ ;  /* 0x0000001fa2106819 */ /* 0x000fe200000006ff */
[----:B------:R-:W-:Y:S01]  /*9d30*/  FFMA R30, R83, R3, R30 ;  /* 0x00000003531e7223 */ /* 0x000fe2000000001e */
[----:B------:R-:W-:Y:S01]  /*9d40*/  SHF.L.U32 R3, R125, 0x10, RZ ;  /* 0x000000107d037819 */ /* 0x000fe200000006ff */
[C---:B------:R-:W-:Y:S01]  /*9d50*/  FFMA R31, R83.reuse, R4, R31 ;  /* 0x00000004531f7223 */ /* 0x040fe2000000001f */
[----:B------:R-:W-:Y:S01]  /*9d60*/  LOP3.LUT R4, R124, 0xffff0000, RZ, 0xc0, !PT ;  /* 0xffff00007c047812 */ /* 0x000fe200078ec0ff */
[----:B------:R-:W-:Y:S01]  /*9d70*/  FFMA R32, R83, R5, R32 ;  /* 0x0000000553207223 */ /* 0x000fe20000000020 */
[----:B------:R-:W-:Y:S01]  /*9d80*/  SHF.L.U32 R5, R127, 0x10, RZ ;  /* 0x000000107f057819 */ /* 0x000fe200000006ff */
[----:B------:R-:W-:Y:S01]  /*9d90*/  FFMA R33, R83, R6, R33 ;  /* 0x0000000653217223 */ /* 0x000fe20000000021 */
[----:B------:R-:W-:Y:S01]  /*9da0*/  LOP3.LUT R6, R143, 0xffff0000, RZ, 0xc0, !PT ;  /* 0xffff00008f067812 */ /* 0x000fe200078ec0ff */
[----:B------:R-:W-:Y:S01]  /*9db0*/  FFMA R34, R83, R0, R34 ;  /* 0x0000000053227223 */ /* 0x000fe20000000022 */
[----:B------:R-:W-:Y:S01]  /*9dc0*/  LOP3.LUT R0, R125, 0xffff0000, RZ, 0xc0, !PT ;  /* 0xffff00007d007812 */ /* 0x000fe200078ec0ff */
[C---:B------:R-:W-:Y:S01]  /*9dd0*/  FFMA R35, R83.reuse, R4, R35 ;  /* 0x0000000453237223 */ /* 0x040fe20000000023 */
[----:B------:R-:W-:Y:S01]  /*9de0*/  LOP3.LUT R4, R132, 0xffff0000, RZ, 0xc0, !PT ;  /* 0xffff000084047812 */ /* 0x000fe200078ec0ff */
[C---:B------:R-:W-:Y:S01]  /*9df0*/  FFMA R36, R83.reuse, R3, R36 ;  /* 0x0000000353247223 */ /* 0x040fe20000000024 */
[C---:B------:R-:W-:Y:S01]  /*9e00*/  SHF.L.U32 R3, R126.reuse, 0x10, RZ ;  /* 0x000000107e037819 */ /* 0x040fe200000006ff */
[----:B------:R-:W-:Y:S01]  /*9e10*/  FFMA R37, R83, R0, R37 ;  /* 0x0000000053257223 */ /* 0x000fe20000000025 */
[----:B------:R-:W-:Y:S01]  /*9e20*/  LOP3.LUT R0, R126, 0xffff0000, RZ, 0xc0, !PT ;  /* 0xffff00007e007812 */ /* 0x000fe200078ec0ff */
[----:B------:R-:W-:Y:S01]  /*9e30*/  FMUL R41, R76, R51 ;  /* 0x000000334c297220 */ /* 0x000fe20000400000 */
[----:B-1----:R-:W-:Y:S01]  /*9e40*/  F2FP.BF16.F32.PACK_AB R8, R35, R34 ;  /* 0x000000222308723e */ /* 0x002fe200000010ff */
[C---:B------:R-:W-:Y:S01]  /*9e50*/  FFMA R38, R83.reuse, R3, R38 ;  /* 0x0000000353267223 */ /* 0x040fe20000000026 */
[----:B------:R-:W-:Y:S01]  /*9e60*/  SHF.L.U32 R3, R132, 0x10, RZ ;  /* 0x0000001084037819 */ /* 0x000fe200000006ff */
[----:B------:R-:W-:Y:S01]  /*9e70*/  FFMA R39, R83, R0, R39 ;  /* 0x0000000053277223 */ /* 0x000fe20000000027 */
[----:B--2---:R-:W-:Y:S01]  /*9e80*/  F2FP.BF16.F32.PACK_AB R12, R27, R26 ;  /* 0x0000001a1b0c723e */ /* 0x004fe200000010ff */
[----:B------:R-:W-:Y:S01]  /*9e90*/  FFMA R40, R83, R5, R40 ;  /* 0x0000000553287223 */ /* 0x000fe20000000028 */
[----:B------:R-:W-:Y:S01]  /*9ea0*/  F2FP.BF16.F32.PACK_AB R13, R29, R28 ;  /* 0x0000001c1d0d723e */ /* 0x000fe200000010ff */
[C---:B------:R-:W-:Y:S01]  /*9eb0*/  FMUL R42, R76.reuse, R52 ;  /* 0x000000344c2a7220 */ /* 0x040fe20000400000 */
[----:B------:R-:W-:Y:S01]  /*9ec0*/  F2FP.BF16.F32.PACK_AB R14, R31, R30 ;  /* 0x0000001e1f0e723e */ /* 0x000fe200000010ff */
[C---:B------:R-:W-:Y:S01]  /*9ed0*/  FMUL R43, R76.reuse, R53 ;  /* 0x000000354c2b7220 */ /* 0x040fe20000400000 */
[----:B------:R-:W-:Y:S01]  /*9ee0*/  F2FP.BF16.F32.PACK_AB R15, R33, R32 ;  /* 0x00000020210f723e */ /* 0x000fe200000010ff */
[C---:B------:R-:W-:Y:S01]  /*9ef0*/  FMUL R51, R76.reuse, R61 ;  /* 0x0000003d4c337220 */ /* 0x040fe20000400000 */
[----:B------:R-:W-:Y:S01]  /*9f00*/  LOP3.LUT R0, R127, 0xffff0000, RZ, 0xc0, !PT ;  /* 0xffff00007f007812 */ /* 0x000fe200078ec0ff */
[----:B------:R-:W-:Y:S01]  /*9f10*/  FMUL R52, R76, R62 ;  /* 0x0000003e4c347220 */ /* 0x000fe20000400000 */
[----:B------:R-:W-:Y:S01]  /*9f20*/  SHF.L.U32 R5, R133, 0x10, RZ ;  /* 0x0000001085057819 */ /* 0x000fe200000006ff */
[----:B------:R1:W-:Y:S01]  /*9f30*/  STS.128 [R173+0x8400], R12 ;  /* 0x0084000cad007388 */ /* 0x0003e20000000c00 */
[----:B------:R-:W-:Y:S01]  /*9f40*/  F2FP.BF16.F32.PACK_AB R9, R37, R36 ;  /* 0x000000242509723e */ /* 0x000fe200000010ff */
[----:B------:R-:W-:Y:S01]  /*9f50*/  FFMA R41, R83, R0, R41 ;  /* 0x0000000053297223 */ /* 0x000fe20000000029 */
[----:B------:R-:W-:Y:S01]  /*9f60*/  LOP3.LUT R0, R133, 0xffff0000, RZ, 0xc0, !PT ;  /* 0xffff000085007812 */ /* 0x000fe200078ec0ff */
[C---:B------:R-:W-:Y:S01]  /*9f70*/  FFMA R42, R83.reuse, R3, R42 ;  /* 0x00000003532a7223 */ /* 0x040fe2000000002a */
[C---:B------:R-:W-:Y:S01]  /*9f80*/  SHF.L.U32 R3, R134.reuse, 0x10, RZ ;  /* 0x0000001086037819 */ /* 0x040fe200000006ff */
[----:B------:R-:W-:Y:S01]  /*9f90*/  FFMA R43, R83, R4, R43 ;  /* 0x00000004532b7223 */ /* 0x000fe2000000002b */
[----:B------:R-:W-:Y:S01]  /*9fa0*/  LOP3.LUT R4, R135, 0xffff0000, RZ, 0xc0, !PT ;  /* 0xffff000087047812 */ /* 0x000fe200078ec0ff */
[----:B------:R-:W-:Y:S01]  /*9fb0*/  FFMA R44, R83, R5, R44 ;  /* 0x00000005532c7223 */ /* 0x000fe2000000002c */
[----:B------:R-:W-:Y:S01]  /*9fc0*/  SHF.L.U32 R5, R135, 0x10, RZ ;  /* 0x0000001087057819 */ /* 0x000fe200000006ff */
[C---:B------:R-:W-:Y:S01]  /*9fd0*/  FFMA R45, R83.reuse, R0, R45 ;  /* 0x00000000532d7223 */ /* 0x040fe2000000002d */
[----:B------:R-:W-:Y:S01]  /*9fe0*/  LOP3.LUT R0, R134, 0xffff0000, RZ, 0xc0, !PT ;  /* 0xffff000086007812 */ /* 0x000fe200078ec0ff */
[----:B------:R-:W-:Y:S01]  /*9ff0*/  FFMA R46, R83, R3, R46 ;  /* 0x00000003532e7223 */ /* 0x000fe2000000002e */
[----:B------:R-:W-:Y:S01]  /*a000*/  SHF.L.U32 R3, R141, 0x10, RZ ;  /* 0x000000108d037819 */ /* 0x000fe200000006ff */
[----:B------:R-:W-:Y:S01]  /*a010*/  FMUL R53, R76, R63 ;  /* 0x0000003f4c357220 */ /* 0x000fe20000400000 */
        /* <DEDUP_REMOVED lines=8> */
[----:B------:R-:W-:Y:S01]  /*a0a0*/  LOP3.LUT R0, R141, 0xffff0000, RZ, 0xc0, !PT ;  /* 0xffff00008d007812 */ /* 0x000fe200078ec0ff */
[----:B------:R2:W-:Y:S01]  /*a0b0*/  STS.128 [R172+0x8400], R8 ;  /* 0x00840008ac007388 */ /* 0x0005e20000000c00 */
[----:B------:R-:W-:Y:S01]  /*a0c0*/  SHF.L.U32 R5, R143, 0x10, RZ ;  /* 0x000000108f057819 */ /* 0x000fe200000006ff */
[C---:B------:R-:W-:Y:S01]  /*a0d0*/  FFMA R51, R83.reuse, R4, R51 ;  /* 0x0000000453337223 */ /* 0x040fe20000000033 */
[C---:B------:R-:W-:Y:S01]  /*a0e0*/  LOP3.LUT R4, R142.reuse, 0xffff0000, RZ, 0xc0, !PT ;  /* 0xffff00008e047812 */ /* 0x040fe200078ec0ff */
[C---:B------:R-:W-:Y:S01]  /*a0f0*/  FFMA R52, R83.reuse, R3, R52 ;  /* 0x0000000353347223 */ /* 0x040fe20000000034 */
[----:B------:R-:W-:Y:S01]  /*a100*/  SHF.L.U32 R3, R142, 0x10, RZ ;  /* 0x000000108e037819 */ /* 0x000fe200000006ff */
[----:B------:R-:W-:Y:S01]  /*a110*/  FFMA R53, R83, R0, R53 ;  /* 0x0000000053357223 */ /* 0x000fe20000000035 */
[----:B-1----:R-:W-:Y:S02]  /*a120*/  F2FP.BF16.F32.PACK_AB R12, R43, R42 ;  /* 0x0000002a2b0c723e */ /* 0x002fe400000010ff */
[----:B------:R-:W-:Y:S01]  /*a130*/  F2FP.BF16.F32.PACK_AB R13, R45, R44 ;  /* 0x0000002c2d0d723e */ /* 0x000fe200000010ff */
[----:B------:R-:W-:Y:S01]  /*a140*/  FFMA R54, R83, R3, R54 ;  /* 0x0000000353367223 */ /* 0x000fe20000000036 */
[----:B------:R-:W-:Y:S01]  /*a150*/  F2FP.BF16.F32.PACK_AB R14, R47, R46 ;  /* 0x0000002e2f0e723e */ /* 0x000fe200000010ff */
[----:B------:R-:W-:Y:S01]  /*a160*/  FFMA R55, R83, R4, R55 ;  /* 0x0000000453377223 */ /* 0x000fe20000000037 */
[----:B------:R-:W-:Y:S01]  /*a170*/  F2FP.BF16.F32.PACK_AB R15, R49, R48 ;  /* 0x00000030310f723e */ /* 0x000fe200000010ff */
[C---:B------:R-:W-:Y:S01]  /*a180*/  FFMA R56, R83.reuse, R5, R56 ;  /* 0x0000000553387223 */ /* 0x040fe20000000038 */
[----:B------:R-:W-:Y:S01]  /*a190*/  FFMA R57, R83, R6, R57 ;  /* 0x0000000653397223 */ /* 0x000fe20000000039 */
[----:B------:R-:W-:Y:S02]  /*a1a0*/  F2FP.BF16.F32.PACK_AB R4, R51, R50 ;  /* 0x000000323304723e */ /* 0x000fe400000010ff */
[----:B------:R2:W-:Y:S01]  /*a1b0*/  STS.128 [R171+0x8400], R12 ;  /* 0x0084000cab007388 */ /* 0x0005e20000000c00 */
[----:B------:R-:W-:Y:S02]  /*a1c0*/  F2FP.BF16.F32.PACK_AB R5, R53, R52 ;  /* 0x000000343505723e */ /* 0x000fe400000010ff */
[----:B------:R-:W-:Y:S02]  /*a1d0*/  F2FP.BF16.F32.PACK_AB R6, R55, R54 ;  /* 0x000000363706723e */ /* 0x000fe400000010ff */
[----:B------:R-:W-:Y:S02]  /*a1e0*/  F2FP.BF16.F32.PACK_AB R7, R57, R56 ;  /* 0x000000383907723e */ /* 0x000fe400000010ff */
[----:B------:R-:W-:Y:S02]  /*a1f0*/  MOV R0, UR54 ;  /* 0x0000003600007c02 */ /* 0x000fe40008000f00 */
[----:B------:R-:W-:Y:S01]  /*a200*/  LEA R3, R105, UR49, 0x3 ;  /* 0x0000003169037c11 */ /* 0x000fe2000f8e18ff */
[----:B------:R2:W-:Y:S01]  /*a210*/  STS.128 [R170+0x8400], R4 ;  /* 0x00840004aa007388 */ /* 0x0005e20000000c00 */
[----:B------:R-:W-:Y:S04]  /*a220*/  @P6 LEA R0, R0, UR49, 0x3 ;  /* 0x0000003100006c11 */ /* 0x000fe8000f8e18ff */
[----:B------:R-:W-:Y:S01]  /*a230*/  @P6 IADD3 R0, PT, PT, R0, 0x70, RZ ;  /* 0x0000007000006810 */ /* 0x000fe20007ffe0ff */
[----:B------:R-:W-:Y:S01]  /*a240*/  @!PT LDS RZ, [RZ] ;  /* 0x00000000fffff984 */ /* 0x000fe20000000800 */
[----:B------:R-:W-:Y:S01]  /*a250*/  @!PT LDS RZ, [RZ] ;  /* 0x00000000fffff984 */ /* 0x000fe20000000800 */
[----:B------:R-:W-:Y:S01]  /*a260*/  @!PT LDS RZ, [RZ] ;  /* 0x00000000fffff984 */ /* 0x000fe20000000800 */
[----:B------:R-:W-:Y:S01]  /*a270*/  @!PT LDS RZ, [RZ] ;  /* 0x00000000fffff984 */ /* 0x000fe20000000800 */
[----:B------:R1:W-:Y:S06]  /*a280*/  MEMBAR.ALL.CTA ;  /* 0x0000000000007992 */ /* 0x0003ec0000008000 */
[----:B-1----:R-:W1:Y:S01]  /*a290*/  FENCE.VIEW.ASYNC.S ;  /* 0x00000000000073c6 */ /* 0x002e620000000000 */
[----:B------:R-:W-:Y:S01]  /*a2a0*/  @P6 PRMT R0, R179, 0x654, R0 ;  /* 0x00000654b3006816 */ /* 0x000fe20000000000 */
[----:B-1----:R-:W-:Y:S06]  /*a2b0*/  BAR.SYNC.DEFER_BLOCKING 0x1, 0x80 ;  /* 0x0042000000007b1d */ /* 0x002fec0000010000 */
        /* <DEDUP_REMOVED lines=11> */
.L_x_128:
[----:B------:R-:W-:Y:S05]  /*a370*/  BSYNC.RECONVERGENT B0 ;  /* 0x0000000000007941 */ /* 0x000fea0003800200 */
.L_x_127:
[----:B------:R-:W-:Y:S01]  /*a380*/  BAR.SYNC.DEFER_BLOCKING 0x1, 0x80 ;  /* 0x0042000000007b1d */ /* 0x000fe20000010000 */
[----:B------:R-:W-:Y:S01]  /*a390*/  UIADD3 UR51, UPT, UPT, UR54, 0x1, URZ ;  /* 0x0000000136337890 */ /* 0x000fe2000fffe0ff */
[----:B------:R-:W-:Y:S03]  /*a3a0*/  ISETP.NE.AND P0, PT, R79, RZ, PT ;  /* 0x000000ff4f00720c */ /* 0x000fe60003f05270 */
[----:B------:R-:W-:Y:S01]  /*a3b0*/  UISETP.NE.AND UP0, UPT, UR51, 0x4, UPT ;  /* 0x000000043300788c */ /* 0x000fe2000bf05270 */
[----:B------:R-:W-:Y:S03]  /*a3c0*/  SEL R81, RZ, 0xc0, !P0 ;  /* 0x000000c0ff517807 */ /* 0x000fe60004000000 */
[----:B------:R-:W-:Y:S01]  /*a3d0*/  USEL UR51, UR51, URZ, UP0 ;  /* 0x000000ff33337287 */ /* 0x000fe20008000000 */
[----:B------:R1:W-:Y:S01]  /*a3e0*/  @P6 SYNCS.ARRIVE.TRANS64.RED.A1T0 RZ, [R0+URZ], RZ ;  /* 0x000000ff00ff69a7 */ /* 0x0003e200081004ff */
[----:B------:R-:W-:Y:S01]  /*a3f0*/  BSSY B1, `(.L_x_129) ;  /* 0x000001f000017945 */ /* 0x000fe20003800000 */
[----:B------:R-:W4:Y:S02]  /*a400*/  @P6 SYNCS.PHASECHK.TRANS64.TRYWAIT P1, [R3+URZ+0x50], R16 ;  /* 0x00005010030065a7 */ /* 0x000f2400080211ff */
[----:B----4-:R-:W-:Y:S01]  /*a410*/  @P6 SEL R107, RZ, 0x1, !P1 ;  /* 0x00000001ff6b6807 */ /* 0x010fe20004800000 */
[----:B-1----:R-:W-:Y:S06]  /*a420*/  @!P6 BRA `(.L_x_130) ;  /* 0x00000000006ce947 */ /* 0x002fec0003800000 */
[----:B------:R-:W-:Y:S01]  /*a430*/  ISETP.NE.AND P2, PT, R112, RZ, PT ;  /* 0x000000ff7000720c */ /* 0x000fe20003f45270 */
[----:B------:R-:W-:Y:S01]  /*a440*/  BSSY B0, `(.L_x_131) ;  /* 0x000000b000007945 */ /* 0x000fe20003800000 */
[----:B------:R-:W-:Y:S11]  /*a450*/  ISETP.NE.AND P0, PT, R107, RZ, PT ;  /* 0x000000ff6b00720c */ /* 0x000ff60003f05270 */
[----:B------:R-:W-:Y:S05]  /*a460*/  @P2 IMAD R105, R105, 0x4000, R178 ;  /* 0x0000400069692824 */ /* 0x000fea00078e02b2 */
[----:B--2---:R-:W-:Y:S04]  /*a470*/  @P2 IADD3 R9, PT, PT, R105, UR49, RZ ;  /* 0x0000003169092c10 */ /* 0x004fe8000fffe0ff */
[----:B------:R-:W-:Y:S01]  /*a480*/  @P2 IADD3 R7, PT, PT, R104, R9, RZ ;  /* 0x0000000968072210 */ /* 0x000fe20007ffe0ff */
[--C-:B------:R-:W-:Y:S02]  /*a490*/  @P2 IMAD.IADD R5, R86, 0x1, R9.reuse ;  /* 0x0000000156052824 */ /* 0x100fe400078e0209 */
[----:B------:R-:W-:Y:S01]  /*a4a0*/  @P2 IMAD.IADD R4, R106, 0x1, R9 ;  /* 0x000000016a042824 */ /* 0x000fe200078e0209 */
[----:B------:R-:W-:Y:S06]  /*a4b0*/  @P0 BRA `(.L_x_132) ;  /* 0x00000000000c0947 */ /* 0x000fec0003800000 */
[----:B------:R-:W-:Y:S04]  /*a4c0*/  SHF.L.U32 R0, R162, 0x1f, RZ ;  /* 0x0000001fa2007819 */ /* 0x000fe800000006ff */
[----:B------:R-:W1:Y:S02]  /*a4d0*/  SYNCS.PHASECHK.TRANS64.TRYWAIT P0, [R3+URZ+0x50], R0 ;  /* 0x00005000030075a7 */ /* 0x000e6400080011ff */
[----:B-1----:R-:W-:Y:S05]  /*a4e0*/  @!P0 BRA `(.L_x_133) ;  /* 0x0000002000308947 */ /* 0x002fea0003800000 */
.L_x_132:
[----:B------:R-:W-:Y:S05]  /*a4f0*/  BSYNC B0 ;  /* 0x0000000000007941 */ /* 0x000fea0003800000 */
.L_x_131:
[----:B------:R-:W-:Y:S11]  /*a500*/  ISETP.NE.AND P0, PT, R112, RZ, PT ;  /* 0x000000ff7000720c */ /* 0x000ff60003f05270 */
[----:B------:R-:W-:Y:S02]  /*a510*/  @!UPT UIADD3 URZ, UPT, UPT, URZ, URZ, URZ ;  /* 0x000000fffffff290 */ /* 0x000fe4000fffe0ff */
[----:B------:R4:W2:Y:S01]  /*a520*/  @P0 LDS.128 R88, [R105+UR49+0x400] ;  /* 0x0004003169580984 */ /* 0x0008a20008000c00 */
[----:B-1----:R-:W-:Y:S01]  /*a530*/  @P0 IMAD.IADD R3, R104, 0x1, R5 ;  /* 0x0000000168030824 */ /* 0x002fe200078e0205 */
        /* <DEDUP_REMOVED lines=10> */
.L_x_130:
[----:B------:R-:W-:Y:S05]  /*a5e0*/  BSYNC B1 ;  /* 0x0000000000017941 */ /* 0x000fea0003800000 */
.L_x_129:
[----:B------:R-:W-:Y:S01]  /*a5f0*/  IMAD.IADD R16, R78, 0x1, R81 ;  /* 0x000000014e107824 */ /* 0x000fe200078e0251 */
[----:B------:R-:W-:Y:S04]  /*a600*/  BSSY.RECONVERGENT B6, `(.L_x_134) ;  /* 0x0000015000067945 */ /* 0x000fe80003800200 */
[----:B----4-:R-:W-:Y:S04]  /*a610*/  SHF.R.U32.HI R3, RZ, 0x15, R16 ;  /* 0x00000015ff037819 */ /* 0x010fe80000011610 */
[----:B------:R-:W-:Y:S11]  /*a620*/  LOP3.LUT P0, RZ, R3, 0x3, R158, 0x48, !PT ;  /* 0x0000000303ff7812 */ /* 0x000ff6000780489e */
[----:B------:R-:W-:Y:S02]  /*a630*/  @!UPT UIADD3 URZ, UPT, UPT, URZ, URZ, URZ ;  /* 0x000000fffffff290 */ /* 0x000fe4000fffe0ff */
[----:B------:R-:W-:Y:S05]  /*a640*/  @!P0 BRA `(.L_x_135) ;  /* 0x0000000000408947 */ /* 0x000fea0003800000 */
[----:B------:R-:W4:Y:S01]  /*a650*/  LDCU.64 UR8, c[0x4][0x70] ;  /* 0x01000e00ff0877ac */ /* 0x000f220008000a00 */
[----:B--2---:R-:W-:Y:S01]  /*a660*/  MOV R15, 0x0 ;  /* 0x00000000000f7802 */ /* 0x004fe20000000f00 */
[----:B------:R-:W-:Y:S02]  /*a670*/  HFMA2 R12, -RZ, RZ, 0, 5.9604644775390625e-08 ;  /* 0x00000001ff0c7431 */ /* 0x000fe400000001ff */
[----:B------:R-:W-:Y:S02]  /*a680*/  IMAD.MOV.U32 R8, RZ, RZ, 0x192 ;  /* 0x00000192ff087424 */ /* 0x000fe400078e00ff */
[----:B------:R-:W-:Y:S01]  /*a690*/  IMAD.MOV.U32 R13, RZ, RZ, RZ ;  /* 0x000000ffff0d7224 */ /* 0x000fe200078e00ff */
[----:B------:R-:W2:Y:S01]  /*a6a0*/  LDCU.64 UR6, c[0x4][0x78] ;  /* 0x01000f00ff0677ac */ /* 0x000ea20008000a00 */
[----:B------:R-:W1:Y:S01]  /*a6b0*/  LDC.64 R14, c[0x4][R15] ;  /* 0x010000000f0e7b82 */ /* 0x000e620000000a00 */
[----:B------:R-:W5:Y:S01]  /*a6c0*/  LDCU.64 UR4, c[0x4][0x10] ;  /* 0x01000200ff0477ac */ /* 0x000f620008000a00 */
[----:B----4-:R-:W-:Y:S01]  /*a6d0*/  MOV R5, UR9 ;  /* 0x0000000900057c02 */ /* 0x010fe20008000f00 */
[----:B------:R-:W-:Y:S01]  /*a6e0*/  IMAD.U32 R4, RZ, RZ, UR8 ;  /* 0x00000008ff047e24 */ /* 0x000fe2000f8e00ff */
[----:B--2---:R-:W-:Y:S01]  /*a6f0*/  MOV R7, UR7 ;  /* 0x0000000700077c02 */ /* 0x004fe20008000f00 */
[----:B------:R-:W-:Y:S01]  /*a700*/  IMAD.U32 R6, RZ, RZ, UR6 ;  /* 0x00000006ff067e24 */ /* 0x000fe2000f8e00ff */
[----:B-----5:R-:W-:Y:S01]  /*a710*/  MOV R11, UR5 ;  /* 0x00000005000b7c02 */ /* 0x020fe20008000f00 */
[----:B------:R-:W-:Y:S02]  /*a720*/  IMAD.U32 R10, RZ, RZ, UR4 ;  /* 0x00000004ff0a7e24 */ /* 0x000fe4000f8e00ff */
[----:B------:R-:W-:Y:S07]  /*a730*/  LEPC R20, `(.L_x_135) ;  /* 0x000000001014794e */ /* 0x000fee0000000000 */
[----:B-1-3--:R-:W-:Y:S05]  /*a740*/  CALL.ABS.NOINC R14 ;  /* 0x000000000e007343 */ /* 0x00afea0003c00000 */
.L_x_135:
[----:B------:R-:W-:Y:S05]  /*a750*/  BSYNC.RECONVERGENT B6 ;  /* 0x0000000000067941 */ /* 0x000fea0003800200 */
.L_x_134:
[----:B--2---:R-:W-:Y:S01]  /*a760*/  SHF.L.U32 R78, R88, 0x10, RZ ;  /* 0x00000010584e7819 */ /* 0x004fe200000006ff */
[----:B------:R-:W-:Y:S05]  /*a770*/  WARPSYNC.ALL ;  /* 0x0000000000007948 */ /* 0x000fea0003800000 */
[----:B------:R-:W-:Y:S01]  /*a780*/  R2UR UR4, R16 ;  /* 0x00000000100472ca */ /* 0x000fe200000e0000 */
[----:B------:R-:W-:Y:S01]  /*a790*/  BSSY.RECONVERGENT B0, `(.L_x_136) ;  /* 0x00000fc000007945 */ /* 0x000fe20003800200 */
[----:B------:R-:W-:Y:S02]  /*a7a0*/  LOP3.LUT R0, R88, 0xffff0000, RZ, 0xc0, !PT ;  /* 0xffff000058007812 */ /* 0x000fe400078ec0ff */
[C---:B------:R-:W-:Y:S02]  /*a7b0*/  SHF.L.U32 R3, R89.reuse, 0x10, RZ ;  /* 0x0000001059037819 */ /* 0x040fe400000006ff */
[----:B------:R-:W-:Y:S02]  /*a7c0*/  LOP3.LUT R80, R89, 0xffff0000, RZ, 0xc0, !PT ;  /* 0xffff000059507812 */ /* 0x000fe400078ec0ff */
[C---:B------:R-:W-:Y:S02]  /*a7d0*/  SHF.L.U32 R82, R90.reuse, 0x10, RZ ;  /* 0x000000105a527819 */ /* 0x040fe400000006ff */
[----:B------:R-:W-:Y:S02]  /*a7e0*/  LOP3.LUT R84, R90, 0xffff0000, RZ, 0xc0, !PT ;  /* 0xffff00005a547812 */ /* 0x000fe400078ec0ff */
[C---:B------:R-:W-:Y:S01]  /*a7f0*/  SHF.L.U32 R85, R91.reuse, 0x10, RZ ;  /* 0x000000105b557819 */ /* 0x040fe200000006ff */
[----:B------:R-:W2:Y:S01]  /*a800*/  LDTM.x64 R4, tmem[UR4] ;  /* 0x00000004000479ee */ /* 0x000ea20008340000 */
[----:B------:R-:W-:Y:S02]  /*a810*/  LOP3.LUT R86, R91, 0xffff0000, RZ, 0xc0, !PT ;  /* 0xffff00005b567812 */ /* 0x000fe400078ec0ff */
[C---:B-1----:R-:W-:Y:S02]  /*a820*/  SHF.L.U32 R87, R92.reuse, 0x10, RZ ;  /* 0x000000105c577819 */ /* 0x042fe400000006ff */
[----:B------:R-:W-:Y:S02]  /*a830*/  LOP3.LUT R88, R92, 0xffff0000, RZ, 0xc0, !PT ;  /* 0xffff00005c587812 */ /* 0x000fe400078ec0ff */
[C---:B------:R-:W-:Y:S02]  /*a840*/  SHF.L.U32 R89, R93.reuse, 0x10, RZ ;  /* 0x000000105d597819 */ /* 0x040fe400000006ff */
[----:B------:R-:W-:Y:S02]  /*a850*/  LOP3.LUT R90, R93, 0xffff0000, RZ, 0xc0, !PT ;  /* 0xffff00005d5a7812 */ /* 0x000fe400078ec0ff */
[C---:B------:R-:W-:Y:S02]  /*a860*/  SHF.L.U32 R91, R94.reuse, 0x10, RZ ;  /* 0x000000105e5b7819 */ /* 0x040fe400000006ff */
[----:B------:R-:W-:Y:S02]  /*a870*/  LOP3.LUT R92, R94, 0xffff0000, RZ, 0xc0, !PT ;  /* 0xffff00005e5c7812 */ /* 0x000fe400078ec0ff */
[C---:B------:R-:W-:Y:S02]  /*a880*/  SHF.L.U32 R93, R95.reuse, 0x10, RZ ;  /* 0x000000105f5d7819 */ /* 0x040fe400000006ff */
[----:B------:R-:W-:Y:S02]  /*a890*/  LOP3.LUT R94, R95, 0xffff0000, RZ, 0xc0, !PT ;  /* 0xffff00005f5e7812 */ /* 0x000fe400078ec0ff */
[C---:B------:R-:W-:Y:S02]  /*a8a0*/  SHF.L.U32 R95, R100.reuse, 0x10, RZ ;  /* 0x00000010645f7819 */ /* 0x040fe400000006ff */
[----:B------:R-:W-:Y:S02]  /*a8b0*/  LOP3.LUT R96, R100, 0xffff0000, RZ, 0xc0, !PT ;  /* 0xffff000064607812 */ /* 0x000fe400078ec0ff */
[C---:B------:R-:W-:Y:S01]  /*a8c0*/  SHF.L.U32 R97, R101.reuse, 0x10, RZ ;  /* 0x0000001065617819 */ /* 0x040fe200000006ff */
[C---:B--2---:R-:W-:Y:S01]  /*a8d0*/  FMUL R4, R76.reuse, R4 ;  /* 0x000000044c047220 */ /* 0x044fe20000400000 */
[----:B------:R-:W-:Y:S01]  /*a8e0*/  LOP3.LUT R98, R101, 0xffff0000, RZ, 0xc0, !PT ;  /* 0xffff000065627812 */ /* 0x000fe200078ec0ff */
[----:B------:R-:W-:Y:S01]  /*a8f0*/  FMUL R5, R76, R5 ;  /* 0x000000054c057220 */ /* 0x000fe20000400000 */
[C---:B------:R-:W-:Y:S01]  /*a900*/  SHF.L.U32 R99, R102.reuse, 0x10, RZ ;  /* 0x0000001066637819 */ /* 0x040fe200000006ff */
[C---:B------:R-:W-:Y:S01]  /*a910*/  FFMA R4, R83.reuse, R78, R4 ;  /* 0x0000004e53047223 */ /* 0x040fe20000000004 */
[----:B------:R-:W-:Y:S01]  /*a920*/  LOP3.LUT R100, R102, 0xffff0000, RZ, 0xc0, !PT ;  /* 0xffff000066647812 */ /* 0x000fe200078ec0ff */
[----:B------:R-:W-:Y:S01]  /*a930*/  FFMA R5, R83, R0, R5 ;  /* 0x0000000053057223 */ /* 0x000fe20000000005 */
[C---:B------:R-:W-:Y:S01]  /*a940*/  SHF.L.U32 R101, R103.reuse, 0x10, RZ ;  /* 0x0000001067657819 */ /* 0x040fe200000006ff */
[C---:B------:R-:W-:Y:S01]  /*a950*/  FMUL R6, R76.reuse, R6 ;  /* 0x000000064c067220 */ /* 0x040fe20000400000 */
[----:B------:R-:W-:Y:S01]  /*a960*/  LOP3.LUT R102, R103, 0xffff0000, RZ, 0xc0, !PT ;  /* 0xffff000067667812 */ /* 0x000fe200078ec0ff */
[----:B------:R-:W-:Y:S01]  /*a970*/  FMUL R7, R76, R7 ;  /* 0x000000074c077220 */ /* 0x000fe20000400000 */
[----:B------:R-:W-:Y:S01]  /*a980*/  F2FP.BF16.F32.PACK_AB R4, R5, R4 ;  /* 0x000000040504723e */ /* 0x000fe200000010ff */
[C---:B------:R-:W-:Y:S01]  /*a990*/  FFMA R6, R83.reuse, R3, R6 ;  /* 0x0000000353067223 */ /* 0x040fe20000000006 */
[C---:B------:R-:W-:Y:S01]  /*a9a0*/  SHF.L.U32 R103, R108.reuse, 0x10, RZ ;  /* 0x000000106c677819 */ /* 0x040fe200000006ff */
[----:B------:R-:W-:Y:S01]  /*a9b0*/  FFMA R7, R83, R80, R7 ;  /* 0x0000005053077223 */ /* 0x000fe20000000007 */
[----:B------:R-:W-:Y:S01]  /*a9c0*/  LOP3.LUT R104, R108, 0xffff0000, RZ, 0xc0, !PT ;  /* 0xffff00006c687812 */ /* 0x000fe200078ec0ff */
[C---:B------:R-:W-:Y:S01]  /*a9d0*/  FMUL R8, R76.reuse, R8 ;  /* 0x000000084c087220 */ /* 0x040fe20000400000 */
[----:B------:R-:W-:Y:S01]  /*a9e0*/  SHF.L.U32 R105, R109, 0x10, RZ ;  /* 0x000000106d697819 */ /* 0x000fe200000006ff */
[----:B------:R-:W-:Y:S01]  /*a9f0*/  FMUL R9, R76, R9 ;  /* 0x000000094c097220 */ /* 0x000fe20000400000 */
[----:B------:R-:W-:Y:S01]  /*aa00*/  F2FP.BF16.F32.PACK_AB R5, R7, R6 ;  /* 0x000000060705723e */ /* 0x000fe200000010ff */
[----:B------:R-:W-:Y:S01]  /*aa10*/  FFMA R8, R83, R82, R8 ;  /* 0x0000005253087223 */ /* 0x000fe20000000008 */
[----:B------:R-:W-:Y:S01]  /*aa20*/  LOP3.LUT R106, R109, 0xffff0000, RZ, 0xc0, !PT ;  /* 0xffff00006d6a7812 */ /* 0x000fe200078ec0ff */
[----:B------:R-:W-:Y:S01]  /*aa30*/  FFMA R9, R83, R84, R9 ;  /* 0x0000005453097223 */ /* 0x000fe20000000009 */
[----:B------:R-:W-:Y:S01]  /*aa40*/  SHF.L.U32 R107, R110, 0x10, RZ ;  /* 0x000000106e6b7819 */ /* 0x000fe200000006ff */
[----:B------:R-:W-:Y:S01]  /*aa50*/  FMUL R10, R76, R10 ;  /* 0x0000000a4c0a7220 */ /* 0x000fe20000400000 */
[----:B------:R-:W-:Y:S01]  /*aa60*/  LOP3.LUT R108, R110, 0xffff0000, RZ, 0xc0, !PT ;  /* 0xffff00006e6c7812 */ /* 0x000fe200078ec0ff */
[C---:B------:R-:W-:Y:S01]  /*aa70*/  FMUL R11, R76.reuse, R11 ;  /* 0x0000000b4c0b7220 */ /* 0x040fe20000400000 */
[----:B------:R-:W-:Y:S01]  /*aa80*/  F2FP.BF16.F32.PACK_AB R6, R9, R8 ;  /* 0x000000080906723e */ /* 0x000fe200000010ff */
[----:B------:R-:W-:Y:S01]  /*aa90*/  FFMA R10, R83, R85, R10 ;  /* 0x00000055530a7223 */ /* 0x000fe2000000000a */
[----:B------:R-:W-:Y:S01]  /*aaa0*/  SHF.L.U32 R109, R111, 0x10, RZ ;  /* 0x000000106f6d7819 */ /* 0x000fe200000006ff */
[----:B------:R-:W-:Y:S01]  /*aab0*/  FFMA R11, R83, R86, R11 ;  /* 0x00000056530b7223 */ /* 0x000fe2000000000b */
[----:B------:R-:W-:Y:S01]  /*aac0*/  LOP3.LUT R110, R111, 0xffff0000, RZ, 0xc0, !PT ;  /* 0xffff00006f6e7812 */ /* 0x000fe200078ec0ff */
[----:B------:R-:W-:Y:S01]  /*aad0*/  FMUL R0, R76, R12 ;  /* 0x0000000c4c007220 */ /* 0x000fe20000400000 */
[----:B------:R-:W-:Y:S01]  /*aae0*/  SHF.L.U32 R111, R116, 0x10, RZ ;  /* 0x00000010746f7819 */ /* 0x000fe200000006ff */
[C---:B------:R-:W-:Y:S01]  /*aaf0*/  FMUL R3, R76.reuse, R13 ;  /* 0x0000000d4c037220 */ /* 0x040fe20000400000 */
[----:B------:R-:W-:Y:S01]  /*ab00*/  F2FP.BF16.F32.PACK_AB R7, R11, R10 ;  /* 0x0000000a0b07723e */ /* 0x000fe200000010ff */
[----:B------:R-:W-:Y:S01]  /*ab10*/  FMUL R14, R76, R14 ;  /* 0x0000000e4c0e7220 */ /* 0x000fe20000400000 */
[----:B------:R-:W-:Y:S01]  /*ab20*/  LOP3.LUT R112, R116, 0xffff0000, RZ, 0xc0, !PT ;  /* 0xffff000074707812 */ /* 0x000fe200078ec0ff */
[C---:B------:R-:W-:Y:S01]  /*ab30*/  FMUL R15, R76.reuse, R15 ;  /* 0x0000000f4c0f7220 */ /* 0x040fe20000400000 */
[----:B------:R-:W-:Y:S01]  /*ab40*/  SHF.L.U32 R113, R117, 0x10, RZ ;  /* 0x0000001075717819 */ /* 0x000fe200000006ff */
[----:B------:R-:W-:Y:S01]  /*ab50*/  FFMA R0, R83, R87, R0 ;  /* 0x0000005753007223 */ /* 0x000fe20000000000 */
[----:B------:R-:W-:Y:S01]  /*ab60*/  LOP3.LUT R114, R117, 0xffff0000, RZ, 0xc0, !PT ;  /* 0xffff000075727812 */ /* 0x000fe200078ec0ff */
[----:B------:R-:W-:Y:S01]  /*ab70*/  FMUL R12, R76, R16 ;  /* 0x000000104c0c7220 */ /* 0x000fe20000400000 */
[C---:B------:R-:W-:Y:S01]  /*ab80*/  SHF.L.U32 R115, R118.reuse, 0x10, RZ ;  /* 0x0000001076737819 */ /* 0x040fe200000006ff */
[----:B------:R-:W-:Y:S01]  /*ab90*/  FFMA R3, R83, R88, R3 ;  /* 0x0000005853037223 */ /* 0x000fe20000000003 */
[----:B------:R-:W-:Y:S01]  /*aba0*/  LOP3.LUT R116, R118, 0xffff0000, RZ, 0xc0, !PT ;  /* 0xffff000076747812 */ /* 0x000fe200078ec0ff */
[C---:B------:R-:W-:Y:S01]  /*abb0*/  FMUL R13, R76.reuse, R17 ;  /* 0x000000114c0d7220 */ /* 0x040fe20000400000 */
[----:B------:R-:W-:Y:S01]  /*abc0*/  SHF.L.U32 R117, R119, 0x10, RZ ;  /* 0x0000001077757819 */ /* 0x000fe200000006ff */
[----:B------:R-:W-:Y:S01]  /*abd0*/  FFMA R14, R83, R89, R14 ;  /* 0x00000059530e7223 */ /* 0x000fe2000000000e */
[----:B------:R-:W-:Y:S01]  /*abe0*/  F2FP.BF16.F32.PACK_AB R8, R3, R0 ;  /* 0x000000000308723e */ /* 0x000fe200000010ff */
[----:B------:R-:W-:Y:S01]  /*abf0*/  FMUL R18, R76, R18 ;  /* 0x000000124c127220 */ /* 0x000fe20000400000 */
[----:B------:R-:W-:Y:S01]  /*ac00*/  LOP3.LUT R118, R119, 0xffff0000, RZ, 0xc0, !PT ;  /* 0xffff000077767812 */ /* 0x000fe200078ec0ff */
[----:B------:R-:W-:Y:S01]  /*ac10*/  FFMA R15, R83, R90, R15 ;  /* 0x0000005a530f7223 */ /* 0x000fe2000000000f */
[----:B------:R-:W-:Y:S01]  /*ac20*/  SHF.L.U32 R119, R124, 0x10, RZ ;  /* 0x000000107c777819 */ /* 0x000fe200000006ff */
[----:B------:R-:W-:Y:S01]  /*ac30*/  FMUL R19, R76, R19 ;  /* 0x000000134c137220 */ /* 0x000fe20000400000 */
[----:B------:R-:W-:Y:S01]  /*ac40*/  LOP3.LUT R120, R124, 0xffff0000, RZ, 0xc0, !PT ;  /* 0xffff00007c787812 */ /* 0x000fe200078ec0ff */
[----:B------:R1:W-:Y:S01]  /*ac50*/  STS.128 [R178+UR49+0xc400], R4 ;  /* 0x00c40004b2007988 */ /* 0x0003e20008000c31 */
[----:B------:R-:W-:Y:S01]  /*ac60*/  F2FP.BF16.F32.PACK_AB R9, R15, R14 ;  /* 0x0000000e0f09723e */ /* 0x000fe200000010ff */
[C---:B------:R-:W-:Y:S01]  /*ac70*/  FFMA R12, R83.reuse, R91, R12 ;  /* 0x0000005b530c7223 */ /* 0x040fe2000000000c */
[C---:B------:R-:W-:Y:S01]  /*ac80*/  FFMA R13, R83.reuse, R92, R13 ;  /* 0x0000005c530d7223 */ /* 0x040fe2000000000d */
[----:B------:R-:W-:Y:S01]  /*ac90*/  FFMA R18, R83, R93, R18 ;  /* 0x0000005d53127223 */ /* 0x000fe20000000012 */
[----:B------:R-:W-:Y:S01]  /*aca0*/  SHF.L.U32 R121, R125, 0x10, RZ ;  /* 0x000000107d797819 */ /* 0x000fe200000006ff */
[----:B------:R-:W-:Y:S01]  /*acb0*/  FFMA R19, R83, R94, R19 ;  /* 0x0000005e53137223 */ /* 0x000fe20000000013 */
[C---:B------:R-:W-:Y:S01]  /*acc0*/  FMUL R16, R76.reuse, R20 ;  /* 0x000000144c107220 */ /* 0x040fe20000400000 */
[----:B------:R-:W-:Y:S01]  /*acd0*/  F2FP.BF16.F32.PACK_AB R10, R13, R12 ;  /* 0x0000000c0d0a723e */ /* 0x000fe200000010ff */
[C---:B------:R-:W-:Y:S01]  /*ace0*/  FMUL R17, R76.reuse, R21 ;  /* 0x000000154c117220 */ /* 0x040fe20000400000 */
[C---:B------:R-:W-:Y:S01]  /*acf0*/  FMUL R22, R76.reuse, R22 ;  /* 0x000000164c167220 */ /* 0x040fe20000400000 */
[----:B------:R-:W-:Y:S01]  /*ad00*/  F2FP.BF16.F32.PACK_AB R11, R19, R18 ;  /* 0x00000012130b723e */ /* 0x000fe200000010ff */
[C---:B------:R-:W-:Y:S01]  /*ad10*/  FFMA R16, R83.reuse, R95, R16 ;  /* 0x0000005f53107223 */ /* 0x040fe20000000010 */
[----:B------:R-:W-:Y:S01]  /*ad20*/  FFMA R17, R83, R96, R17 ;  /* 0x0000006053117223 */ /* 0x000fe20000000011 */
[----:B------:R-:W-:Y:S01]  /*ad30*/  LOP3.LUT R122, R125, 0xffff0000, RZ, 0xc0, !PT ;  /* 0xffff00007d7a7812 */ /* 0x000fe200078ec0ff */
[----:B------:R-:W-:Y:S01]  /*ad40*/  FFMA R22, R83, R97, R22 ;  /* 0x0000006153167223 */ /* 0x000fe20000000016 */
[----:B------:R1:W-:Y:S01]  /*ad50*/  STS.128 [R177+0xc400], R8 ;  /* 0x00c40008b1007388 */ /* 0x0003e20000000c00 */
[C---:B------:R-:W-:Y:S01]  /*ad60*/  FMUL R23, R76.reuse, R23 ;  /* 0x000000174c177220 */ /* 0x040fe20000400000 */
[----:B------:R-:W-:Y:S01]  /*ad70*/  F2FP.BF16.F32.PACK_AB R16, R17, R16 ;  /* 0x000000101110723e */ /* 0x000fe200000010ff */
[C---:B------:R-:W-:Y:S01]  /*ad80*/  FMUL R20, R76.reuse, R24 ;  /* 0x000000184c147220 */ /* 0x040fe20000400000 */
[----:B------:R-:W-:Y:S01]  /*ad90*/  FMUL R21, R76, R25 ;  /* 0x000000194c157220 */ /* 0x000fe20000400000 */
[C---:B------:R-:W-:Y:S01]  /*ada0*/  SHF.L.U32 R123, R126.reuse, 0x10, RZ ;  /* 0x000000107e7b7819 */ /* 0x040fe200000006ff */
[C---:B------:R-:W-:Y:S01]  /*adb0*/  FFMA R23, R83.reuse, R98, R23 ;  /* 0x0000006253177223 */ /* 0x040fe20000000017 */
[C---:B------:R-:W-:Y:S01]  /*adc0*/  FFMA R20, R83.reuse, R99, R20 ;  /* 0x0000006353147223 */ /* 0x040fe20000000014 */
[----:B------:R-:W-:Y:S01]  /*add0*/  LOP3.LUT R124, R126, 0xffff0000, RZ, 0xc0, !PT ;  /* 0xffff00007e7c7812 */ /* 0x000fe200078ec0ff */
        /* <DEDUP_REMOVED lines=8> */
[----:B------:R-:W-:Y:S01]  /*ae60*/  SHF.L.U32 R125, R127, 0x10, RZ ;  /* 0x000000107f7d7819 */ /* 0x000fe200000006ff */
[----:B------:R-:W-:Y:S01]  /*ae70*/  FFMA R24, R83, R103, R24 ;  /* 0x0000006753187223 */ /* 0x000fe20000000018 */
[C---:B------:R-:W-:Y:S01]  /*ae80*/  FMUL R25, R76.reuse, R29 ;  /* 0x0000001d4c197220 */ /* 0x040fe20000400000 */
[----:B------:R-:W-:Y:S01]  /*ae90*/  LOP3.LUT R126, R127, 0xffff0000, RZ, 0xc0, !PT ;  /* 0xffff00007f7e7812 */ /* 0x000fe200078ec0ff */
[C---:B------:R-:W-:Y:S01]  /*aea0*/  FMUL R30, R76.reuse, R30 ;  /* 0x0000001e4c1e7220 */ /* 0x040fe20000400000 */
[----:B------:R-:W-:Y:S01]  /*aeb0*/  F2FP.BF16.F32.PACK_AB R19, R27, R26 ;  /* 0x0000001a1b13723e */ /* 0x000fe200000010ff */
[C---:B------:R-:W-:Y:S01]  /*aec0*/  FFMA R25, R83.reuse, R104, R25 ;  /* 0x0000006853197223 */ /* 0x040fe20000000019 */
[----:B------:R-:W-:Y:S01]  /*aed0*/  FMUL R31, R76, R31 ;  /* 0x0000001f4c1f7220 */ /* 0x000fe20000400000 */
[----:B------:R-:W-:Y:S01]  /*aee0*/  FFMA R30, R83, R105, R30 ;  /* 0x00000069531e7223 */ /* 0x000fe2000000001e */
[----:B------:R-:W-:Y:S01]  /*aef0*/  SHF.L.U32 R127, R132, 0x10, RZ ;  /* 0x00000010847f7819 */ /* 0x000fe200000006ff */
[----:B------:R1:W-:Y:S01]  /*af00*/  STS.128 [R176+0xc400], R16 ;  /* 0x00c40010b0007388 */ /* 0x0003e20000000c00 */
[----:B------:R-:W-:Y:S01]  /*af10*/  F2FP.BF16.F32.PACK_AB R24, R25, R24 ;  /* 0x000000181918723e */ /* 0x000fe200000010ff */
[C---:B------:R-:W-:Y:S01]  /*af20*/  FFMA R31, R83.reuse, R106, R31 ;  /* 0x0000006a531f7223 */ /* 0x040fe2000000001f */
[C---:B------:R-:W-:Y:S01]  /*af30*/  FMUL R28, R76.reuse, R32 ;  /* 0x000000204c1c7220 */ /* 0x040fe20000400000 */
[C---:B------:R-:W-:Y:S01]  /*af40*/  FMUL R29, R76.reuse, R33 ;  /* 0x000000214c1d7220 */ /* 0x040fe20000400000 */
[----:B------:R-:W-:Y:S01]  /*af50*/  FMUL R34, R76, R34 ;  /* 0x000000224c227220 */ /* 0x000fe20000400000 */
[----:B------:R-:W-:Y:S01]  /*af60*/  LOP3.LUT R128, R132, 0xffff0000, RZ, 0xc0, !PT ;  /* 0xffff000084807812 */ /* 0x000fe200078ec0ff */
[----:B------:R-:W-:Y:S01]  /*af70*/  FFMA R28, R83, R107, R28 ;  /* 0x0000006b531c7223 */ /* 0x000fe2000000001c */
[----:B------:R-:W-:Y:S01]  /*af80*/  F2FP.BF16.F32.PACK_AB R25, R31, R30 ;  /* 0x0000001e1f19723e */ /* 0x000fe200000010ff */
[C---:B------:R-:W-:Y:S01]  /*af90*/  FFMA R29, R83.reuse, R108, R29 ;  /* 0x0000006c531d7223 */ /* 0x040fe2000000001d */
[----:B------:R-:W-:Y:S01]  /*afa0*/  FFMA R34, R83, R109, R34 ;  /* 0x0000006d53227223 */ /* 0x000fe20000000022 */
[C---:B------:R-:W-:Y:S01]  /*afb0*/  FMUL R35, R76.reuse, R35 ;  /* 0x000000234c237220 */ /* 0x040fe20000400000 */
[----:B------:R-:W-:Y:S01]  /*afc0*/  SHF.L.U32 R129, R133, 0x10, RZ ;  /* 0x0000001085817819 */ /* 0x000fe200000006ff */
[C---:B------:R-:W-:Y:S01]  /*afd0*/  FMUL R32, R76.reuse, R36 ;  /* 0x000000244c207220 */ /* 0x040fe20000400000 */
[----:B------:R-:W-:Y:S01]  /*afe0*/  F2FP.BF16.F32.PACK_AB R26, R29, R28 ;  /* 0x0000001c1d1a723e */ /* 0x000fe200000010ff */
[C---:B------:R-:W-:Y:S01]  /*aff0*/  FFMA R35, R83.reuse, R110, R35 ;  /* 0x0000006e53237223 */ /* 0x040fe20000000023 */
[C---:B------:R-:W-:Y:S01]  /*b000*/  FMUL R33, R76.reuse, R37 ;  /* 0x000000254c217220 */ /* 0x040fe20000400000 */
[----:B------:R-:W-:Y:S01]  /*b010*/  FFMA R32, R83, R111, R32 ;  /* 0x0000006f53207223 */ /* 0x000fe20000000020 */
        /* <DEDUP_REMOVED lines=29> */
[C---:B------:R-:W-:Y:S01]  /*b1f0*/  FMUL R47, R76.reuse, R47 ;  /* 0x0000002f4c2f7220 */ /* 0x040fe20000400000 */
[C---:B------:R-:W-:Y:S01]  /*b200*/  FMUL R44, R76.reuse, R48 ;  /* 0x000000304c2c7220 */ /* 0x040fe20000400000 */
[----:B------:R-:W-:Y:S01]  /*b210*/  FMUL R45, R76, R49 ;  /* 0x000000314c2d7220 */ /* 0x000fe20000400000 */
[----:B------:R1:W-:Y:S01]  /*b220*/  STS.128 [R173+0xc400], R32 ;  /* 0x00c40020ad007388 */ /* 0x0003e20000000c00 */
[C---:B------:R-:W-:Y:S01]  /*b230*/  SHF.L.U32 R135, R140.reuse, 0x10, RZ ;  /* 0x000000108c877819 */ /* 0x040fe200000006ff */
[----:B------:R-:W-:Y:S01]  /*b240*/  FFMA R46, R83, R121, R46 ;  /* 0x00000079532e7223 */ /* 0x000fe2000000002e */
[----:B------:R-:W-:Y:S01]  /*b250*/  F2FP.BF16.F32.PACK_AB R40, R41, R40 ;  /* 0x000000282928723e */ /* 0x000fe200000010ff */
[C---:B------:R-:W-:Y:S01]  /*b260*/  FFMA R47, R83.reuse, R122, R47 ;  /* 0x0000007a532f7223 */ /* 0x040fe2000000002f */
[C---:B------:R-:W-:Y:S01]  /*b270*/  FFMA R44, R83.reuse, R123, R44 ;  /* 0x0000007b532c7223 */ /* 0x040fe2000000002c */
[----:B------:R-:W-:Y:S01]  /*b280*/  LOP3.LUT R136, R140, 0xffff0000, RZ, 0xc0, !PT ;  /* 0xffff00008c887812 */ /* 0x000fe200078ec0ff */
[C---:B------:R-:W-:Y:S01]  /*b290*/  FFMA R45, R83.reuse, R124, R45 ;  /* 0x0000007c532d7223 */ /* 0x040fe2000000002d */
[C---:B------:R-:W-:Y:S01]  /*b2a0*/  FMUL R50, R76.reuse, R50 ;  /* 0x000000324c327220 */ /* 0x040fe20000400000 */
[C---:B------:R-:W-:Y:S01]  /*b2b0*/  FMUL R51, R76.reuse, R51 ;  /* 0x000000334c337220 */ /* 0x040fe20000400000 */
[C---:B------:R-:W-:Y:S01]  /*b2c0*/  FMUL R48, R76.reuse, R52 ;  /* 0x000000344c307220 */ /* 0x040fe20000400000 */
[C---:B------:R-:W-:Y:S01]  /*b2d0*/  FMUL R49, R76.reuse, R53 ;  /* 0x000000354c317220 */ /* 0x040fe20000400000 */
[C---:B------:R-:W-:Y:S01]  /*b2e0*/  FFMA R50, R83.reuse, R125, R50 ;  /* 0x0000007d53327223 */ /* 0x040fe20000000032 */
        /* <DEDUP_REMOVED lines=9> */
[----:B------:R-:W-:Y:S01]  /*b380*/  FFMA R55, R83, R130, R55 ;  /* 0x0000008253377223 */ /* 0x000fe20000000037 */
[C---:B------:R-:W-:Y:S01]  /*b390*/  FMUL R59, R76.reuse, R59 ;  /* 0x0000003b4c3b7220 */ /* 0x040fe20000400000 */
[----:B------:R-:W-:Y:S01]  /*b3a0*/  F2FP.BF16.F32.PACK_AB R41, R47, R46 ;  /* 0x0000002e2f29723e */ /* 0x000fe200000010ff */
[----:B------:R-:W-:Y:S01]  /*b3b0*/  FFMA R52, R83, R131, R52 ;  /* 0x0000008353347223 */ /* 0x000fe20000000034 */
[----:B------:R-:W-:Y:S01]  /*b3c0*/  F2FP.BF16.F32.PACK_AB R42, R45, R44 ;  /* 0x0000002c2d2a723e */ /* 0x000fe200000010ff */
[C---:B------:R-:W-:Y:S01]  /*b3d0*/  FMUL R56, R76.reuse, R60 ;  /* 0x0000003c4c387220 */ /* 0x040fe20000400000 */
[----:B------:R-:W-:Y:S01]  /*b3e0*/  F2FP.BF16.F32.PACK_AB R43, R51, R50 ;  /* 0x00000032332b723e */ /* 0x000fe200000010ff */
[----:B------:R-:W-:Y:S01]  /*b3f0*/  FFMA R53, R83, R132, R53 ;  /* 0x0000008453357223 */ /* 0x000fe20000000035 */
[----:B------:R-:W-:Y:S01]  /*b400*/  SHF.L.U32 R137, R141, 0x10, RZ ;  /* 0x000000108d897819 */ /* 0x000fe200000006ff */
[C---:B------:R-:W-:Y:S01]  /*b410*/  FMUL R57, R76.reuse, R61 ;  /* 0x0000003d4c397220 */ /* 0x040fe20000400000 */
[----:B------:R-:W-:Y:S01]  /*b420*/  FFMA R58, R83, R133, R58 ;  /* 0x00000085533a7223 */ /* 0x000fe2000000003a */
[----:B------:R1:W-:Y:S01]  /*b430*/  STS.128 [R172+0xc400], R40 ;  /* 0x00c40028ac007388 */ /* 0x0003e20000000c00 */
[----:B------:R-:W-:Y:S01]  /*b440*/  LOP3.LUT R138, R141, 0xffff0000, RZ, 0xc0, !PT ;  /* 0xffff00008d8a7812 */ /* 0x000fe200078ec0ff */
[----:B------:R-:W-:Y:S01]  /*b450*/  FMUL R62, R76, R62 ;  /* 0x0000003e4c3e7220 */ /* 0x000fe20000400000 */
[C---:B------:R-:W-:Y:S01]  /*b460*/  FFMA R59, R83.reuse, R134, R59 ;  /* 0x00000086533b7223 */ /* 0x040fe2000000003b */
[----:B------:R-:W-:Y:S01]  /*b470*/  SHF.L.U32 R139, R142, 0x10, RZ ;  /* 0x000000108e8b7819 */ /* 0x000fe200000006ff */
[----:B------:R-:W-:Y:S01]  /*b480*/  FMUL R63, R76, R63 ;  /* 0x0000003f4c3f7220 */ /* 0x000fe20000400000 */
[C---:B------:R-:W-:Y:S01]  /*b490*/  FFMA R56, R83.reuse, R135, R56 ;  /* 0x0000008753387223 */ /* 0x040fe20000000038 */
[----:B------:R-:W-:Y:S01]  /*b4a0*/  LOP3.LUT R140, R142, 0xffff0000, RZ, 0xc0, !PT ;  /* 0xffff00008e8c7812 */ /* 0x000fe200078ec0ff */
[C---:B------:R-:W-:Y:S01]  /*b4b0*/  FMUL R60, R76.reuse, R64 ;  /* 0x000000404c3c7220 */ /* 0x040fe20000400000 */
[----:B------:R-:W-:Y:S01]  /*b4c0*/  FFMA R57, R83, R136, R57 ;  /* 0x0000008853397223 */ /* 0x000fe20000000039 */
[----:B------:R-:W-:Y:S01]  /*b4d0*/  SHF.L.U32 R141, R143, 0x10, RZ ;  /* 0x000000108f8d7819 */ /* 0x000fe200000006ff */
[C---:B------:R-:W-:Y:S01]  /*b4e0*/  FMUL R61, R76.reuse, R65 ;  /* 0x000000414c3d7220 */ /* 0x040fe20000400000 */
[----:B------:R-:W-:Y:S01]  /*b4f0*/  FFMA R62, R83, R137, R62 ;  /* 0x00000089533e7223 */ /* 0x000fe2000000003e */
[----:B------:R-:W-:Y:S01]  /*b500*/  LOP3.LUT R142, R143, 0xffff0000, RZ, 0xc0, !PT ;  /* 0xffff00008f8e7812 */ /* 0x000fe200078ec0ff */
[C---:B------:R-:W-:Y:S01]  /*b510*/  FMUL R66, R76.reuse, R66 ;  /* 0x000000424c427220 */ /* 0x040fe20000400000 */
[----:B------:R-:W-:Y:S01]  /*b520*/  F2FP.BF16.F32.PACK_AB R48, R49, R48 ;  /* 0x000000303130723e */ /* 0x000fe200000010ff */
[----:B------:R-:W-:Y:S01]  /*b530*/  FFMA R63, R83, R138, R63 ;  /* 0x0000008a533f7223 */ /* 0x000fe2000000003f */
[----:B------:R-:W-:Y:S01]  /*b540*/  FMUL R67, R76, R67 ;  /* 0x000000434c437220 */ /* 0x000fe20000400000 */
        /* <DEDUP_REMOVED lines=12> */
[----:B------:R-:W-:Y:S03]  /*b610*/  ISETP.NE.AND P0, PT, R165, RZ, PT ;  /* 0x000000ffa500720c */ /* 0x000fe60003f05270 */
        /* <DEDUP_REMOVED lines=18> */
[----:B--2---:R-:W-:Y:S04]  /*b740*/  DEPBAR.LE SB0, 0x1 ;  /* 0x000080400000791a */ /* 0x004fe80000000000 */
.L_x_137:
[----:B------:R-:W-:Y:S05]  /*b750*/  BSYNC.RECONVERGENT B0 ;  /* 0x0000000000007941 */ /* 0x000fea0003800200 */
.L_x_136:
[----:B------:R-:W-:Y:S01]  /*b760*/  BAR.SYNC.DEFER_BLOCKING 0x1, 0x80 ;  /* 0x0042000000007b1d */ /* 0x000fe20000010000 */
[----:B------:R-:W-:Y:S09]  /*b770*/  UISETP.NE.AND UP0, UPT, UR50, -0x4, UPT ;  /* 0xfffffffc3200788c */ /* 0x000ff2000bf05270 */
[----:B------:R-:W-:Y:S05]  /*b780*/  BRA.U !UP0, `(.L_x_138) ;  /* 0x0000000108247547 */ /* 0x000fea000b800000 */
[----:B------:R-:W-:Y:S01]  /*b790*/  ISETP.NE.AND P0, PT, R174, RZ, PT ;  /* 0x000000ffae00720c */ /* 0x000fe20003f05270 */
[----:B------:R-:W-:Y:S01]  /*b7a0*/  IMAD.U32 R0, RZ, RZ, UR51 ;  /* 0x00000033ff007e24 */ /* 0x000fe2000f8e00ff */
[----:B------:R-:W-:Y:S04]  /*b7b0*/  UIADD3 UR51, UPT, UPT, UR51, 0x1, URZ ;  /* 0x0000000133337890 */ /* 0x000fe8000fffe0ff */
[----:B------:R-:W-:Y:S04]  /*b7c0*/  UISETP.NE.AND UP0, UPT, UR51, 0x4, UPT ;  /* 0x000000043300788c */ /* 0x000fe8000bf05270 */
[----:B------:R-:W-:Y:S03]  /*b7d0*/  USEL UR51, UR51, URZ, UP0 ;  /* 0x000000ff33337287 */ /* 0x000fe60008000000 */
[----:B------:R-:W-:Y:S05]  /*b7e0*/  @P0 LEA R0, R0, UR49, 0x3 ;  /* 0x0000003100000c11 */ /* 0x000fea000f8e18ff */
[----:B------:R-:W-:Y:S05]  /*b7f0*/  @P0 VIADD R0, R0, 0x70 ;  /* 0x0000007000000836 */ /* 0x000fea0000000000 */
[----:B------:R-:W-:Y:S04]  /*b800*/  @P0 PRMT R0, R179, 0x654, R0 ;  /* 0x00000654b3000816 */ /* 0x000fe80000000000 */
[----:B------:R2:W-:Y:S03]  /*b810*/  @P0 SYNCS.ARRIVE.TRANS64.RED.A1T0 RZ, [R0+URZ], RZ ;  /* 0x000000ff00ff09a7 */ /* 0x0005e600081004ff */
.L_x_138:
[----:B------:R-:W-:Y:S01]  /*b820*/  ISETP.NE.AND P1, PT, R166, RZ, PT ;  /* 0x000000ffa600720c */ /* 0x000fe20003f25270 */
[----:B--2---:R-:W-:Y:S01]  /*b830*/  IMAD.IADD R0, R77, 0x1, R152 ;  /* 0x000000014d007824 */ /* 0x004fe200078e0298 */
[----:B------:R-:W-:Y:S01]  /*b840*/  ISETP.NE.AND P0, PT, R169, 0x2, PT ;  /* 0x00000002a900780c */ /* 0x000fe20003f05270 */
[----:B------:R-:W-:Y:S01]  /*b850*/  UIADD3 UR50, UPT, UPT, UR50, 0x4, URZ ;  /* 0x0000000432327890 */ /* 0x000fe2000fffe0ff */
[----:B------:R-:W-:Y:S01]  /*b860*/  LOP3.LUT R79, R79, 0x1, RZ, 0x3c, !PT ;  /* 0x000000014f4f7812 */ /* 0x000fe200078e3cff */
[----:B------:R-:W-:Y:S01]  /*b870*/  IMAD.IADD R20, R75, 0x1, R150 ;  /* 0x000000014b147824 */ /* 0x000fe200078e0296 */
[----:B------:R-:W-:Y:S02]  /*b880*/  R2UR UR20, R0 ;  /* 0x00000000001472ca */ /* 0x000fe400000e0000 */
[----:B------:R-:W-:Y:S02]  /*b890*/  SEL R0, RZ, 0x1, P0 ;  /* 0x00000001ff007807 */ /* 0x000fe40000000000 */
[----:B------:R-:W-:Y:S02]  /*b8a0*/  SEL R169, R169, RZ, P0 ;  /* 0x000000ffa9a97207 */ /* 0x000fe40000000000 */
[----:B------:R-:W-:Y:S02]  /*b8b0*/  LOP3.LUT R161, R161, R0, RZ, 0x3c, !PT ;  /* 0x00000000a1a17212 */ /* 0x000fe400078e3cff */
[----:B------:R-:W-:Y:S01]  /*b8c0*/  @P1 R2UR UR36, R160 ;  /* 0x00000000a02412ca */ /* 0x000fe200000e0000 */
[----:B------:R-:W-:Y:S03]  /*b8d0*/  @!UPT UIADD3 URZ, UPT, UPT, URZ, URZ, URZ ;  /* 0x000000fffffff290 */ /* 0x000fe6000fffe0ff */
[----:B------:R-:W-:Y:S11]  /*b8e0*/  @P1 BRA `(.L_x_139) ;  /* 0xffffff9c00fc1947 */ /* 0x000ff6000383ffff */
[----:B------:R-:W-:Y:S01]  /*b8f0*/  SYNCS.ARRIVE.TRANS64.A1T0 RZ, [UR49+0xf0], RZ ;  /* 0x0000f0ffffff79a7 */ /* 0x000fe20008100031 */
[----:B------:R-:W-:-:S09]  /*b900*/  UISETP.NE.AND UP0, UPT, UR48, URZ, UPT ;  /* 0x000000ff3000728c */ /* 0x000fd2000bf05270 */
[----:B------:R-:W-:Y:S05]  /*b910*/  BRA.U !UP0, `(.L_x_140) ;  /* 0x0000000108487547 */ /* 0x000fea000b800000 */
[----:B------:R-:W2:Y:S02]  /*b920*/  LDCU.64 UR4, c[0x0][0xc90] ;  /* 0x00019200ff0477ac */ /* 0x000ea40008000a00 */
[----:B--2---:R-:W-:-:S04]  /*b930*/  UISETP.NE.U32.AND UP0, UPT, UR4, URZ, UPT ;  /* 0x000000ff0400728c */ /* 0x004fc8000bf05070 */
[----:B------:R-:W-:-:S09]  /*b940*/  UISETP.NE.AND.EX UP0, UPT, UR5, URZ, UPT, UP0 ;  /* 0x000000ff0500728c */ /* 0x000fd2000bf05300 */
[----:B------:R-:W-:Y:S05]  /*b950*/  BRA.U UP0, `(.L_x_141) ;  /* 0x00000001000c7547 */ /* 0x000fea000b800000 */
[----:B------:R-:W-:-:S13]  /*b960*/  FSETP.NEU.AND P0, PT, R83, RZ, PT ;  /* 0x000000ff5300720b */ /* 0x000fda0003f0d000 */
[----:B------:R-:W-:Y:S05]  /*b970*/  @!P0 EXIT ;  /* 0x000000000000894d */ /* 0x000fea0003800000 */
[----:B------:R-:W-:Y:S05]  /*b980*/  BRA `(.L_x_140) ;  /* 0x00000000002c7947 */ /* 0x000fea0003800000 */
.L_x_141:
[----:B------:R-:W-:Y:S01]  /*b990*/  ISETP.NE.AND P0, PT, R167, RZ, PT ;  /* 0x000000ffa700720c */ /* 0x000fe20003f05270 */
[----:B------:R-:W-:-:S12]  /*b9a0*/  BSSY.RECONVERGENT B0, `(.L_x_140) ;  /* 0x0000009000007945 */ /* 0x000fd80003800200 */
[----:B------:R-:W-:Y:S05]  /*b9b0*/  @P0 BRA `(.L_x_142) ;  /* 0x0000000000140947 */ /* 0x000fea0003800000 */
[----:B------:R-:W2:Y:S02]  /*b9c0*/  LDCU.64 UR4, c[0x0][0xc88] ;  /* 0x00019100ff0477ac */ /* 0x000ea40008000a00 */
[----:B--2---:R-:W-:-:S04]  /*b9d0*/  ISETP.NE.U32.AND P0, PT, RZ, UR4, PT ;  /* 0x00000004ff007c0c */ /* 0x004fc8000bf05070 */
[----:B------:R-:W-:-:S13]  /*b9e0*/  ISETP.NE.AND.EX P0, PT, RZ, UR5, PT, P0 ;  /* 0x00000005ff007c0c */ /* 0x000fda000bf05300 */
[----:B------:R-:W-:Y:S05]  /*b9f0*/  @!P0 EXIT ;  /* 0x000000000000894d */ /* 0x000fea0003800000 */
[----:B------:R-:W-:Y:S05]  /*ba00*/  BRA `(.L_x_143) ;  /* 0x0000000000087947 */ /* 0x000fea0003800000 */
.L_x_142:
[----:B------:R-:W-:-:S13]  /*ba10*/  FSETP.NEU.AND P0, PT, R83, RZ, PT ;  /* 0x000000ff5300720b */ /* 0x000fda0003f0d000 */
[----:B------:R-:W-:Y:S05]  /*ba20*/  @!P0 EXIT ;  /* 0x000000000000894d */ /* 0x000fea0003800000 */
.L_x_143:
[----:B------:R-:W-:Y:S05]  /*ba30*/  BSYNC.RECONVERGENT B0 ;  /* 0x0000000000007941 */ /* 0x000fea0003800200 */
.L_x_140:
[----:B------:R-:W-:Y:S01]  /*ba40*/  ULEA UR4, UR51, UR49, 0x3 ;  /* 0x0000003133047291 */ /* 0x000fe2000f8e18ff */
[----:B------:R-:W-:-:S04]  /*ba50*/  DEPBAR.LE SB0, 0x0 ;  /* 0x000080000000791a */ /* 0x000fc80000000000 */
[----:B------:R-:W-:-:S04]  /*ba60*/  UIADD3 UR4, UPT, UPT, UR4, 0x70, URZ ;  /* 0x0000007004047890 */ /* 0x000fc8000fffe0ff */
[----:B------:R-:W-:-:S09]  /*ba70*/  UPRMT UR4, UR37, 0x654, UR4 ;  /* 0x0000065425047896 */ /* 0x000fd20008000004 */
[----:B------:R-:W-:Y:S01]  /*ba80*/  SYNCS.ARRIVE.TRANS64.RED.A1T0 RZ, [UR4], RZ ;  /* 0x000000ffffff79a7 */ /* 0x000fe20008100404 */
[----:B------:R-:W-:Y:S05]  /*ba90*/  EXIT ;  /* 0x000000000000794d */ /* 0x000fea0003800000 */
.L_x_24:
[----:B------:R1:W1:Y:S02]  /*baa0*/  SYNCS.PHASECHK.TRANS64.TRYWAIT P0, [R2+URZ+0xe0], R3 ;  /* 0x0000e003020075a7 */ /* 0x00026400080011ff */
[----:B-1----:R-:W-:Y:S05]  /*bab0*/  @!P0 NANOSLEEP.SYNCS 0x989680 ;  /* 0x009896800000895d */ /* 0x002fea0003900000 */
[----:B------:R-:W1:Y:S02]  /*bac0*/  @!P0 SYNCS.PHASECHK.TRANS64 P0, [R2+URZ+0xe0], R3 ;  /* 0x0000e003020085a7 */ /* 0x000e6400080010ff */
[----:B-1----:R-:W-:Y:S05]  /*bad0*/  @!P0 BRA `(.L_x_24) ;  /* 0xfffffffc00f08947 */ /* 0x002fea000383ffff */
[----:B------:R-:W-:Y:S05]  /*bae0*/  BRA `(.L_x_144) ;  /* 0xffffff5c00d47947 */ /* 0x000fea000383ffff */
.L_x_27:
[----:B------:R-:W-:-:S07]  /*baf0*/  MOV R2, UR33 ;  /* 0x0000002100027c02 */ /* 0x000fce0008000f00 */
.L_x_145:
[----:B------:R1:W1:Y:S02]  /*bb00*/  SYNCS.PHASECHK.TRANS64.TRYWAIT P0, [R2+URZ+0x28], R5 ;  /* 0x00002805020075a7 */ /* 0x00026400080011ff */
[----:B-1----:R-:W-:Y:S05]  /*bb10*/  @!P0 NANOSLEEP.SYNCS 0x989680 ;  /* 0x009896800000895d */ /* 0x002fea0003900000 */
[----:B------:R-:W1:Y:S02]  /*bb20*/  @!P0 SYNCS.PHASECHK.TRANS64 P0, [R2+URZ+0x28], R5 ;  /* 0x00002805020085a7 */ /* 0x000e6400080010ff */
[----:B-1----:R-:W-:Y:S05]  /*bb30*/  @!P0 BRA `(.L_x_145) ;  /* 0xfffffffc00f08947 */ /* 0x002fea000383ffff */
[----:B------:R-:W-:Y:S05]  /*bb40*/  BRA `(.L_x_26) ;  /* 0xffffff6000207947 */ /* 0x000fea000383ffff */
.L_x_36:
[----:B-1----:R-:W-:-:S07]  /*bb50*/  MOV R2, UR33 ;  /* 0x0000002100027c02 */ /* 0x002fce0008000f00 */
.L_x_146:
[----:B-1----:R1:W2:Y:S02]  /*bb60*/  SYNCS.PHASECHK.TRANS64.TRYWAIT P0, [R2+URZ+0x28], R5 ;  /* 0x00002805020075a7 */ /* 0x0022a400080011ff */
[----:B--2---:R-:W-:Y:S05]  /*bb70*/  @!P0 NANOSLEEP.SYNCS 0x989680 ;  /* 0x009896800000895d */ /* 0x004fea0003900000 */
[----:B------:R-:W2:Y:S02]  /*bb80*/  @!P0 SYNCS.PHASECHK.TRANS64 P0, [R2+URZ+0x28], R5 ;  /* 0x00002805020085a7 */ /* 0x000ea400080010ff */
[----:B--2---:R-:W-:Y:S05]  /*bb90*/  @!P0 BRA `(.L_x_146) ;  /* 0xfffffffc00f08947 */ /* 0x004fea000383ffff */
[----:B------:R-:W-:Y:S05]  /*bba0*/  BRA `(.L_x_35) ;  /* 0xffffff6400347947 */ /* 0x000fea000383ffff */
.L_x_43:
[----:B-1----:R1:W2:Y:S02]  /*bbb0*/  SYNCS.PHASECHK.TRANS64.TRYWAIT P0, [R2+URZ+0xa0], R3 ;  /* 0x0000a003020075a7 */ /* 0x0022a400080011ff */
[----:B--2---:R-:W-:Y:S05]  /*bbc0*/  @!P0 NANOSLEEP.SYNCS 0x989680 ;  /* 0x009896800000895d */ /* 0x004fea0003900000 */
[----:B------:R-:W2:Y:S02]  /*bbd0*/  @!P0 SYNCS.PHASECHK.TRANS64 P0, [R2+URZ+0xa0], R3 ;  /* 0x0000a003020085a7 */ /* 0x000ea400080010ff */
[----:B--2---:R-:W-:Y:S05]  /*bbe0*/  @!P0 BRA `(.L_x_43) ;  /* 0xfffffffc00f08947 */ /* 0x004fea000383ffff */
[----:B------:R-:W-:Y:S05]  /*bbf0*/  BRA `(.L_x_147) ;  /* 0xffffff6800247947 */ /* 0x000fea000383ffff */
.L_x_47:
[----:B----4-:R-:W-:-:S07]  /*bc00*/  MOV R0, UR4 ;  /* 0x0000000400007c02 */ /* 0x010fce0008000f00 */
.L_x_148:
[----:B-1----:R1:W2:Y:S02]  /*bc10*/  SYNCS.PHASECHK.TRANS64.TRYWAIT P0, [R0+URZ], R3 ;  /* 0x00000003000075a7 */ /* 0x0022a400080011ff */
[----:B--2---:R-:W-:Y:S05]  /*bc20*/  @!P0 NANOSLEEP.SYNCS 0x989680 ;  /* 0x009896800000895d */ /* 0x004fea0003900000 */
[----:B------:R-:W2:Y:S02]  /*bc30*/  @!P0 SYNCS.PHASECHK.TRANS64 P0, [R0+URZ], R3 ;  /* 0x00000003000085a7 */ /* 0x000ea400080010ff */
[----:B--2---:R-:W-:Y:S05]  /*bc40*/  @!P0 BRA `(.L_x_148) ;  /* 0xfffffffc00f08947 */ /* 0x004fea000383ffff */
[----:B------:R-:W-:Y:S05]  /*bc50*/  BRA `(.L_x_149) ;  /* 0xffffff6c00987947 */ /* 0x000fea000383ffff */
.L_x_48:
[----:B----4-:R-:W-:-:S07]  /*bc60*/  MOV R0, UR4 ;  /* 0x0000000400007c02 */ /* 0x010fce0008000f00 */
.L_x_150:
[----:B-1----:R1:W2:Y:S02]  /*bc70*/  SYNCS.PHASECHK.TRANS64.TRYWAIT P0, [R0+URZ], R3 ;  /* 0x00000003000075a7 */ /* 0x0022a400080011ff */
[----:B--2---:R-:W-:Y:S05]  /*bc80*/  @!P0 NANOSLEEP.SYNCS 0x989680 ;  /* 0x009896800000895d */ /* 0x004fea0003900000 */
[----:B------:R-:W2:Y:S02]  /*bc90*/  @!P0 SYNCS.PHASECHK.TRANS64 P0, [R0+URZ], R3 ;  /* 0x00000003000085a7 */ /* 0x000ea400080010ff */
[----:B--2---:R-:W-:Y:S05]  /*bca0*/  @!P0 BRA `(.L_x_150) ;  /* 0xfffffffc00f08947 */ /* 0x004fea000383ffff */
[----:B------:R-:W-:Y:S05]  /*bcb0*/  BRA `(.L_x_151) ;  /* 0xffffff6c00a47947 */ /* 0x000fea000383ffff */
.L_x_49:
[----:B----4-:R-:W-:-:S07]  /*bcc0*/  MOV R0, UR4 ;  /* 0x0000000400007c02 */ /* 0x010fce0008000f00 */
.L_x_152:
[----:B-1----:R1:W2:Y:S02]  /*bcd0*/  SYNCS.PHASECHK.TRANS64.TRYWAIT P0, [R0+URZ], R3 ;  /* 0x00000003000075a7 */ /* 0x0022a400080011ff */
[----:B--2---:R-:W-:Y:S05]  /*bce0*/  @!P0 NANOSLEEP.SYNCS 0x989680 ;  /* 0x009896800000895d */ /* 0x004fea0003900000 */
[----:B------:R-:W2:Y:S02]  /*bcf0*/  @!P0 SYNCS.PHASECHK.TRANS64 P0, [R0+URZ], R3 ;  /* 0x00000003000085a7 */ /* 0x000ea400080010ff */
[----:B--2---:R-:W-:Y:S05]  /*bd00*/  @!P0 BRA `(.L_x_152) ;  /* 0xfffffffc00f08947 */ /* 0x004fea000383ffff */
[----:B------:R-:W-:Y:S05]  /*bd10*/  BRA `(.L_x_153) ;  /* 0xffffff6c00b07947 */ /* 0x000fea000383ffff */
.L_x_50:
[----:B----4-:R-:W-:-:S07]  /*bd20*/  MOV R0, UR4 ;  /* 0x0000000400007c02 */ /* 0x010fce0008000f00 */
.L_x_154:
[----:B-1----:R1:W2:Y:S02]  /*bd30*/  SYNCS.PHASECHK.TRANS64.TRYWAIT P0, [R0+URZ], R3 ;  /* 0x00000003000075a7 */ /* 0x0022a400080011ff */
[----:B--2---:R-:W-:Y:S05]  /*bd40*/  @!P0 NANOSLEEP.SYNCS 0x989680 ;  /* 0x009896800000895d */ /* 0x004fea0003900000 */
[----:B------:R-:W2:Y:S02]  /*bd50*/  @!P0 SYNCS.PHASECHK.TRANS64 P0, [R0+URZ], R3 ;  /* 0x00000003000085a7 */ /* 0x000ea400080010ff */
[----:B--2---:R-:W-:Y:S05]  /*bd60*/  @!P0 BRA `(.L_x_154) ;  /* 0xfffffffc00f08947 */ /* 0x004fea000383ffff */
[----:B------:R-:W-:Y:S05]  /*bd70*/  BRA `(.L_x_155) ;  /* 0xffffff6c00bc7947 */ /* 0x000fea000383ffff */
.L_x_53:
[----:B-1----:R1:W2:Y:S02]  /*bd80*/  SYNCS.PHASECHK.TRANS64.TRYWAIT P0, [R0+URZ+0xd0], R5 ;  /* 0x0000d005000075a7 */ /* 0x0022a400080011ff */
[----:B--2---:R-:W-:Y:S05]  /*bd90*/  @!P0 NANOSLEEP.SYNCS 0x989680 ;  /* 0x009896800000895d */ /* 0x004fea0003900000 */
[----:B------:R-:W2:Y:S02]  /*bda0*/  @!P0 SYNCS.PHASECHK.TRANS64 P0, [R0+URZ+0xd0], R5 ;  /* 0x0000d005000085a7 */ /* 0x000ea400080010ff */
[----:B--2---:R-:W-:Y:S05]  /*bdb0*/  @!P0 BRA `(.L_x_53) ;  /* 0xfffffffc00f08947 */ /* 0x004fea000383ffff */
[----:B------:R-:W-:Y:S05]  /*bdc0*/  BRA `(.L_x_156) ;  /* 0xffffff70001c7947 */ /* 0x000fea000383ffff */
.L_x_54:
[----:B------:R-:W-:-:S07]  /*bdd0*/  MOV R0, UR5 ;  /* 0x0000000500007c02 */ /* 0x000fce0008000f00 */
.L_x_157:
[----:B-1----:R1:W2:Y:S02]  /*bde0*/  SYNCS.PHASECHK.TRANS64.TRYWAIT P0, [R0+URZ+0xb0], R7 ;  /* 0x0000b007000075a7 */ /* 0x0022a400080011ff */
[----:B--2---:R-:W-:Y:S05]  /*bdf0*/  @!P0 NANOSLEEP.SYNCS 0x989680 ;  /* 0x009896800000895d */ /* 0x004fea0003900000 */
[----:B------:R-:W2:Y:S02]  /*be00*/  @!P0 SYNCS.PHASECHK.TRANS64 P0, [R0+URZ+0xb0], R7 ;  /* 0x0000b007000085a7 */ /* 0x000ea400080010ff */
[----:B--2---:R-:W-:Y:S05]  /*be10*/  @!P0 BRA `(.L_x_157) ;  /* 0xfffffffc00f08947 */ /* 0x004fea000383ffff */
[----:B------:R-:W-:Y:S05]  /*be20*/  BRA `(.L_x_158) ;  /* 0xffffff70002c7947 */ /* 0x000fea000383ffff */
.L_x_55:
[----:B-1----:R1:W2:Y:S02]  /*be30*/  SYNCS.PHASECHK.TRANS64.TRYWAIT P1, [R0+URZ+0xa0], R5 ;  /* 0x0000a005000075a7 */ /* 0x0022a400080211ff */
[----:B--2---:R-:W-:Y:S05]  /*be40*/  @!P1 NANOSLEEP.SYNCS 0x989680 ;  /* 0x009896800000995d */ /* 0x004fea0003900000 */
[----:B------:R-:W2:Y:S02]  /*be50*/  @!P1 SYNCS.PHASECHK.TRANS64 P1, [R0+URZ+0xa0], R5 ;  /* 0x0000a005000095a7 */ /* 0x000ea400080210ff */
[----:B--2---:R-:W-:Y:S05]  /*be60*/  @!P1 BRA `(.L_x_55) ;  /* 0xfffffffc00f09947 */ /* 0x004fea000383ffff */
[----:B------:R-:W-:Y:S05]  /*be70*/  BRA `(.L_x_159) ;  /* 0xffffff70005c7947 */ /* 0x000fea000383ffff */
.L_x_58:
[----:B------:R-:W-:-:S07]  /*be80*/  MOV R0, UR5 ;  /* 0x0000000500007c02 */ /* 0x000fce0008000f00 */
.L_x_160:
[----:B-1----:R1:W2:Y:S02]  /*be90*/  SYNCS.PHASECHK.TRANS64.TRYWAIT P0, [R0+URZ+0xb0], R3 ;  /* 0x0000b003000075a7 */ /* 0x0022a400080011ff */
[----:B--2---:R-:W-:Y:S05]  /*bea0*/  @!P0 NANOSLEEP.SYNCS 0x989680 ;  /* 0x009896800000895d */ /* 0x004fea0003900000 */
[----:B------:R-:W2:Y:S02]  /*beb0*/  @!P0 SYNCS.PHASECHK.TRANS64 P0, [R0+URZ+0xb0], R3 ;  /* 0x0000b003000085a7 */ /* 0x000ea400080010ff */
[----:B--2---:R-:W-:Y:S05]  /*bec0*/  @!P0 BRA `(.L_x_160) ;  /* 0xfffffffc00f08947 */ /* 0x004fea000383ffff */
[----:B------:R-:W-:Y:S05]  /*bed0*/  BRA `(.L_x_57) ;  /* 0xffffff7000b07947 */ /* 0x000fea000383ffff */
.L_x_65:
[----:B-1----:R1:W2:Y:S02]  /*bee0*/  SYNCS.PHASECHK.TRANS64.TRYWAIT P0, [R2+URZ+0xa0], R5 ;  /* 0x0000a005020075a7 */ /* 0x0022a400080011ff */
[----:B--2---:R-:W-:Y:S05]  /*bef0*/  @!P0 NANOSLEEP.SYNCS 0x989680 ;  /* 0x009896800000895d */ /* 0x004fea0003900000 */
[----:B------:R-:W2:Y:S02]  /*bf00*/  @!P0 SYNCS.PHASECHK.TRANS64 P0, [R2+URZ+0xa0], R5 ;  /* 0x0000a005020085a7 */ /* 0x000ea400080010ff */
[----:B--2---:R-:W-:Y:S05]  /*bf10*/  @!P0 BRA `(.L_x_65) ;  /* 0xfffffffc00f08947 */ /* 0x004fea000383ffff */
[----:B------:R-:W-:Y:S05]  /*bf20*/  BRA `(.L_x_161) ;  /* 0xffffff7800747947 */ /* 0x000fea000383ffff */
.L_x_68:
[----:B------:R-:W-:-:S07]  /*bf30*/  MOV R2, UR19 ;  /* 0x0000001300027c02 */ /* 0x000fce0008000f00 */
.L_x_162:
[----:B-1----:R1:W2:Y:S02]  /*bf40*/  SYNCS.PHASECHK.TRANS64.TRYWAIT P0, [R2+URZ], R5 ;  /* 0x00000005020075a7 */ /* 0x0022a400080011ff */
[----:B--2---:R-:W-:Y:S05]  /*bf50*/  @!P0 NANOSLEEP.SYNCS 0x989680 ;  /* 0x009896800000895d */ /* 0x004fea0003900000 */
[----:B------:R-:W2:Y:S02]  /*bf60*/  @!P0 SYNCS.PHASECHK.TRANS64 P0, [R2+URZ], R5 ;  /* 0x00000005020085a7 */ /* 0x000ea400080010ff */
[----:B--2---:R-:W-:Y:S05]  /*bf70*/  @!P0 BRA `(.L_x_162) ;  /* 0xfffffffc00f08947 */ /* 0x004fea000383ffff */
[----:B------:R-:W-:Y:S05]  /*bf80*/  BRA `(.L_x_67) ;  /* 0xffffff7800bc7947 */ /* 0x000fea000383ffff */
.L_x_69:
[----:B------:R-:W-:-:S07]  /*bf90*/  MOV R2, UR9 ;  /* 0x0000000900027c02 */ /* 0x000fce0008000f00 */
.L_x_163:
[----:B-1----:R1:W2:Y:S02]  /*bfa0*/  SYNCS.PHASECHK.TRANS64.TRYWAIT P0, [R2+URZ+0xc8], R5 ;  /* 0x0000c805020075a7 */ /* 0x0022a400080011ff */
[----:B--2---:R-:W-:Y:S05]  /*bfb0*/  @!P0 NANOSLEEP.SYNCS 0x989680 ;  /* 0x009896800000895d */ /* 0x004fea0003900000 */
[----:B------:R-:W2:Y:S02]  /*bfc0*/  @!P0 SYNCS.PHASECHK.TRANS64 P0, [R2+URZ+0xc8], R5 ;  /* 0x0000c805020085a7 */ /* 0x000ea400080010ff */
[----:B--2---:R-:W-:Y:S05]  /*bfd0*/  @!P0 BRA `(.L_x_163) ;  /* 0xfffffffc00f08947 */ /* 0x004fea000383ffff */
[----:B------:R-:W-:Y:S05]  /*bfe0*/  BRA `(.L_x_164) ;  /* 0xffffff7c002c7947 */ /* 0x000fea000383ffff */
.L_x_72:
[----:B------:R-:W-:Y:S07]  /*bff0*/  MOV R2, UR10 ;  /* 0x0000000a00027c02 */ /* 0x000fee0008000f00 */
.L_x_165:
[----:B-1----:R1:W2:Y:S02]  /*c000*/  SYNCS.PHASECHK.TRANS64.TRYWAIT P0, [R2+URZ], R5 ;  /* 0x00000005020075a7 */ /* 0x0022a400080011ff */
[----:B--2---:R-:W-:Y:S05]  /*c010*/  @!P0 NANOSLEEP.SYNCS 0x989680 ;  /* 0x009896800000895d */ /* 0x004fea0003900000 */
[----:B------:R-:W2:Y:S02]  /*c020*/  @!P0 SYNCS.PHASECHK.TRANS64 P0, [R2+URZ], R5 ;  /* 0x00000005020085a7 */ /* 0x000ea400080010ff */
[----:B--2---:R-:W-:Y:S05]  /*c030*/  @!P0 BRA `(.L_x_165) ;  /* 0xfffffffc00f08947 */ /* 0x004fea000383ffff */
[----:B------:R-:W-:Y:S05]  /*c040*/  BRA `(.L_x_71) ;  /* 0xffffff7c00887947 */ /* 0x000fea000383ffff */
.L_x_75:
[----:B------:R-:W-:-:S07]  /*c050*/  MOV R0, UR9 ;  /* 0x0000000900007c02 */ /* 0x000fce0008000f00 */
.L_x_166:
[----:B-1----:R1:W4:Y:S02]  /*c060*/  SYNCS.PHASECHK.TRANS64.TRYWAIT P0, [R0+URZ+0xf0], R3 ;  /* 0x0000f003000075a7 */ /* 0x00232400080011ff */
[----:B----4-:R-:W-:Y:S05]  /*c070*/  @!P0 NANOSLEEP.SYNCS 0x989680 ;  /* 0x009896800000895d */ /* 0x010fea0003900000 */
[----:B------:R-:W4:Y:S02]  /*c080*/  @!P0 SYNCS.PHASECHK.TRANS64 P0, [R0+URZ+0xf0], R3 ;  /* 0x0000f003000085a7 */ /* 0x000f2400080010ff */
[----:B----4-:R-:W-:Y:S05]  /*c090*/  @!P0 BRA `(.L_x_166) ;  /* 0xfffffffc00f08947 */ /* 0x010fea000383ffff */
[----:B------:R-:W-:Y:S05]  /*c0a0*/  BRA `(.L_x_167) ;  /* 0xffffff8000887947 */ /* 0x000fea000383ffff */
.L_x_80:
[----:B--2---:R2:W4:Y:S02]  /*c0b0*/  SYNCS.PHASECHK.TRANS64.TRYWAIT P0, [R0+URZ+0xa0], R3 ;  /* 0x0000a003000075a7 */ /* 0x00452400080011ff */
[----:B----4-:R-:W-:Y:S05]  /*c0c0*/  @!P0 NANOSLEEP.SYNCS 0x989680 ;  /* 0x009896800000895d */ /* 0x010fea0003900000 */
[----:B------:R-:W4:Y:S02]  /*c0d0*/  @!P0 SYNCS.PHASECHK.TRANS64 P0, [R0+URZ+0xa0], R3 ;  /* 0x0000a003000085a7 */ /* 0x000f2400080010ff */
[----:B----4-:R-:W-:Y:S05]  /*c0e0*/  @!P0 BRA `(.L_x_80) ;  /* 0xfffffffc00f08947 */ /* 0x010fea000383ffff */
[----:B------:R-:W-:Y:S05]  /*c0f0*/  BRA `(.L_x_168) ;  /* 0xffffff8400907947 */ /* 0x000fea000383ffff */
.L_x_83:
[----:B------:R-:W-:Y:S07]  /*c100*/  MOV R0, UR4 ;  /* 0x0000000400007c02 */ /* 0x000fee0008000f00 */
.L_x_169:
[----:B-1----:R1:W2:Y:S02]  /*c110*/  SYNCS.PHASECHK.TRANS64.TRYWAIT P0, [R0+URZ+0x98], R3 ;  /* 0x00009803000075a7 */ /* 0x0022a400080011ff */
[----:B--2---:R-:W-:Y:S05]  /*c120*/  @!P0 NANOSLEEP.SYNCS 0x989680 ;  /* 0x009896800000895d */ /* 0x004fea0003900000 */
[----:B------:R-:W2:Y:S02]  /*c130*/  @!P0 SYNCS.PHASECHK.TRANS64 P0, [R0+URZ+0x98], R3 ;  /* 0x00009803000085a7 */ /* 0x000ea400080010ff */
[----:B--2---:R-:W-:Y:S05]  /*c140*/  @!P0 BRA `(.L_x_169) ;  /* 0xfffffffc00f08947 */ /* 0x004fea000383ffff */
[----:B------:R-:W-:Y:S05]  /*c150*/  BRA `(.L_x_82) ;  /* 0xffffff8800887947 */ /* 0x000fea000383ffff */
.L_x_86:
[----:B------:R-:W-:Y:S07]  /*c160*/  MOV R3, UR4 ;  /* 0x0000000400037c02 */ /* 0x000fee0008000f00 */
.L_x_170:
[----:B-1----:R1:W2:Y:S02]  /*c170*/  SYNCS.PHASECHK.TRANS64.TRYWAIT P2, [R3+URZ+0x70], R38 ;  /* 0x00007026030075a7 */ /* 0x0022a400080411ff */
[----:B--2---:R-:W-:Y:S05]  /*c180*/  @!P2 NANOSLEEP.SYNCS 0x989680 ;  /* 0x009896800000a95d */ /* 0x004fea0003900000 */
[----:B------:R-:W2:Y:S02]  /*c190*/  @!P2 SYNCS.PHASECHK.TRANS64 P2, [R3+URZ+0x70], R38 ;  /* 0x000070260300a5a7 */ /* 0x000ea400080410ff */
[----:B--2---:R-:W-:Y:S05]  /*c1a0*/  @!P2 BRA `(.L_x_170) ;  /* 0xfffffffc00f0a947 */ /* 0x004fea000383ffff */
[----:B------:R-:W-:Y:S05]  /*c1b0*/  BRA `(.L_x_171) ;  /* 0xffffff8800e47947 */ /* 0x000fea000383ffff */
.L_x_87:
[----:B-1----:R-:W-:Y:S07]  /*c1c0*/  MOV R3, UR4 ;  /* 0x0000000400037c02 */ /* 0x002fee0008000f00 */
.L_x_172:
[----:B-1----:R1:W2:Y:S02]  /*c1d0*/  SYNCS.PHASECHK.TRANS64.TRYWAIT P0, [R3+URZ+0x78], R38 ;  /* 0x00007826030075a7 */ /* 0x0022a400080011ff */
[----:B--2---:R-:W-:Y:S05]  /*c1e0*/  @!P0 NANOSLEEP.SYNCS 0x989680 ;  /* 0x009896800000895d */ /* 0x004fea0003900000 */
[----:B------:R-:W2:Y:S02]  /*c1f0*/  @!P0 SYNCS.PHASECHK.TRANS64 P0, [R3+URZ+0x78], R38 ;  /* 0x00007826030085a7 */ /* 0x000ea400080010ff */
[----:B--2---:R-:W-:Y:S05]  /*c200*/  @!P0 BRA `(.L_x_172) ;  /* 0xfffffffc00f08947 */ /* 0x004fea000383ffff */
[----:B------:R-:W-:Y:S05]  /*c210*/  BRA `(.L_x_173) ;  /* 0xffffff8c002c7947 */ /* 0x000fea000383ffff */
.L_x_88:
[----:B-1----:R-:W-:Y:S07]  /*c220*/  MOV R3, UR4 ;  /* 0x0000000400037c02 */ /* 0x002fee0008000f00 */
.L_x_174:
[----:B-1----:R1:W2:Y:S02]  /*c230*/  SYNCS.PHASECHK.TRANS64.TRYWAIT P0, [R3+URZ+0x80], R38 ;  /* 0x00008026030075a7 */ /* 0x0022a400080011ff */
[----:B--2---:R-:W-:Y:S05]  /*c240*/  @!P0 NANOSLEEP.SYNCS 0x989680 ;  /* 0x009896800000895d */ /* 0x004fea0003900000 */
[----:B------:R-:W2:Y:S02]  /*c250*/  @!P0 SYNCS.PHASECHK.TRANS64 P0, [R3+URZ+0x80], R38 ;  /* 0x00008026030085a7 */ /* 0x000ea400080010ff */
[----:B--2---:R-:W-:Y:S05]  /*c260*/  @!P0 BRA `(.L_x_174) ;  /* 0xfffffffc00f08947 */ /* 0x004fea000383ffff */
[----:B------:R-:W-:Y:S05]  /*c270*/  BRA `(.L_x_175) ;  /* 0xffffff8c00747947 */ /* 0x000fea000383ffff */
.L_x_89:
[----:B-1----:R-:W-:Y:S07]  /*c280*/  MOV R3, UR4 ;  /* 0x0000000400037c02 */ /* 0x002fee0008000f00 */
.L_x_176:
[----:B-1----:R1:W2:Y:S02]  /*c290*/  SYNCS.PHASECHK.TRANS64.TRYWAIT P0, [R3+URZ+0x88], R38 ;  /* 0x00008826030075a7 */ /* 0x0022a400080011ff */
[----:B--2---:R-:W-:Y:S05]  /*c2a0*/  @!P0 NANOSLEEP.SYNCS 0x989680 ;  /* 0x009896800000895d */ /* 0x004fea0003900000 */
[----:B------:R-:W2:Y:S02]  /*c2b0*/  @!P0 SYNCS.PHASECHK.TRANS64 P0, [R3+URZ+0x88], R38 ;  /* 0x00008826030085a7 */ /* 0x000ea400080010ff */
[----:B--2---:R-:W-:Y:S05]  /*c2c0*/  @!P0 BRA `(.L_x_176) ;  /* 0xfffffffc00f08947 */ /* 0x004fea000383ffff */
[----:B------:R-:W-:Y:S05]  /*c2d0*/  BRA `(.L_x_177) ;  /* 0xffffff8c00bc7947 */ /* 0x000fea000383ffff */
.L_x_91:
[----:B------:R-:W-:-:S07]  /*c2e0*/  MOV R0, UR4 ;  /* 0x0000000400007c02 */ /* 0x000fce0008000f00 */
.L_x_178:
[----:B-1----:R1:W2:Y:S02]  /*c2f0*/  SYNCS.PHASECHK.TRANS64.TRYWAIT P0, [R0+URZ+0x70], R3 ;  /* 0x00007003000075a7 */ /* 0x0022a400080011ff */
[----:B--2---:R-:W-:Y:S05]  /*c300*/  @!P0 NANOSLEEP.SYNCS 0x989680 ;  /* 0x009896800000895d */ /* 0x004fea0003900000 */
[----:B------:R-:W2:Y:S02]  /*c310*/  @!P0 SYNCS.PHASECHK.TRANS64 P0, [R0+URZ+0x70], R3 ;  /* 0x00007003000085a7 */ /* 0x000ea400080010ff */
[----:B--2---:R-:W-:Y:S05]  /*c320*/  @!P0 BRA `(.L_x_178) ;  /* 0xfffffffc00f08947 */ /* 0x004fea000383ffff */
[----:B------:R-:W-:Y:S05]  /*c330*/  BRA `(.L_x_179) ;  /* 0xffffff9000887947 */ /* 0x000fea000383ffff */
.L_x_92:
[----:B-1----:R-:W-:-:S07]  /*c340*/  MOV R0, UR4 ;  /* 0x0000000400007c02 */ /* 0x002fce0008000f00 */
.L_x_180:
[----:B-1----:R1:W2:Y:S02]  /*c350*/  SYNCS.PHASECHK.TRANS64.TRYWAIT P0, [R0+URZ+0x78], R3 ;  /* 0x00007803000075a7 */ /* 0x0022a400080011ff */
[----:B--2---:R-:W-:Y:S05]  /*c360*/  @!P0 NANOSLEEP.SYNCS 0x989680 ;  /* 0x009896800000895d */ /* 0x004fea0003900000 */
[----:B------:R-:W2:Y:S02]  /*c370*/  @!P0 SYNCS.PHASECHK.TRANS64 P0, [R0+URZ+0x78], R3 ;  /* 0x00007803000085a7 */ /* 0x000ea400080010ff */
[----:B--2---:R-:W-:Y:S05]  /*c380*/  @!P0 BRA `(.L_x_180) ;  /* 0xfffffffc00f08947 */ /* 0x004fea000383ffff */
[----:B------:R-:W-:Y:S05]  /*c390*/  BRA `(.L_x_181) ;  /* 0xffffff9000787947 */ /* 0x000fea000383ffff */
.L_x_93:
[----:B-1----:R-:W-:-:S07]  /*c3a0*/  MOV R0, UR4 ;  /* 0x0000000400007c02 */ /* 0x002fce0008000f00 */
.L_x_182:
[----:B-1----:R1:W2:Y:S02]  /*c3b0*/  SYNCS.PHASECHK.TRANS64.TRYWAIT P0, [R0+URZ+0x80], R3 ;  /* 0x00008003000075a7 */ /* 0x0022a400080011ff */
[----:B--2---:R-:W-:Y:S05]  /*c3c0*/  @!P0 NANOSLEEP.SYNCS 0x989680 ;  /* 0x009896800000895d */ /* 0x004fea0003900000 */
[----:B------:R-:W2:Y:S02]  /*c3d0*/  @!P0 SYNCS.PHASECHK.TRANS64 P0, [R0+URZ+0x80], R3 ;  /* 0x00008003000085a7 */ /* 0x000ea400080010ff */
[----:B--2---:R-:W-:Y:S05]  /*c3e0*/  @!P0 BRA `(.L_x_182) ;  /* 0xfffffffc00f08947 */ /* 0x004fea000383ffff */
[----:B------:R-:W-:Y:S05]  /*c3f0*/  BRA `(.L_x_183) ;  /* 0xffffff9000687947 */ /* 0x000fea000383ffff */
.L_x_95:
[----:B--2---:R2:W4:Y:S02]  /*c400*/  SYNCS.PHASECHK.TRANS64.TRYWAIT P0, [R0+URZ+0xa0], R3 ;  /* 0x0000a003000075a7 */ /* 0x00452400080011ff */
[----:B----4-:R-:W-:Y:S05]  /*c410*/  @!P0 NANOSLEEP.SYNCS 0x989680 ;  /* 0x009896800000895d */ /* 0x010fea0003900000 */
[----:B------:R-:W4:Y:S02]  /*c420*/  @!P0 SYNCS.PHASECHK.TRANS64 P0, [R0+URZ+0xa0], R3 ;  /* 0x0000a003000085a7 */ /* 0x000f2400080010ff */
[----:B----4-:R-:W-:Y:S05]  /*c430*/  @!P0 BRA `(.L_x_95) ;  /* 0xfffffffc00f08947 */ /* 0x010fea000383ffff */
[----:B------:R-:W-:Y:S05]  /*c440*/  BRA `(.L_x_184) ;  /* 0xffffff9400387947 */ /* 0x000fea000383ffff */
.L_x_106:
[----:B-1----:R-:W-:Y:S04]  /*c450*/  MOV R0, UR49 ;  /* 0x0000003100007c02 */ /* 0x002fe80008000f00 */
[----:B------:R1:W3:Y:S03]  /*c460*/  SYNCS.PHASECHK.TRANS64.TRYWAIT P0, [R0+URZ+0x50], R5 ;  /* 0x00005005000075a7 */ /* 0x0002e600080011ff */
[----:B---3--:R-:W-:Y:S05]  /*c470*/  @!P0 NANOSLEEP.SYNCS 0x989680 ;  /* 0x009896800000895d */ /* 0x008fea0003900000 */
[----:B------:R-:W3:Y:S02]  /*c480*/  @!P0 SYNCS.PHASECHK.TRANS64 P0, [R0+URZ+0x50], R5 ;  /* 0x00005005000085a7 */ /* 0x000ee400080010ff */
[----:B---3--:R-:W-:Y:S05]  /*c490*/  @!P0 BRA `(.L_x_106) ;  /* 0xfffffffc00ec8947 */ /* 0x008fea000383ffff */
[----:B------:R-:W-:Y:S05]  /*c4a0*/  BRA `(.L_x_105) ;  /* 0xffffffa000b47947 */ /* 0x000fea000383ffff */
.L_x_108:
[----:B-1----:R-:W-:Y:S04]  /*c4b0*/  MOV R0, UR49 ;  /* 0x0000003100007c02 */ /* 0x002fe80008000f00 */
[----:B------:R1:W4:Y:S03]  /*c4c0*/  SYNCS.PHASECHK.TRANS64.TRYWAIT P1, [R0+URZ+0xc0], R3 ;  /* 0x0000c003000075a7 */ /* 0x00032600080211ff */
[----:B----4-:R-:W-:Y:S05]  /*c4d0*/  @!P1 NANOSLEEP.SYNCS 0x989680 ;  /* 0x009896800000995d */ /* 0x010fea0003900000 */
[----:B------:R-:W4:Y:S02]  /*c4e0*/  @!P1 SYNCS.PHASECHK.TRANS64 P1, [R0+URZ+0xc0], R3 ;  /* 0x0000c003000095a7 */ /* 0x000f2400080210ff */
[----:B----4-:R-:W-:Y:S05]  /*c4f0*/  @!P1 BRA `(.L_x_108) ;  /* 0xfffffffc00ec9947 */ /* 0x010fea000383ffff */
[----:B------:R-:W-:Y:S05]  /*c500*/  BRA `(.L_x_107) ;  /* 0xffffffa000ec7947 */ /* 0x000fea000383ffff */
.L_x_117:
[----:B--2---:R2:W4:Y:S02]  /*c510*/  SYNCS.PHASECHK.TRANS64.TRYWAIT P0, [R3+URZ+0x50], R0 ;  /* 0x00005000030075a7 */ /* 0x00452400080011ff */
[----:B----4-:R-:W-:Y:S05]  /*c520*/  @!P0 NANOSLEEP.SYNCS 0x989680 ;  /* 0x009896800000895d */ /* 0x010fea0003900000 */
[----:B------:R-:W4:Y:S02]  /*c530*/  @!P0 SYNCS.PHASECHK.TRANS64 P0, [R3+URZ+0x50], R0 ;  /* 0x00005000030085a7 */ /* 0x000f2400080010ff */
[----:B----4-:R-:W-:Y:S05]  /*c540*/  @!P0 BRA `(.L_x_117) ;  /* 0xfffffffc00f08947 */ /* 0x010fea000383ffff */
[----:B------:R-:W-:Y:S05]  /*c550*/  BRA `(.L_x_116) ;  /* 0xffffffb400bc7947 */ /* 0x000fea000383ffff */
.L_x_125:
[----:B-1----:R1:W4:Y:S02]  /*c560*/  SYNCS.PHASECHK.TRANS64.TRYWAIT P0, [R3+URZ+0x50], R6 ;  /* 0x00005006030075a7 */ /* 0x00232400080011ff */
[----:B----4-:R-:W-:Y:S05]  /*c570*/  @!P0 NANOSLEEP.SYNCS 0x989680 ;  /* 0x009896800000895d */ /* 0x010fea0003900000 */
[----:B------:R-:W4:Y:S02]  /*c580*/  @!P0 SYNCS.PHASECHK.TRANS64 P0, [R3+URZ+0x50], R6 ;  /* 0x00005006030085a7 */ /* 0x000f2400080010ff */
[----:B----4-:R-:W-:Y:S05]  /*c590*/  @!P0 BRA `(.L_x_125) ;  /* 0xfffffffc00f08947 */ /* 0x010fea000383ffff */
[----:B------:R-:W-:Y:S05]  /*c5a0*/  BRA `(.L_x_124) ;  /* 0xffffffc800c07947 */ /* 0x000fea000383ffff */
.L_x_133:
[----:B-1----:R1:W2:Y:S02]  /*c5b0*/  SYNCS.PHASECHK.TRANS64.TRYWAIT P0, [R3+URZ+0x50], R0 ;  /* 0x00005000030075a7 */ /* 0x0022a400080011ff */
[----:B--2---:R-:W-:Y:S05]  /*c5c0*/  @!P0 NANOSLEEP.SYNCS 0x989680 ;  /* 0x009896800000895d */ /* 0x004fea0003900000 */
[----:B------:R-:W2:Y:S02]  /*c5d0*/  @!P0 SYNCS.PHASECHK.TRANS64 P0, [R3+URZ+0x50], R0 ;  /* 0x00005000030085a7 */ /* 0x000ea400080010ff */
[----:B--2---:R-:W-:Y:S05]  /*c5e0*/  @!P0 BRA `(.L_x_133) ;  /* 0xfffffffc00f08947 */ /* 0x004fea000383ffff */
[----:B------:R-:W-:Y:S05]  /*c5f0*/  BRA `(.L_x_132) ;  /* 0xffffffdc00bc7947 */ /* 0x000fea000383ffff */
        .weak           $__internal_0_$__cuda_sm10x_tcgen05_guardrail_trap_col_being_dealloced_not_returned_by_alloc
        .type           $__internal_0_$__cuda_sm10x_tcgen05_guardrail_trap_col_being_dealloced_not_returned_by_alloc,@function
        .size           $__internal_0_$__cuda_sm10x_tcgen05_guardrail_trap_col_being_dealloced_not_returned_by_alloc,($__internal_1_$__cuda_sm10x_tcgen05_guardrail_trap_phase_invalid_during_alloc - $__internal_0_$__cuda_sm10x_tcgen05_guardrail_trap_col_being_dealloced_not_returned_by_alloc)
$__internal_0_$__cuda_sm10x_tcgen05_guardrail_trap_col_being_dealloced_not_returned_by_alloc:
[----:B------:R-:W-:Y:S05]  /*c600*/  BPT.TRAP 0x1 ;  /* 0x000000040000795c */ /* 0x000fea0000300000 */
[----:B------:R-:W-:-:S04]  /*c610*/  HFMA2 R3, -RZ, RZ, 0, 0 ;  /* 0x00000000ff037431 */ /* 0x000fc800000001ff */
[----:B------:R-:W-:Y:S05]  /*c620*/  RET.REL.NODEC R2 `(_ZN7cutlass13device_kernelINS_4gemm6kernel13GemmUniversalIN4cute5tupleIJiiiiEEENS1_10collective13CollectiveMmaINS1_46MainloopSm100TmaUmmaWarpSpecializedBlockScaledILi5ELi2ELi1ENS5_IJNS4_1CILi1EEENSA_ILi8EEESB_EEEEENS5_IJNSA_ILi128EEENSA_ILi256EEESF_EEENS5_IJNS_12float_e2m1_tENS_13float_ue4m3_tEEEENS5_IJNS5_IJlSB_lEEENS4_6LayoutINS5_IJNS5_IJNS5_IJNSA_ILi32EEENSA_ILi4EEEEEEiEEENS5_IJNS5_IJNSA_ILi16EEESO_EEEiEEENS5_IJSB_iEEEEEENS5_IJST_NS5_IJNS5_IJNSA_ILi0EEESB_EEENSA_ILi512EEEEEENS5_IJSW_iEEEEEEEEEEESK_S13_NS4_8TiledMMAINS4_8MMA_AtomIJNS4_17SM100_MMA_MXF4_SSISI_SI_fSJ_Li128ELi256ELi16ELNS4_4UMMA5MajorE0ELS18_0ELNS17_7ScaleInE0ELS19_0EEEEEENSM_INS5_IJSB_SB_SB_EEENS5_IJSW_SW_SW_EEEEENS5_IJNS4_10UnderscoreES1F_S1F_EEEEENS5_IJNS4_23SM90_TMA_LOAD_MULTICASTES1I_EEENS5_IJNS4_14ComposedLayoutINS4_7SwizzleILi2ELi4ELi3EEENS4_18smem_ptr_flag_bitsILi4EEENSM_INS5_IJSC_SF_EEENS5_IJSF_SB_EEEEEEENSM_INS5_IJNS5_IJNS5_IJSP_SB_EEESS_EEESB_NS5_IJSB_NSA_ILi2EEEEEEEEENS5_IJNS5_IJNS5_IJSS_SY_EEESX_EEESW_NS5_IJSO_SY_EEEEEEEEEEEvNS4_8identityENS5_IJNS4_13SM90_TMA_LOADES25_EEENS5_IJS1S_NSM_INS5_IJNS5_IJNS5_IJSP_S1V_EEESS_EEESB_S1W_EEENS5_IJS1Z_SW_NS5_IJSO_NSA_ILi1024EEEEEEEEEEEEEEvS24_EENS_8epilogue10collective18CollectiveEpilogueINS2G_23Sm100TmaWarpSpecializedILi4ELi2ELi64ELb1ELb0EEEJSH_NS5_IJNSM_ISF_SB_EENSM_INSA_ILi64EEESB_EEEEENS_10bfloat16_tESL_S2P_SL_NS2G_6fusion15FusionCallbacksIS2K_NS2Q_17LinearCombinationIS2P_fS2P_fLNS_15FloatRoundStyleE2EEESH_S2O_JEEENS4_5SM1004TMEM4LOAD26SM100_TMEM_LOAD_32dp32b64xES25_NS1K_INS1L_ILi3ELi4ELi3EEENS1N_ILi16EEENSM_INS5_IJSC_S2M_EEENS5_IJS2M_SB_EEEEEEENS4_39AutoVectorizingCopyWithAssumedAlignmentILi128EEENS4_14SM90_TMA_STOREES35_S37_S37_EEEvvEEEEvNT_6ParamsE) ;  /* 0xffffff3802747950 */ /* 0x000fea0003c3ffff */
        .weak           $__internal_1_$__cuda_sm10x_tcgen05_guardrail_trap_phase_invalid_during_alloc
        .type           $__internal_1_$__cuda_sm10x_tcgen05_guardrail_trap_phase_invalid_during_alloc,@function
        .size           $__internal_1_$__cuda_sm10x_tcgen05_guardrail_trap_phase_invalid_during_alloc,($__internal_2_$__cuda_sm10x_tcgen05_guardrail_trap_unallocated_columns_being_dealloced - $__internal_1_$__cuda_sm10x_tcgen05_guardrail_trap_phase_invalid_during_alloc)
$__internal_1_$__cuda_sm10x_tcgen05_guardrail_trap_phase_invalid_during_alloc:
[----:B------:R-:W-:Y:S05]  /*c630*/  BPT.TRAP 0x1 ;  /* 0x000000040000795c */ /* 0x000fea0000300000 */
[----:B------:R-:W-:-:S04]  /*c640*/  MOV R3, 0x0 ;  /* 0x0000000000037802 */ /* 0x000fc80000000f00 */
[----:B------:R-:W-:Y:S05]  /*c650*/  RET.REL.NODEC R2 `(_ZN7cutlass13device_kernelINS_4gemm6kernel13GemmUniversalIN4cute5tupleIJiiiiEEENS1_10collective13CollectiveMmaINS1_46MainloopSm100TmaUmmaWarpSpecializedBlockScaledILi5ELi2ELi1ENS5_IJNS4_1CILi1EEENSA_ILi8EEESB_EEEEENS5_IJNSA_ILi128EEENSA_ILi256EEESF_EEENS5_IJNS_12float_e2m1_tENS_13float_ue4m3_tEEEENS5_IJNS5_IJlSB_lEEENS4_6LayoutINS5_IJNS5_IJNS5_IJNSA_ILi32EEENSA_ILi4EEEEEEiEEENS5_IJNS5_IJNSA_ILi16EEESO_EEEiEEENS5_IJSB_iEEEEEENS5_IJST_NS5_IJNS5_IJNSA_ILi0EEESB_EEENSA_ILi512EEEEEENS5_IJSW_iEEEEEEEEEEESK_S13_NS4_8TiledMMAINS4_8MMA_AtomIJNS4_17SM100_MMA_MXF4_SSISI_SI_fSJ_Li128ELi256ELi16ELNS4_4UMMA5MajorE0ELS18_0ELNS17_7ScaleInE0ELS19_0EEEEEENSM_INS5_IJSB_SB_SB_EEENS5_IJSW_SW_SW_EEEEENS5_IJNS4_10UnderscoreES1F_S1F_EEEEENS5_IJNS4_23SM90_TMA_LOAD_MULTICASTES1I_EEENS5_IJNS4_14ComposedLayoutINS4_7SwizzleILi2ELi4ELi3EEENS4_18smem_ptr_flag_bitsILi4EEENSM_INS5_IJSC_SF_EEENS5_IJSF_SB_EEEEEEENSM_INS5_IJNS5_IJNS5_IJSP_SB_EEESS_EEESB_NS5_IJSB_NSA_ILi2EEEEEEEEENS5_IJNS5_IJNS5_IJSS_SY_EEESX_EEESW_NS5_IJSO_SY_EEEEEEEEEEEvNS4_8identityENS5_IJNS4_13SM90_TMA_LOADES25_EEENS5_IJS1S_NSM_INS5_IJNS5_IJNS5_IJSP_S1V_EEESS_EEESB_S1W_EEENS5_IJS1Z_SW_NS5_IJSO_NSA_ILi1024EEEEEEEEEEEEEEvS24_EENS_8epilogue10collective18CollectiveEpilogueINS2G_23Sm100TmaWarpSpecializedILi4ELi2ELi64ELb1ELb0EEEJSH_NS5_IJNSM_ISF_SB_EENSM_INSA_ILi64EEESB_EEEEENS_10bfloat16_tESL_S2P_SL_NS2G_6fusion15FusionCallbacksIS2K_NS2Q_17LinearCombinationIS2P_fS2P_fLNS_15FloatRoundStyleE2EEESH_S2O_JEEENS4_5SM1004TMEM4LOAD26SM100_TMEM_LOAD_32dp32b64xES25_NS1K_INS1L_ILi3ELi4ELi3EEENS1N_ILi16EEENSM_INS5_IJSC_S2M_EEENS5_IJS2M_SB_EEEEEEENS4_39AutoVectorizingCopyWithAssumedAlignmentILi128EEENS4_14SM90_TMA_STOREES35_S37_S37_EEEvvEEEEvNT_6ParamsE) ;  /* 0xffffff3802687950 */ /* 0x000fea0003c3ffff */
        .weak           $__internal_2_$__cuda_sm10x_tcgen05_guardrail_trap_unallocated_columns_being_dealloced
        .type           $__internal_2_$__cuda_sm10x_tcgen05_guardrail_trap_unallocated_columns_being_dealloced,@function
        .size           $__internal_2_$__cuda_sm10x_tcgen05_guardrail_trap_unallocated_columns_being_dealloced,(.L_x_186 - $__internal_2_$__cuda_sm10x_tcgen05_guardrail_trap_unallocated_columns_being_dealloced)
$__internal_2_$__cuda_sm10x_tcgen05_guardrail_trap_unallocated_columns_being_dealloced:
[----:B------:R-:W-:Y:S05]  /*c660*/  BPT.TRAP 0x1 ;  /* 0x000000040000795c */ /* 0x000fea0000300000 */
[----:B------:R-:W-:-:S04]  /*c670*/  HFMA2 R3, -RZ, RZ, 0, 0 ;  /* 0x00000000ff037431 */ /* 0x000fc800000001ff */
[----:B------:R-:W-:Y:S05]  /*c680*/  RET.REL.NODEC R2 `(_ZN7cutlass13device_kernelINS_4gemm6kernel13GemmUniversalIN4cute5tupleIJiiiiEEENS1_10collective13CollectiveMmaINS1_46MainloopSm100TmaUmmaWarpSpecializedBlockScaledILi5ELi2ELi1ENS5_IJNS4_1CILi1EEENSA_ILi8EEESB_EEEEENS5_IJNSA_ILi128EEENSA_ILi256EEESF_EEENS5_IJNS_12float_e2m1_tENS_13float_ue4m3_tEEEENS5_IJNS5_IJlSB_lEEENS4_6LayoutINS5_IJNS5_IJNS5_IJNSA_ILi32EEENSA_ILi4EEEEEEiEEENS5_IJNS5_IJNSA_ILi16EEESO_EEEiEEENS5_IJSB_iEEEEEENS5_IJST_NS5_IJNS5_IJNSA_ILi0EEESB_EEENSA_ILi512EEEEEENS5_IJSW_iEEEEEEEEEEESK_S13_NS4_8TiledMMAINS4_8MMA_AtomIJNS4_17SM100_MMA_MXF4_SSISI_SI_fSJ_Li128ELi256ELi16ELNS4_4UMMA5MajorE0ELS18_0ELNS17_7ScaleInE0ELS19_0EEEEEENSM_INS5_IJSB_SB_SB_EEENS5_IJSW_SW_SW_EEEEENS5_IJNS4_10UnderscoreES1F_S1F_EEEEENS5_IJNS4_23SM90_TMA_LOAD_MULTICASTES1I_EEENS5_IJNS4_14ComposedLayoutINS4_7SwizzleILi2ELi4ELi3EEENS4_18smem_ptr_flag_bitsILi4EEENSM_INS5_IJSC_SF_EEENS5_IJSF_SB_EEEEEEENSM_INS5_IJNS5_IJNS5_IJSP_SB_EEESS_EEESB_NS5_IJSB_NSA_ILi2EEEEEEEEENS5_IJNS5_IJNS5_IJSS_SY_EEESX_EEESW_NS5_IJSO_SY_EEEEEEEEEEEvNS4_8identityENS5_IJNS4_13SM90_TMA_LOADES25_EEENS5_IJS1S_NSM_INS5_IJNS5_IJNS5_IJSP_S1V_EEESS_EEESB_S1W_EEENS5_IJS1Z_SW_NS5_IJSO_NSA_ILi1024EEEEEEEEEEEEEEvS24_EENS_8epilogue10collective18CollectiveEpilogueINS2G_23Sm100TmaWarpSpecializedILi4ELi2ELi64ELb1ELb0EEEJSH_NS5_IJNSM_ISF_SB_EENSM_INSA_ILi64EEESB_EEEEENS_10bfloat16_tESL_S2P_SL_NS2G_6fusion15FusionCallbacksIS2K_NS2Q_17LinearCombinationIS2P_fS2P_fLNS_15FloatRoundStyleE2EEESH_S2O_JEEENS4_5SM1004TMEM4LOAD26SM100_TMEM_LOAD_32dp32b64xES25_NS1K_INS1L_ILi3ELi4ELi3EEENS1N_ILi16EEENSM_INS5_IJSC_S2M_EEENS5_IJS2M_SB_EEEEEEENS4_39AutoVectorizingCopyWithAssumedAlignmentILi128EEENS4_14SM90_TMA_STOREES35_S37_S37_EEEvvEEEEvNT_6ParamsE) ;  /* 0xffffff38025c7950 */ /* 0x000fea0003c3ffff */
.L_x_185:
[----:B------:R-:W-:-:S00]  /*c690*/  BRA `(.L_x_185) ;  /* 0xfffffffc00fc7947 */ /* 0x000fc0000383ffff */
[----:B------:R-:W-:-:S00]  /*c6a0*/  NOP ;  /* 0x0000000000007918 */ /* 0x000fc00000000000 */
        /* <DEDUP_REMOVED lines=13> */
.L_x_186:


//--------------------- .nv.global.init           --------------------------
	.section	.nv.global.init,"aw",@progbits
.nv.global.init:
	.type		$str$29,@object
	.size		$str$29,($str$30 - $str$29)
$str$29:
        /*0000*/ 	.byte	0x28, 0x61, 0x64, 0x64, 0x72, 0x65, 0x73, 0x73, 0x20, 0x26, 0x20, 0x6d, 0x61, 0x73, 0x6b, 0x29
        /*0010*/ 	.byte	0x20, 0x3d, 0x3d, 0x20, 0x30, 0x00
	.type		$str$30,@object
	.size		$str$30,($str$26 - $str$30)
$str$30:
        /*0016*/ 	.byte	0x2f, 0x74, 0x6d, 0x70, 0x2f, 0x63, 0x75, 0x74, 0x6c, 0x61, 0x73, 0x73, 0x5f, 0x73, 0x77, 0x65
        /*0026*/ 	.byte	0x65, 0x70, 0x5f, 0x73, 0x72, 0x63, 0x2f, 0x69, 0x6e, 0x63, 0x6c, 0x75, 0x64, 0x65, 0x2f, 0x63
        /*0036*/ 	.byte	0x75, 0x74, 0x65, 0x2f, 0x70, 0x6f, 0x69, 0x6e, 0x74, 0x65, 0x72, 0x5f, 0x66, 0x6c, 0x61, 0x67
        /*0046*/ 	.byte	0x67, 0x65, 0x64, 0x2e, 0x68, 0x70, 0x70, 0x00
	.type		$str$26,@object
	.size		$str$26,($str$25 - $str$26)
$str$26:
        /*004e*/ 	.byte	0x2f, 0x74, 0x6d, 0x70, 0x2f, 0x63, 0x75, 0x74, 0x6c, 0x61, 0x73, 0x73, 0x5f, 0x73, 0x77, 0x65
        /*005e*/ 	.byte	0x65, 0x70, 0x5f, 0x73, 0x72, 0x63, 0x2f, 0x69, 0x6e, 0x63, 0x6c, 0x75, 0x64, 0x65, 0x2f, 0x63
        /*006e*/ 	.byte	0x75, 0x74, 0x65, 0x2f, 0x61, 0x74, 0x6f, 0x6d, 0x2f, 0x63, 0x6f, 0x70, 0x79, 0x5f, 0x74, 0x72
        /*007e*/ 	.byte	0x61, 0x69, 0x74, 0x73, 0x5f, 0x73, 0x6d, 0x31, 0x30, 0x30, 0x2e, 0x68, 0x70, 0x70, 0x00
	.type		$str$25,@object
	.size		$str$25,(__unnamed_1 - $str$25)
$str$25:
        /*008d*/ 	.byte	0x28, 0x28, 0x75, 0x69, 0x6e, 0x74, 0x33, 0x32, 0x5f, 0x74, 0x28, 0x74, 0x68, 0x72, 0x65, 0x61
        /*009d*/ 	.byte	0x64, 0x49, 0x64, 0x78, 0x2e, 0x78, 0x29, 0x20, 0x2f, 0x20, 0x33, 0x32, 0x29, 0x20, 0x25, 0x20
        /*00ad*/ 	.byte	0x34, 0x29, 0x20, 0x3d, 0x3d, 0x20, 0x28, 0x28, 0x28, 0x74, 0x6d, 0x65, 0x6d, 0x5f, 0x61, 0x64
        /*00bd*/ 	.byte	0x64, 0x72, 0x20, 0x3e, 0x3e, 0x20, 0x31, 0x36, 0x29, 0x20, 0x2f, 0x20, 0x33, 0x32, 0x29, 0x20
        /*00cd*/ 	.byte	0x25, 0x20, 0x34, 0x29, 0x00
	.type		__unnamed_1,@object
	.size		__unnamed_1,(__unnamed_2 - __unnamed_1)
__unnamed_1:
        /*00d2*/ 	.byte	0x61, 0x75, 0x74, 0x6f, 0x20, 0x63, 0x75, 0x74, 0x65, 0x3a, 0x3a, 0x61, 0x73, 0x5f, 0x70, 0x6f
        /* <DEDUP_REMOVED lines=24> */
        /*0262*/ 	.byte	0x38, 0x31, 0x39, 0x32, 0x3e, 0x3e, 0x3e, 0x3e, 0x5d, 0x00
	.type		__unnamed_2,@object
	.size		__unnamed_2,(.L_2 - __unnamed_2)
__unnamed_2:
        /* <DEDUP_REMOVED lines=43> */
        /*051c*/ 	.byte	0x74, 0x65, 0x3a, 0x3a, 0x43, 0x3c, 0x30, 0x3e, 0x3e, 0x3e, 0x3e, 0x5d, 0x00
.L_2:


//--------------------- .nv.shared._ZN7cutlass13device_kernelINS_4gemm6kernel13GemmUniversalIN4cute5tupleIJiiiiEEENS1_10collective13CollectiveMmaINS1_46MainloopSm100TmaUmmaWarpSpecializedBlockScaledILi5ELi2ELi1ENS5_IJNS4_1CILi1EEENSA_ILi8EEESB_EEEEENS5_IJNSA_ILi128EEENSA_ILi256EEESF_EEENS5_IJNS_12float_e2m1_tENS_13float_ue4m3_tEEEENS5_IJNS5_IJlSB_lEEENS4_6LayoutINS5_IJNS5_IJNS5_IJNSA_ILi32EEENSA_ILi4EEEEEEiEEENS5_IJNS5_IJNSA_ILi16EEESO_EEEiEEENS5_IJSB_iEEEEEENS5_IJST_NS5_IJNS5_IJNSA_ILi0EEESB_EEENSA_ILi512EEEEEENS5_IJSW_iEEEEEEEEEEESK_S13_NS4_8TiledMMAINS4_8MMA_AtomIJNS4_17SM100_MMA_MXF4_SSISI_SI_fSJ_Li128ELi256ELi16ELNS4_4UMMA5MajorE0ELS18_0ELNS17_7ScaleInE0ELS19_0EEEEEENSM_INS5_IJSB_SB_SB_EEENS5_IJSW_SW_SW_EEEEENS5_IJNS4_10UnderscoreES1F_S1F_EEEEENS5_IJNS4_23SM90_TMA_LOAD_MULTICASTES1I_EEENS5_IJNS4_14ComposedLayoutINS4_7SwizzleILi2ELi4ELi3EEENS4_18smem_ptr_flag_bitsILi4EEENSM_INS5_IJSC_SF_EEENS5_IJSF_SB_EEEEEEENSM_INS5_IJNS5_IJNS5_IJSP_SB_EEESS_EEESB_NS5_IJSB_NSA_ILi2EEEEEEEEENS5_IJNS5_IJNS5_IJSS_SY_EEESX_EEESW_NS5_IJSO_SY_EEEEEEEEEEEvNS4_8identityENS5_IJNS4_13SM90_TMA_LOADES25_EEENS5_IJS1S_NSM_INS5_IJNS5_IJNS5_IJSP_S1V_EEESS_EEESB_S1W_EEENS5_IJS1Z_SW_NS5_IJSO_NSA_ILi1024EEEEEEEEEEEEEEvS24_EENS_8epilogue10collective18CollectiveEpilogueINS2G_23Sm100TmaWarpSpecializedILi4ELi2ELi64ELb1ELb0EEEJSH_NS5_IJNSM_ISF_SB_EENSM_INSA_ILi64EEESB_EEEEENS_10bfloat16_tESL_S2P_SL_NS2G_6fusion15FusionCallbacksIS2K_NS2Q_17LinearCombinationIS2P_fS2P_fLNS_15FloatRoundStyleE2EEESH_S2O_JEEENS4_5SM1004TMEM4LOAD26SM100_TMEM_LOAD_32dp32b64xES25_NS1K_INS1L_ILi3ELi4ELi3EEENS1N_ILi16EEENSM_INS5_IJSC_S2M_EEENS5_IJS2M_SB_EEEEEEENS4_39AutoVectorizingCopyWithAssumedAlignmentILi128EEENS4_14SM90_TMA_STOREES35_S37_S37_EEEvvEEEEvNT_6ParamsE --------------------------
	.section	.nv.shared._ZN7cutlass13device_kernelINS_4gemm6kernel13GemmUniversalIN4cute5tupleIJiiiiEEENS1_10collective13CollectiveMmaINS1_46MainloopSm100TmaUmmaWarpSpecializedBlockScaledILi5ELi2ELi1ENS5_IJNS4_1CILi1EEENSA_ILi8EEESB_EEEEENS5_IJNSA_ILi128EEENSA_ILi256EEESF_EEENS5_IJNS_12float_e2m1_tENS_13float_ue4m3_tEEEENS5_IJNS5_IJlSB_lEEENS4_6LayoutINS5_IJNS5_IJNS5_IJNSA_ILi32EEENSA_ILi4EEEEEEiEEENS5_IJNS5_IJNSA_ILi16EEESO_EEEiEEENS5_IJSB_iEEEEEENS5_IJST_NS5_IJNS5_IJNSA_ILi0EEESB_EEENSA_ILi512EEEEEENS5_IJSW_iEEEEEEEEEEESK_S13_NS4_8TiledMMAINS4_8MMA_AtomIJNS4_17SM100_MMA_MXF4_SSISI_SI_fSJ_Li128ELi256ELi16ELNS4_4UMMA5MajorE0ELS18_0ELNS17_7ScaleInE0ELS19_0EEEEEENSM_INS5_IJSB_SB_SB_EEENS5_IJSW_SW_SW_EEEEENS5_IJNS4_10UnderscoreES1F_S1F_EEEEENS5_IJNS4_23SM90_TMA_LOAD_MULTICASTES1I_EEENS5_IJNS4_14ComposedLayoutINS4_7SwizzleILi2ELi4ELi3EEENS4_18smem_ptr_flag_bitsILi4EEENSM_INS5_IJSC_SF_EEENS5_IJSF_SB_EEEEEEENSM_INS5_IJNS5_IJNS5_IJSP_SB_EEESS_EEESB_NS5_IJSB_NSA_ILi2EEEEEEEEENS5_IJNS5_IJNS5_IJSS_SY_EEESX_EEESW_NS5_IJSO_SY_EEEEEEEEEEEvNS4_8identityENS5_IJNS4_13SM90_TMA_LOADES25_EEENS5_IJS1S_NSM_INS5_IJNS5_IJNS5_IJSP_S1V_EEESS_EEESB_S1W_EEENS5_IJS1Z_SW_NS5_IJSO_NSA_ILi1024EEEEEEEEEEEEEEvS24_EENS_8epilogue10collective18CollectiveEpilogueINS2G_23Sm100TmaWarpSpecializedILi4ELi2ELi64ELb1ELb0EEEJSH_NS5_IJNSM_ISF_SB_EENSM_INSA_ILi64EEESB_EEEEENS_10bfloat16_tESL_S2P_SL_NS2G_6fusion15FusionCallbacksIS2K_NS2Q_17LinearCombinationIS2P_fS2P_fLNS_15FloatRoundStyleE2EEESH_S2O_JEEENS4_5SM1004TMEM4LOAD26SM100_TMEM_LOAD_32dp32b64xES25_NS1K_INS1L_ILi3ELi4ELi3EEENS1N_ILi16EEENSM_INS5_IJSC_S2M_EEENS5_IJS2M_SB_EEEEEEENS4_39AutoVectorizingCopyWithAssumedAlignmentILi128EEENS4_14SM90_TMA_STOREES35_S37_S37_EEEvvEEEEvNT_6ParamsE,"aw",@nobits
	.sectionflags	@""
	.align	16
	.zero		1024


//--------------------- .nv.shared.reserved.0     --------------------------
	.section	.nv.shared.reserved.0,"aw",@nobits
	.weak		__nv_reservedSMEM_offset_0_alias
	.size		__nv_reservedSMEM_offset_0_alias, 0, 64
	.other		__nv_reservedSMEM_offset_0_alias,@"STO_CUDA_RESERVED_SHARED STV_DEFAULT"
__nv_reservedSMEM_offset_0_alias:
	.zero		0
.nv.shared.reserved.0:
	.zero		64
	.weak		__nv_reservedSMEM_tcgen05_partition
	.type		__nv_reservedSMEM_tcgen05_partition,@object
	.size		__nv_reservedSMEM_tcgen05_partition,(.L_0 - __nv_reservedSMEM_tcgen05_partition)
__nv_reservedSMEM_tcgen05_partition:
	.zero		32
.L_0:


//--------------------- .nv.global                --------------------------
	.section	.nv.global,"aw",@nobits
.nv.global:
	.type		_ZN40_INTERNAL_c6e5eac7_4_k_cu_f5e887dc_217244cute1_E,@object
	.size		_ZN40_INTERNAL_c6e5eac7_4_k_cu_f5e887dc_217244cute1_E,(_ZN40_INTERNAL_c6e5eac7_4_k_cu_f5e887dc_217244cuda3std3__45__cpo6cbeginE - _ZN40_INTERNAL_c6e5eac7_4_k_cu_f5e887dc_217244cute1_E)
_ZN40_INTERNAL_c6e5eac7_4_k_cu_f5e887dc_217244cute1_E:
	.zero		1
	.type		_ZN40_INTERNAL_c6e5eac7_4_k_cu_f5e887dc_217244cuda3std3__45__cpo6cbeginE,@object
	.size		_ZN40_INTERNAL_c6e5eac7_4_k_cu_f5e887dc_217244cuda3std3__45__cpo6cbeginE,(_ZN40_INTERNAL_c6e5eac7_4_k_cu_f5e887dc_217244cuda3std3__48in_placeE - _ZN40_INTERNAL_c6e5eac7_4_k_cu_f5e887dc_217244cuda3std3__45__cpo6cbeginE)
_ZN40_INTERNAL_c6e5eac7_4_k_cu_f5e887dc_217244cuda3std3__45__cpo6cbeginE:
	.zero		1
	.type		_ZN40_INTERNAL_c6e5eac7_4_k_cu_f5e887dc_217244cuda3std3__48in_placeE,@object
	.size		_ZN40_INTERNAL_c6e5eac7_4_k_cu_f5e887dc_217244cuda3std3__48in_placeE,(_ZN40_INTERNAL_c6e5eac7_4_k_cu_f5e887dc_217244cuda3std6ranges3__45__cpo9iter_moveE - _ZN40_INTERNAL_c6e5eac7_4_k_cu_f5e887dc_217244cuda3std3__48in_placeE)
_ZN40_INTERNAL_c6e5eac7_4_k_cu_f5e887dc_217244cuda3std3__48in_placeE:
	.zero		1
	.type		_ZN40_INTERNAL_c6e5eac7_4_k_cu_f5e887dc_217244cuda3std6ranges3__45__cpo9iter_moveE,@object
	.size		_ZN40_INTERNAL_c6e5eac7_4_k_cu_f5e887dc_217244cuda3std6ranges3__45__cpo9iter_moveE,(_ZN40_INTERNAL_c6e5eac7_4_k_cu_f5e887dc_217244cuda3std3__45__cpo5beginE - _ZN40_INTERNAL_c6e5eac7_4_k_cu_f5e887dc_217244cuda3std6ranges3__45__cpo9iter_moveE)
_ZN40_INTERNAL_c6e5eac7_4_k_cu_f5e887dc_217244cuda3std6ranges3__45__cpo9iter_moveE:
	.zero		1
	.type		_ZN40_INTERNAL_c6e5eac7_4_k_cu_f5e887dc_217244cuda3std3__45__cpo5beginE,@object
	.size		_ZN40_INTERNAL_c6e5eac7_4_k_cu_f5e887dc_217244cuda3std3__45__cpo5beginE,(_ZN40_INTERNAL_c6e5eac7_4_k_cu_f5e887dc_217244cuda3std3__442_GLOBAL__N__c6e5eac7_4_k_cu_f5e887dc_217246ignoreE - _ZN40_INTERNAL_c6e5eac7_4_k_cu_f5e887dc_217244cuda3std3__45__cpo5beginE)
_ZN40_INTERNAL_c6e5eac7_4_k_cu_f5e887dc_217244cuda3std3__45__cpo5beginE:
	.zero		1
	.type		_ZN40_INTERNAL_c6e5eac7_4_k_cu_f5e887dc_217244cuda3std3__442_GLOBAL__N__c6e5eac7_4_k_cu_f5e887dc_217246ignoreE,@object
	.size		_ZN40_INTERNAL_c6e5eac7_4_k_cu_f5e887dc_217244cuda3std3__442_GLOBAL__N__c6e5eac7_4_k_cu_f5e887dc_217246ignoreE,(_ZN40_INTERNAL_c6e5eac7_4_k_cu_f5e887dc_217244cute7productE - _ZN40_INTERNAL_c6e5eac7_4_k_cu_f5e887dc_217244cuda3std3__442_GLOBAL__N__c6e5eac7_4_k_cu_f5e887dc_217246ignoreE)
_ZN40_INTERNAL_c6e5eac7_4_k_cu_f5e887dc_217244cuda3std3__442_GLOBAL__N__c6e5eac7_4_k_cu_f5e887dc_217246ignoreE:
	.zero		1
	.type		_ZN40_INTERNAL_c6e5eac7_4_k_cu_f5e887dc_217244cute7productE,@object
	.size		_ZN40_INTERNAL_c6e5eac7_4_k_cu_f5e887dc_217244cute7productE,(_ZN40_INTERNAL_c6e5eac7_4_k_cu_f5e887dc_217244cuda3std3__45__cpo3endE - _ZN40_INTERNAL_c6e5eac7_4_k_cu_f5e887dc_217244cute7productE)
_ZN40_INTERNAL_c6e5eac7_4_k_cu_f5e887dc_217244cute7productE:
	.zero		1
	.type		_ZN40_INTERNAL_c6e5eac7_4_k_cu_f5e887dc_217244cuda3std3__45__cpo3endE,@object
	.size		_ZN40_INTERNAL_c6e5eac7_4_k_cu_f5e887dc_217244cuda3std3__45__cpo3endE,(_ZN40_INTERNAL_c6e5eac7_4_k_cu_f5e887dc_217244cuda3std3__419piecewise_constructE - _ZN40_INTERNAL_c6e5eac7_4_k_cu_f5e887dc_217244cuda3std3__45__cpo3endE)
_ZN40_INTERNAL_c6e5eac7_4_k_cu_f5e887dc_217244cuda3std3__45__cpo3endE:
	.zero		1
	.type		_ZN40_INTERNAL_c6e5eac7_4_k_cu_f5e887dc_217244cuda3std3__419piecewise_constructE,@object
	.size		_ZN40_INTERNAL_c6e5eac7_4_k_cu_f5e887dc_217244cuda3std3__419piecewise_constructE,(_ZN40_INTERNAL_c6e5eac7_4_k_cu_f5e887dc_217244cuda3std3__45__cpo4cendE - _ZN40_INTERNAL_c6e5eac7_4_k_cu_f5e887dc_217244cuda3std3__419piecewise_constructE)
_ZN40_INTERNAL_c6e5eac7_4_k_cu_f5e887dc_217244cuda3std3__419piecewise_constructE:
	.zero		1
	.type		_ZN40_INTERNAL_c6e5eac7_4_k_cu_f5e887dc_217244cuda3std3__45__cpo4cendE,@object
	.size		_ZN40_INTERNAL_c6e5eac7_4_k_cu_f5e887dc_217244cuda3std3__45__cpo4cendE,(_ZN40_INTERNAL_c6e5eac7_4_k_cu_f5e887dc_217244cuda3std6ranges3__45__cpo4swapE - _ZN40_INTERNAL_c6e5eac7_4_k_cu_f5e887dc_217244cuda3std3__45__cpo4cendE)
_ZN40_INTERNAL_c6e5eac7_4_k_cu_f5e887dc_217244cuda3std3__45__cpo4cendE:
	.zero		1
	.type		_ZN40_INTERNAL_c6e5eac7_4_k_cu_f5e887dc_217244cuda3std6ranges3__45__cpo4swapE,@object
	.size		_ZN40_INTERNAL_c6e5eac7_4_k_cu_f5e887dc_217244cuda3std6ranges3__45__cpo4swapE,(.L_10 - _ZN40_INTERNAL_c6e5eac7_4_k_cu_f5e887dc_217244cuda3std6ranges3__45__cpo4swapE)
_ZN40_INTERNAL_c6e5eac7_4_k_cu_f5e887dc_217244cuda3std6ranges3__45__cpo4swapE:
	.zero		1
.L_10:


//--------------------- .nv.constant0._ZN7cutlass13device_kernelINS_4gemm6kernel13GemmUniversalIN4cute5tupleIJiiiiEEENS1_10collective13CollectiveMmaINS1_46MainloopSm100TmaUmmaWarpSpecializedBlockScaledILi5ELi2ELi1ENS5_IJNS4_1CILi1EEENSA_ILi8EEESB_EEEEENS5_IJNSA_ILi128EEENSA_ILi256EEESF_EEENS5_IJNS_12float_e2m1_tENS_13float_ue4m3_tEEEENS5_IJNS5_IJlSB_lEEENS4_6LayoutINS5_IJNS5_IJNS5_IJNSA_ILi32EEENSA_ILi4EEEEEEiEEENS5_IJNS5_IJNSA_ILi16EEESO_EEEiEEENS5_IJSB_iEEEEEENS5_IJST_NS5_IJNS5_IJNSA_ILi0EEESB_EEENSA_ILi512EEEEEENS5_IJSW_iEEEEEEEEEEESK_S13_NS4_8TiledMMAINS4_8MMA_AtomIJNS4_17SM100_MMA_MXF4_SSISI_SI_fSJ_Li128ELi256ELi16ELNS4_4UMMA5MajorE0ELS18_0ELNS17_7ScaleInE0ELS19_0EEEEEENSM_INS5_IJSB_SB_SB_EEENS5_IJSW_SW_SW_EEEEENS5_IJNS4_10UnderscoreES1F_S1F_EEEEENS5_IJNS4_23SM90_TMA_LOAD_MULTICASTES1I_EEENS5_IJNS4_14ComposedLayoutINS4_7SwizzleILi2ELi4ELi3EEENS4_18smem_ptr_flag_bitsILi4EEENSM_INS5_IJSC_SF_EEENS5_IJSF_SB_EEEEEEENSM_INS5_IJNS5_IJNS5_IJSP_SB_EEESS_EEESB_NS5_IJSB_NSA_ILi2EEEEEEEEENS5_IJNS5_IJNS5_IJSS_SY_EEESX_EEESW_NS5_IJSO_SY_EEEEEEEEEEEvNS4_8identityENS5_IJNS4_13SM90_TMA_LOADES25_EEENS5_IJS1S_NSM_INS5_IJNS5_IJNS5_IJSP_S1V_EEESS_EEESB_S1W_EEENS5_IJS1Z_SW_NS5_IJSO_NSA_ILi1024EEEEEEEEEEEEEEvS24_EENS_8epilogue10collective18CollectiveEpilogueINS2G_23Sm100TmaWarpSpecializedILi4ELi2ELi64ELb1ELb0EEEJSH_NS5_IJNSM_ISF_SB_EENSM_INSA_ILi64EEESB_EEEEENS_10bfloat16_tESL_S2P_SL_NS2G_6fusion15FusionCallbacksIS2K_NS2Q_17LinearCombinationIS2P_fS2P_fLNS_15FloatRoundStyleE2EEESH_S2O_JEEENS4_5SM1004TMEM4LOAD26SM100_TMEM_LOAD_32dp32b64xES25_NS1K_INS1L_ILi3ELi4ELi3EEENS1N_ILi16EEENSM_INS5_IJSC_S2M_EEENS5_IJS2M_SB_EEEEEEENS4_39AutoVectorizingCopyWithAssumedAlignmentILi128EEENS4_14SM90_TMA_STOREES35_S37_S37_EEEvvEEEEvNT_6ParamsE --------------------------
	.section	.nv.constant0._ZN7cutlass13device_kernelINS_4gemm6kernel13GemmUniversalIN4cute5tupleIJiiiiEEENS1_10collective13CollectiveMmaINS1_46MainloopSm100TmaUmmaWarpSpecializedBlockScaledILi5ELi2ELi1ENS5_IJNS4_1CILi1EEENSA_ILi8EEESB_EEEEENS5_IJNSA_ILi128EEENSA_ILi256EEESF_EEENS5_IJNS_12float_e2m1_tENS_13float_ue4m3_tEEEENS5_IJNS5_IJlSB_lEEENS4_6LayoutINS5_IJNS5_IJNS5_IJNSA_ILi32EEENSA_ILi4EEEEEEiEEENS5_IJNS5_IJNSA_ILi16EEESO_EEEiEEENS5_IJSB_iEEEEEENS5_IJST_NS5_IJNS5_IJNSA_ILi0EEESB_EEENSA_ILi512EEEEEENS5_IJSW_iEEEEEEEEEEESK_S13_NS4_8TiledMMAINS4_8MMA_AtomIJNS4_17SM100_MMA_MXF4_SSISI_SI_fSJ_Li128ELi256ELi16ELNS4_4UMMA5MajorE0ELS18_0ELNS17_7ScaleInE0ELS19_0EEEEEENSM_INS5_IJSB_SB_SB_EEENS5_IJSW_SW_SW_EEEEENS5_IJNS4_10UnderscoreES1F_S1F_EEEEENS5_IJNS4_23SM90_TMA_LOAD_MULTICASTES1I_EEENS5_IJNS4_14ComposedLayoutINS4_7SwizzleILi2ELi4ELi3EEENS4_18smem_ptr_flag_bitsILi4EEENSM_INS5_IJSC_SF_EEENS5_IJSF_SB_EEEEEEENSM_INS5_IJNS5_IJNS5_IJSP_SB_EEESS_EEESB_NS5_IJSB_NSA_ILi2EEEEEEEEENS5_IJNS5_IJNS5_IJSS_SY_EEESX_EEESW_NS5_IJSO_SY_EEEEEEEEEEEvNS4_8identityENS5_IJNS4_13SM90_TMA_LOADES25_EEENS5_IJS1S_NSM_INS5_IJNS5_IJNS5_IJSP_S1V_EEESS_EEESB_S1W_EEENS5_IJS1Z_SW_NS5_IJSO_NSA_ILi1024EEEEEEEEEEEEEEvS24_EENS_8epilogue10collective18CollectiveEpilogueINS2G_23Sm100TmaWarpSpecializedILi4ELi2ELi64ELb1ELb0EEEJSH_NS5_IJNSM_ISF_SB_EENSM_INSA_ILi64EEESB_EEEEENS_10bfloat16_tESL_S2P_SL_NS2G_6fusion15FusionCallbacksIS2K_NS2Q_17LinearCombinationIS2P_fS2P_fLNS_15FloatRoundStyleE2EEESH_S2O_JEEENS4_5SM1004TMEM4LOAD26SM100_TMEM_LOAD_32dp32b64xES25_NS1K_INS1L_ILi3ELi4ELi3EEENS1N_ILi16EEENSM_INS5_IJSC_S2M_EEENS5_IJS2M_SB_EEEEEEENS4_39AutoVectorizingCopyWithAssumedAlignmentILi128EEENS4_14SM90_TMA_STOREES35_S37_S37_EEEvvEEEEvNT_6ParamsE,"a",@progbits
	.sectionflags	@""
	.align	4
.nv.constant0._ZN7cutlass13device_kernelINS_4gemm6kernel13GemmUniversalIN4cute5tupleIJiiiiEEENS1_10collective13CollectiveMmaINS1_46MainloopSm100TmaUmmaWarpSpecializedBlockScaledILi5ELi2ELi1ENS5_IJNS4_1CILi1EEENSA_ILi8EEESB_EEEEENS5_IJNSA_ILi128EEENSA_ILi256EEESF_EEENS5_IJNS_12float_e2m1_tENS_13float_ue4m3_tEEEENS5_IJNS5_IJlSB_lEEENS4_6LayoutINS5_IJNS5_IJNS5_IJNSA_ILi32EEENSA_ILi4EEEEEEiEEENS5_IJNS5_IJNSA_ILi16EEESO_EEEiEEENS5_IJSB_iEEEEEENS5_IJST_NS5_IJNS5_IJNSA_ILi0EEESB_EEENSA_ILi512EEEEEENS5_IJSW_iEEEEEEEEEEESK_S13_NS4_8TiledMMAINS4_8MMA_AtomIJNS4_17SM100_MMA_MXF4_SSISI_SI_fSJ_Li128ELi256ELi16ELNS4_4UMMA5MajorE0ELS18_0ELNS17_7ScaleInE0ELS19_0EEEEEENSM_INS5_IJSB_SB_SB_EEENS5_IJSW_SW_SW_EEEEENS5_IJNS4_10UnderscoreES1F_S1F_EEEEENS5_IJNS4_23SM90_TMA_LOAD_MULTICASTES1I_EEENS5_IJNS4_14ComposedLayoutINS4_7SwizzleILi2ELi4ELi3EEENS4_18smem_ptr_flag_bitsILi4EEENSM_INS5_IJSC_SF_EEENS5_IJSF_SB_EEEEEEENSM_INS5_IJNS5_IJNS5_IJSP_SB_EEESS_EEESB_NS5_IJSB_NSA_ILi2EEEEEEEEENS5_IJNS5_IJNS5_IJSS_SY_EEESX_EEESW_NS5_IJSO_SY_EEEEEEEEEEEvNS4_8identityENS5_IJNS4_13SM90_TMA_LOADES25_EEENS5_IJS1S_NSM_INS5_IJNS5_IJNS5_IJSP_S1V_EEESS_EEESB_S1W_EEENS5_IJS1Z_SW_NS5_IJSO_NSA_ILi1024EEEEEEEEEEEEEEvS24_EENS_8epilogue10collective18CollectiveEpilogueINS2G_23Sm100TmaWarpSpecializedILi4ELi2ELi64ELb1ELb0EEEJSH_NS5_IJNSM_ISF_SB_EENSM_INSA_ILi64EEESB_EEEEENS_10bfloat16_tESL_S2P_SL_NS2G_6fusion15FusionCallbacksIS2K_NS2Q_17LinearCombinationIS2P_fS2P_fLNS_15FloatRoundStyleE2EEESH_S2O_JEEENS4_5SM1004TMEM4LOAD26SM100_TMEM_LOAD_32dp32b64xES25_NS1K_INS1L_ILi3ELi4ELi3EEENS1N_ILi16EEENSM_INS5_IJSC_S2M_EEENS5_IJS2M_SB_EEEEEEENS4_39AutoVectorizingCopyWithAssumedAlignmentILi128EEENS4_14SM90_TMA_STOREES35_S37_S37_EEEvvEEEEvNT_6ParamsE:
	.zero		3968


//--------------------- SYMBOLS --------------------------

	.type		.nv.reservedSmem.offset0,@object
	.size		.nv.reservedSmem.offset0,0x4
	.type		.nv.reservedSmem.cap,@object
	.size		.nv.reservedSmem.cap,0x4
	.type		__assertfail,@function
